// auto-generated by cutlass_sweep.grouped_gemm — config: {"arch": "sm_90", "cluster_m": 1, "cluster_n": 1, "dtype": "e4m3", "schedule": "pingpong", "tile_k": 128, "tile_m": 128, "tile_n": 128}
#include "cutlass/cutlass.h"
#include "cutlass/gemm/group_array_problem_shape.hpp"
#include "cutlass/gemm/collective/collective_builder.hpp"
#include "cutlass/gemm/device/gemm_universal_adapter.h"
#include "cutlass/gemm/kernel/gemm_universal.hpp"
#include "cutlass/epilogue/collective/collective_builder.hpp"

using Elem = cutlass::float_e4m3_t;
using Acc  = float;
using ElemC = cutlass::half_t;
using TileShape    = cute::Shape<cute::_128, cute::_128, cute::_128>;
using ClusterShape = cute::Shape<cute::_1, cute::_1, cute::_1>;
using ProblemShape = cutlass::gemm::GroupProblemShape<cute::Shape<int,int,int>>;

using CollectiveEpilogue = typename cutlass::epilogue::collective::CollectiveBuilder<
    cutlass::arch::Sm90, cutlass::arch::OpClassTensorOp,
    TileShape, ClusterShape,
    cutlass::epilogue::collective::EpilogueTileAuto,
    Acc, Acc,
    ElemC, cutlass::layout::ColumnMajor *, 128 / cutlass::sizeof_bits<ElemC>::value,
    ElemC, cutlass::layout::ColumnMajor *, 128 / cutlass::sizeof_bits<ElemC>::value,
    cutlass::epilogue::PtrArrayTmaWarpSpecializedPingpong
  >::CollectiveOp;

using CollectiveMainloop = typename cutlass::gemm::collective::CollectiveBuilder<
    cutlass::arch::Sm90, cutlass::arch::OpClassTensorOp,
    Elem, cutlass::layout::RowMajor *, 128 / cutlass::sizeof_bits<Elem>::value,
    Elem, cutlass::layout::ColumnMajor *, 128 / cutlass::sizeof_bits<Elem>::value,
    Acc,
    TileShape, ClusterShape,
    cutlass::gemm::collective::StageCountAutoCarveout<
        static_cast<int>(sizeof(typename CollectiveEpilogue::SharedStorage))>,
    cutlass::gemm::KernelPtrArrayTmaWarpSpecializedPingpongFP8FastAccum
  >::CollectiveOp;

using GemmKernel = cutlass::gemm::kernel::GemmUniversal<
    ProblemShape, CollectiveMainloop, CollectiveEpilogue>;
using Gemm = cutlass::gemm::device::GemmUniversalAdapter<GemmKernel>;

auto* _anchor = &cutlass::device_kernel<GemmKernel>;


// ===== COMPILED SASS (sm_90a) =====

	.target	sm_90a

	.elftype	@"ET_EXEC"


//--------------------- .note.nv.tkinfo           --------------------------
	.section	.note.nv.tkinfo,"",@"SHT_NOTE"
	.sectionflags	@"SHF_NOTE_NV_TKINFO"
	.tkinfo
        /*0018*/ 	.word	0x00000002
        /*0030*/ 	.string	""
        /*0030*/ 	.string	"ptxas"
        /*0030*/ 	.string	"Cuda compilation tools, release 13.0, V13.0.88"
        /*0030*/ 	.string	"Build cuda_13.0.r13.0/compiler.36424714_0"
        /*0030*/ 	.string	"-arch sm_90a -m 64 "



//--------------------- .note.nv.cuinfo           --------------------------
	.section	.note.nv.cuinfo,"",@"SHT_NOTE"
	.sectionflags	@"SHF_NOTE_NV_CUINFO"
        /*0018*/ 	.short	0x0002
        /*001a*/ 	.short	0x005a
        /*001c*/ 	.short	0x0082
	.zero		2


//--------------------- .nv.info                  --------------------------
	.section	.nv.info,"",@"SHT_CUDA_INFO"
	.align	4


	//----- nvinfo : EIATTR_REGCOUNT
	.align		4
        /*0000*/ 	.byte	0x04, 0x2f
        /*0002*/ 	.short	(.L_15 - .L_14)
	.align		4
.L_14:
        /*0004*/ 	.word	index@(_ZN7cutlass13device_kernelINS_4gemm6kernel13GemmUniversalINS1_17GroupProblemShapeIN4cute5tupleIJiiiEEEEENS1_10collective13CollectiveMmaINS1_39MainloopSm90ArrayTmaGmmaWarpSpecializedILi6ENS6_IJNS5_1CILi1EEESD_SD_EEENS1_52KernelPtrArrayTmaWarpSpecializedPingpongFP8FastAccumEEENS6_IJNSC_ILi128EEESH_SH_EEENS_12float_e4m3_tEPNS6_IJlSD_NSC_ILi0EEEEEESJ_SM_NS5_8TiledMMAINS5_8MMA_AtomIJNS5_4SM904GMMA31MMA_64x128x32_F32E4M3E4M3_SS_TNILNSQ_7ScaleInE1ELSS_1EEEEEENS5_6LayoutISE_NS6_IJSK_SK_SK_EEEEENS6_IJNS5_10UnderscoreESY_SY_EEEEENS5_13SM90_TMA_LOADENS5_14ComposedLayoutINS5_7SwizzleILi3ELi4ELi3EEENS5_18smem_ptr_flag_bitsILi8EEENSV_INS6_IJNSC_ILi8EEESH_EEENS6_IJSH_SD_EEEEEEEvNS5_8identityES11_S1B_vS1C_EENS_8epilogue10collective18CollectiveEpilogueINS1E_30Sm90PtrArrayTmaWarpSpecializedILi4ELi2ELi16ELb1ELb0ELi2EEEJSI_NS6_IJNSC_ILi64EEENSC_ILi32EEEEEENS_6half_tEPNS6_IJSD_lSK_EEES1M_S1O_NS1E_6fusion15FusionCallbacksIS1I_NS1P_17LinearCombinationIS1M_fS1M_fLNS_15FloatRoundStyleE2EEESI_S1L_JEEES11_NS12_IS14_NS15_ILi16EEENSV_INS6_IJS1J_S17_EEENS6_IJSD_S1J_EEEEEEENS5_17SM75_U16x8_LDSM_TENS5_14SM90_TMA_STOREES1Z_NS5_17SM90_U16x8_STSM_TENS5_9Copy_AtomIJNS5_17SM90_U32x4_STSM_NES1M_EEEvEEEvvEEEEvNT_6ParamsE)
        /*0008*/ 	.word	0x000000a8


	//----- nvinfo : EIATTR_FRAME_SIZE
	.align		4
.L_15:
        /*000c*/ 	.byte	0x04, 0x11
        /*000e*/ 	.short	(.L_17 - .L_16)
	.align		4
.L_16:
        /*0010*/ 	.word	index@($__internal_0_$__cuda_sm20_div_u64)
        /*0014*/ 	.word	0x00000000


	//----- nvinfo : EIATTR_FRAME_SIZE
	.align		4
.L_17:
        /*0018*/ 	.byte	0x04, 0x11
        /*001a*/ 	.short	(.L_19 - .L_18)
	.align		4
.L_18:
        /*001c*/ 	.word	index@(_ZN7cutlass13device_kernelINS_4gemm6kernel13GemmUniversalINS1_17GroupProblemShapeIN4cute5tupleIJiiiEEEEENS1_10collective13CollectiveMmaINS1_39MainloopSm90ArrayTmaGmmaWarpSpecializedILi6ENS6_IJNS5_1CILi1EEESD_SD_EEENS1_52KernelPtrArrayTmaWarpSpecializedPingpongFP8FastAccumEEENS6_IJNSC_ILi128EEESH_SH_EEENS_12float_e4m3_tEPNS6_IJlSD_NSC_ILi0EEEEEESJ_SM_NS5_8TiledMMAINS5_8MMA_AtomIJNS5_4SM904GMMA31MMA_64x128x32_F32E4M3E4M3_SS_TNILNSQ_7ScaleInE1ELSS_1EEEEEENS5_6LayoutISE_NS6_IJSK_SK_SK_EEEEENS6_IJNS5_10UnderscoreESY_SY_EEEEENS5_13SM90_TMA_LOADENS5_14ComposedLayoutINS5_7SwizzleILi3ELi4ELi3EEENS5_18smem_ptr_flag_bitsILi8EEENSV_INS6_IJNSC_ILi8EEESH_EEENS6_IJSH_SD_EEEEEEEvNS5_8identityES11_S1B_vS1C_EENS_8epilogue10collective18CollectiveEpilogueINS1E_30Sm90PtrArrayTmaWarpSpecializedILi4ELi2ELi16ELb1ELb0ELi2EEEJSI_NS6_IJNSC_ILi64EEENSC_ILi32EEEEEENS_6half_tEPNS6_IJSD_lSK_EEES1M_S1O_NS1E_6fusion15FusionCallbacksIS1I_NS1P_17LinearCombinationIS1M_fS1M_fLNS_15FloatRoundStyleE2EEESI_S1L_JEEES11_NS12_IS14_NS15_ILi16EEENSV_INS6_IJS1J_S17_EEENS6_IJSD_S1J_EEEEEEENS5_17SM75_U16x8_LDSM_TENS5_14SM90_TMA_STOREES1Z_NS5_17SM90_U16x8_STSM_TENS5_9Copy_AtomIJNS5_17SM90_U32x4_STSM_NES1M_EEEvEEEvvEEEEvNT_6ParamsE)
        /*0020*/ 	.word	0x00000000


	//----- nvinfo : EIATTR_MIN_STACK_SIZE
	.align		4
.L_19:
        /*0024*/ 	.byte	0x04, 0x12
        /*0026*/ 	.short	(.L_21 - .L_20)
	.align		4
.L_20:
        /*0028*/ 	.word	index@(_ZN7cutlass13device_kernelINS_4gemm6kernel13GemmUniversalINS1_17GroupProblemShapeIN4cute5tupleIJiiiEEEEENS1_10collective13CollectiveMmaINS1_39MainloopSm90ArrayTmaGmmaWarpSpecializedILi6ENS6_IJNS5_1CILi1EEESD_SD_EEENS1_52KernelPtrArrayTmaWarpSpecializedPingpongFP8FastAccumEEENS6_IJNSC_ILi128EEESH_SH_EEENS_12float_e4m3_tEPNS6_IJlSD_NSC_ILi0EEEEEESJ_SM_NS5_8TiledMMAINS5_8MMA_AtomIJNS5_4SM904GMMA31MMA_64x128x32_F32E4M3E4M3_SS_TNILNSQ_7ScaleInE1ELSS_1EEEEEENS5_6LayoutISE_NS6_IJSK_SK_SK_EEEEENS6_IJNS5_10UnderscoreESY_SY_EEEEENS5_13SM90_TMA_LOADENS5_14ComposedLayoutINS5_7SwizzleILi3ELi4ELi3EEENS5_18smem_ptr_flag_bitsILi8EEENSV_INS6_IJNSC_ILi8EEESH_EEENS6_IJSH_SD_EEEEEEEvNS5_8identityES11_S1B_vS1C_EENS_8epilogue10collective18CollectiveEpilogueINS1E_30Sm90PtrArrayTmaWarpSpecializedILi4ELi2ELi16ELb1ELb0ELi2EEEJSI_NS6_IJNSC_ILi64EEENSC_ILi32EEEEEENS_6half_tEPNS6_IJSD_lSK_EEES1M_S1O_NS1E_6fusion15FusionCallbacksIS1I_NS1P_17LinearCombinationIS1M_fS1M_fLNS_15FloatRoundStyleE2EEESI_S1L_JEEES11_NS12_IS14_NS15_ILi16EEENSV_INS6_IJS1J_S17_EEENS6_IJSD_S1J_EEEEEEENS5_17SM75_U16x8_LDSM_TENS5_14SM90_TMA_STOREES1Z_NS5_17SM90_U16x8_STSM_TENS5_9Copy_AtomIJNS5_17SM90_U32x4_STSM_NES1M_EEEvEEEvvEEEEvNT_6ParamsE)
        /*002c*/ 	.word	0x00000000
.L_21:


//--------------------- .nv.compat                --------------------------
	.section	.nv.compat,"",@"SHT_CUDA_COMPAT_INFO"
	.align	4
        /*0000*/ 	.byte	0x02, 0x09, 0x01, 0x00, 0x02, 0x02, 0x04, 0x00, 0x02, 0x05, 0x05, 0x00, 0x03, 0x07, 0x01, 0x01
        /*0010*/ 	.byte	0x02, 0x03, 0x03, 0x00, 0x02, 0x06, 0x01, 0x00, 0x04, 0x0b, 0x08, 0x00, 0x00, 0x00, 0x00, 0x00
        /*0020*/ 	.byte	0x00, 0x00, 0x00, 0x00


//--------------------- .nv.info._ZN7cutlass13device_kernelINS_4gemm6kernel13GemmUniversalINS1_17GroupProblemShapeIN4cute5tupleIJiiiEEEEENS1_10collective13CollectiveMmaINS1_39MainloopSm90ArrayTmaGmmaWarpSpecializedILi6ENS6_IJNS5_1CILi1EEESD_SD_EEENS1_52KernelPtrArrayTmaWarpSpecializedPingpongFP8FastAccumEEENS6_IJNSC_ILi128EEESH_SH_EEENS_12float_e4m3_tEPNS6_IJlSD_NSC_ILi0EEEEEESJ_SM_NS5_8TiledMMAINS5_8MMA_AtomIJNS5_4SM904GMMA31MMA_64x128x32_F32E4M3E4M3_SS_TNILNSQ_7ScaleInE1ELSS_1EEEEEENS5_6LayoutISE_NS6_IJSK_SK_SK_EEEEENS6_IJNS5_10UnderscoreESY_SY_EEEEENS5_13SM90_TMA_LOADENS5_14ComposedLayoutINS5_7SwizzleILi3ELi4ELi3EEENS5_18smem_ptr_flag_bitsILi8EEENSV_INS6_IJNSC_ILi8EEESH_EEENS6_IJSH_SD_EEEEEEEvNS5_8identityES11_S1B_vS1C_EENS_8epilogue10collective18CollectiveEpilogueINS1E_30Sm90PtrArrayTmaWarpSpecializedILi4ELi2ELi16ELb1ELb0ELi2EEEJSI_NS6_IJNSC_ILi64EEENSC_ILi32EEEEEENS_6half_tEPNS6_IJSD_lSK_EEES1M_S1O_NS1E_6fusion15FusionCallbacksIS1I_NS1P_17LinearCombinationIS1M_fS1M_fLNS_15FloatRoundStyleE2EEESI_S1L_JEEES11_NS12_IS14_NS15_ILi16EEENSV_INS6_IJS1J_S17_EEENS6_IJSD_S1J_EEEEEEENS5_17SM75_U16x8_LDSM_TENS5_14SM90_TMA_STOREES1Z_NS5_17SM90_U16x8_STSM_TENS5_9Copy_AtomIJNS5_17SM90_U32x4_STSM_NES1M_EEEvEEEvvEEEEvNT_6ParamsE --------------------------
	.section	.nv.info._ZN7cutlass13device_kernelINS_4gemm6kernel13GemmUniversalINS1_17GroupProblemShapeIN4cute5tupleIJiiiEEEEENS1_10collective13CollectiveMmaINS1_39MainloopSm90ArrayTmaGmmaWarpSpecializedILi6ENS6_IJNS5_1CILi1EEESD_SD_EEENS1_52KernelPtrArrayTmaWarpSpecializedPingpongFP8FastAccumEEENS6_IJNSC_ILi128EEESH_SH_EEENS_12float_e4m3_tEPNS6_IJlSD_NSC_ILi0EEEEEESJ_SM_NS5_8TiledMMAINS5_8MMA_AtomIJNS5_4SM904GMMA31MMA_64x128x32_F32E4M3E4M3_SS_TNILNSQ_7ScaleInE1ELSS_1EEEEEENS5_6LayoutISE_NS6_IJSK_SK_SK_EEEEENS6_IJNS5_10UnderscoreESY_SY_EEEEENS5_13SM90_TMA_LOADENS5_14ComposedLayoutINS5_7SwizzleILi3ELi4ELi3EEENS5_18smem_ptr_flag_bitsILi8EEENSV_INS6_IJNSC_ILi8EEESH_EEENS6_IJSH_SD_EEEEEEEvNS5_8identityES11_S1B_vS1C_EENS_8epilogue10collective18CollectiveEpilogueINS1E_30Sm90PtrArrayTmaWarpSpecializedILi4ELi2ELi16ELb1ELb0ELi2EEEJSI_NS6_IJNSC_ILi64EEENSC_ILi32EEEEEENS_6half_tEPNS6_IJSD_lSK_EEES1M_S1O_NS1E_6fusion15FusionCallbacksIS1I_NS1P_17LinearCombinationIS1M_fS1M_fLNS_15FloatRoundStyleE2EEESI_S1L_JEEES11_NS12_IS14_NS15_ILi16EEENSV_INS6_IJS1J_S17_EEENS6_IJSD_S1J_EEEEEEENS5_17SM75_U16x8_LDSM_TENS5_14SM90_TMA_STOREES1Z_NS5_17SM90_U16x8_STSM_TENS5_9Copy_AtomIJNS5_17SM90_U32x4_STSM_NES1M_EEEvEEEvvEEEEvNT_6ParamsE,"",@"SHT_CUDA_INFO"
	.sectionflags	@""
	.align	4


	//----- nvinfo : EIATTR_CUDA_API_VERSION
	.align		4
        /*0000*/ 	.byte	0x04, 0x37
        /*0002*/ 	.short	(.L_23 - .L_22)
.L_22:
        /*0004*/ 	.word	0x00000082


	//----- nvinfo : EIATTR_KPARAM_INFO
	.align		4
.L_23:
        /*0008*/ 	.byte	0x04, 0x17
        /*000a*/ 	.short	(.L_25 - .L_24)
.L_24:
        /*000c*/ 	.word	0x00000000
        /*0010*/ 	.short	0x0000
        /*0012*/ 	.short	0x0070
        /*0014*/ 	.byte	0x00, 0xf0, 0x01, 0x1c


	//----- nvinfo : EIATTR_SPARSE_MMA_MASK
	.align		4
.L_25:
        /*0018*/ 	.byte	0x03, 0x50
        /*001a*/ 	.short	0x0000


	//----- nvinfo : EIATTR_MAXREG_COUNT
	.align		4
        /*001c*/ 	.byte	0x03, 0x1b
        /*001e*/ 	.short	0x00a8


	//----- nvinfo : EIATTR_NUM_BARRIERS
	.align		4
        /*0020*/ 	.byte	0x02, 0x4c
        /*0022*/ 	.byte	0x02
	.zero		1


	//----- nvinfo : EIATTR_EXTERNS
	.align		4
        /*0024*/ 	.byte	0x04, 0x0f
        /*0026*/ 	.short	(.L_27 - .L_26)


	//   ....[0]....
	.align		4
.L_26:
        /*0028*/ 	.word	index@(__assertfail)


	//----- nvinfo : EIATTR_MERCURY_ISA_VERSION
	.align		4
.L_27:
        /*002c*/ 	.byte	0x03, 0x5f
        /*002e*/ 	.short	0x0101


	//----- nvinfo : EIATTR_INT_WARP_WIDE_INSTR_OFFSETS
	.align		4
        /*0030*/ 	.byte	0x04, 0x31
        /*0032*/ 	.short	(.L_29 - .L_28)


	//   ....[0]....
.L_28:
        /*0034*/ 	.word	0x000011b0


	//   ....[1]....
        /*0038*/ 	.word	0x000011c0


	//   ....[2]....
        /*003c*/ 	.word	0x00001240


	//   ....[3]....
        /*0040*/ 	.word	0x000012a0


	//   ....[4]....
        /*0044*/ 	.word	0x000012e0


	//   ....[5]....
        /*0048*/ 	.word	0x00001310


	//   ....[6]....
        /*004c*/ 	.word	0x00001380


	//   ....[7]....
        /*0050*/ 	.word	0x000013c0


	//----- nvinfo : EIATTR_COOP_GROUP_MASK_REGIDS
	.align		4
.L_29:
        /*0054*/ 	.byte	0x04, 0x29
        /*0056*/ 	.short	(.L_31 - .L_30)


	//   ....[0]....
.L_30:
        /*0058*/ 	.word	0xffffffff


	//   ....[1]....
        /*005c*/ 	.word	0xffffffff


	//   ....[2]....
        /*0060*/ 	.word	0xffffffff


	//   ....[3]....
        /*0064*/ 	.word	0xffffffff


	//   ....[4]....
        /*0068*/ 	.word	0xffffffff


	//   ....[5]....
        /*006c*/ 	.word	0xffffffff


	//   ....[6]....
        /*0070*/ 	.word	0xffffffff


	//   ....[7]....
        /*0074*/ 	.word	0xffffffff


	//   ....[8]....
        /*0078*/ 	.word	0xffffffff


	//   ....[9]....
        /*007c*/ 	.word	0xffffffff


	//   ....[10]....
        /*0080*/ 	.word	0xffffffff


	//   ....[11]....
        /*0084*/ 	.word	0xffffffff


	//   ....[12]....
        /*0088*/ 	.word	0xffffffff


	//   ....[13]....
        /*008c*/ 	.word	0xffffffff


	//   ....[14]....
        /*0090*/ 	.word	0xffffffff


	//   ....[15]....
        /*0094*/ 	.word	0xffffffff


	//   ....[16]....
        /*0098*/ 	.word	0xffffffff


	//   ....[17]....
        /*009c*/ 	.word	0xffffffff


	//   ....[18]....
        /*00a0*/ 	.word	0xffffffff


	//   ....[19]....
        /*00a4*/ 	.word	0xffffffff


	//   ....[20]....
        /*00a8*/ 	.word	0xffffffff


	//   ....[21]....
        /*00ac*/ 	.word	0xffffffff


	//   ....[22]....
        /*00b0*/ 	.word	0xffffffff


	//   ....[23]....
        /*00b4*/ 	.word	0xffffffff


	//   ....[24]....
        /*00b8*/ 	.word	0xffffffff


	//   ....[25]....
        /*00bc*/ 	.word	0xffffffff


	//   ....[26]....
        /*00c0*/ 	.word	0xffffffff


	//   ....[27]....
        /*00c4*/ 	.word	0xffffffff


	//   ....[28]....
        /*00c8*/ 	.word	0xffffffff


	//   ....[29]....
        /*00cc*/ 	.word	0xffffffff


	//   ....[30]....
        /*00d0*/ 	.word	0xffffffff


	//   ....[31]....
        /*00d4*/ 	.word	0xffffffff


	//   ....[32]....
        /*00d8*/ 	.word	0xffffffff


	//   ....[33]....
        /*00dc*/ 	.word	0xffffffff


	//   ....[34]....
        /*00e0*/ 	.word	0xffffffff


	//   ....[35]....
        /*00e4*/ 	.word	0xffffffff


	//   ....[36]....
        /*00e8*/ 	.word	0xffffffff


	//   ....[37]....
        /*00ec*/ 	.word	0xffffffff


	//   ....[38]....
        /*00f0*/ 	.word	0xffffffff


	//   ....[39]....
        /*00f4*/ 	.word	0xffffffff


	//   ....[40]....
        /*00f8*/ 	.word	0xffffffff


	//   ....[41]....
        /*00fc*/ 	.word	0xffffffff


	//   ....[42]....
        /*0100*/ 	.word	0xffffffff


	//   ....[43]....
        /*0104*/ 	.word	0xffffffff


	//   ....[44]....
        /*0108*/ 	.word	0xffffffff


	//   ....[45]....
        /*010c*/ 	.word	0xffffffff


	//   ....[46]....
        /*0110*/ 	.word	0xffffffff


	//   ....[47]....
        /*0114*/ 	.word	0xffffffff


	//   ....[48]....
        /*0118*/ 	.word	0xffffffff


	//   ....[49]....
        /*011c*/ 	.word	0xffffffff


	//   ....[50]....
        /*0120*/ 	.word	0xffffffff


	//   ....[51]....
        /*0124*/ 	.word	0xffffffff


	//   ....[52]....
        /*0128*/ 	.word	0xffffffff


	//   ....[53]....
        /*012c*/ 	.word	0xffffffff


	//   ....[54]....
        /*0130*/ 	.word	0xffffffff


	//   ....[55]....
        /*0134*/ 	.word	0xffffffff


	//   ....[56]....
        /*0138*/ 	.word	0xffffffff


	//   ....[57]....
        /*013c*/ 	.word	0xffffffff


	//   ....[58]....
        /*0140*/ 	.word	0xffffffff


	//   ....[59]....
        /*0144*/ 	.word	0xffffffff


	//   ....[60]....
        /*0148*/ 	.word	0xffffffff


	//   ....[61]....
        /*014c*/ 	.word	0xffffffff


	//   ....[62]....
        /*0150*/ 	.word	0xffffffff


	//   ....[63]....
        /*0154*/ 	.word	0xffffffff


	//   ....[64]....
        /*0158*/ 	.word	0xffffffff


	//   ....[65]....
        /*015c*/ 	.word	0xffffffff


	//   ....[66]....
        /*0160*/ 	.word	0xffffffff


	//   ....[67]....
        /*0164*/ 	.word	0xffffffff


	//   ....[68]....
        /*0168*/ 	.word	0xffffffff


	//   ....[69]....
        /*016c*/ 	.word	0xffffffff


	//   ....[70]....
        /*0170*/ 	.word	0xffffffff


	//   ....[71]....
        /*0174*/ 	.word	0xffffffff


	//   ....[72]....
        /*0178*/ 	.word	0xffffffff


	//   ....[73]....
        /*017c*/ 	.word	0xffffffff


	//   ....[74]....
        /*0180*/ 	.word	0xffffffff


	//   ....[75]....
        /*0184*/ 	.word	0xffffffff


	//   ....[76]....
        /*0188*/ 	.word	0xffffffff


	//   ....[77]....
        /*018c*/ 	.word	0xffffffff


	//   ....[78]....
        /*0190*/ 	.word	0x0500000f


	//----- nvinfo : EIATTR_COOP_GROUP_INSTR_OFFSETS
	.align		4
.L_31:
        /*0194*/ 	.byte	0x04, 0x28
        /*0196*/ 	.short	(.L_33 - .L_32)


	//   ....[0]....
.L_32:
        /*0198*/ 	.word	0x00000750


	//   ....[1]....
        /*019c*/ 	.word	0x00000840


	//   ....[2]....
        /*01a0*/ 	.word	0x00000cc0


	//   ....[3]....
        /*01a4*/ 	.word	0x00000ef0


	//   ....[4]....
        /*01a8*/ 	.word	0x000010c0


	//   ....[5]....
        /*01ac*/ 	.word	0x00001100


	//   ....[6]....
        /*01b0*/ 	.word	0x00001a40


	//   ....[7]....
        /*01b4*/ 	.word	0x00001a70


	//   ....[8]....
        /*01b8*/ 	.word	0x00001af0


	//   ....[9]....
        /*01bc*/ 	.word	0x00001b00


	//   ....[10]....
        /*01c0*/ 	.word	0x00001b40


	//   ....[11]....
        /*01c4*/ 	.word	0x00001b60


	//   ....[12]....
        /*01c8*/ 	.word	0x00001ba0


	//   ....[13]....
        /*01cc*/ 	.word	0x00001bc0


	//   ....[14]....
        /*01d0*/ 	.word	0x00001c00


	//   ....[15]....
        /*01d4*/ 	.word	0x00001c20


	//   ....[16]....
        /*01d8*/ 	.word	0x00001c90


	//   ....[17]....
        /*01dc*/ 	.word	0x00001e10


	//   ....[18]....
        /*01e0*/ 	.word	0x00001e20


	//   ....[19]....
        /*01e4*/ 	.word	0x00002400


	//   ....[20]....
        /*01e8*/ 	.word	0x00002410


	//   ....[21]....
        /*01ec*/ 	.word	0x00002460


	//   ....[22]....
        /*01f0*/ 	.word	0x00002470


	//   ....[23]....
        /*01f4*/ 	.word	0x000024c0


	//   ....[24]....
        /*01f8*/ 	.word	0x000024d0


	//   ....[25]....
        /*01fc*/ 	.word	0x00002520


	//   ....[26]....
        /*0200*/ 	.word	0x00002530


	//   ....[27]....
        /*0204*/ 	.word	0x00002580


	//   ....[28]....
        /*0208*/ 	.word	0x00002590


	//   ....[29]....
        /*020c*/ 	.word	0x00002620


	//   ....[30]....
        /*0210*/ 	.word	0x00002690


	//   ....[31]....
        /*0214*/ 	.word	0x00002720


	//   ....[32]....
        /*0218*/ 	.word	0x00002740


	//   ....[33]....
        /*021c*/ 	.word	0x00002750


	//   ....[34]....
        /*0220*/ 	.word	0x00002760


	//   ....[35]....
        /*0224*/ 	.word	0x00002770


	//   ....[36]....
        /*0228*/ 	.word	0x00002780


	//   ....[37]....
        /*022c*/ 	.word	0x00003040


	//   ....[38]....
        /*0230*/ 	.word	0x000032e0


	//   ....[39]....
        /*0234*/ 	.word	0x00003650


	//   ....[40]....
        /*0238*/ 	.word	0x00008760


	//   ....[41]....
        /*023c*/ 	.word	0x00008b60


	//   ....[42]....
        /*0240*/ 	.word	0x00008f00


	//   ....[43]....
        /*0244*/ 	.word	0x0000a230


	//   ....[44]....
        /*0248*/ 	.word	0x0000a900


	//   ....[45]....
        /*024c*/ 	.word	0x0000ad70


	//   ....[46]....
        /*0250*/ 	.word	0x0000bb50


	//   ....[47]....
        /*0254*/ 	.word	0x0000cab0


	//   ....[48]....
        /*0258*/ 	.word	0x0000cad0


	//   ....[49]....
        /*025c*/ 	.word	0x0000cb20


	//   ....[50]....
        /*0260*/ 	.word	0x0000cb40


	//   ....[51]....
        /*0264*/ 	.word	0x0000cb80


	//   ....[52]....
        /*0268*/ 	.word	0x0000cbb0


	//   ....[53]....
        /*026c*/ 	.word	0x0000cbf0


	//   ....[54]....
        /*0270*/ 	.word	0x0000cc20


	//   ....[55]....
        /*0274*/ 	.word	0x0000cc60


	//   ....[56]....
        /*0278*/ 	.word	0x0000cc90


	//   ....[57]....
        /*027c*/ 	.word	0x0000cd20


	//   ....[58]....
        /*0280*/ 	.word	0x0000ce40


	//   ....[59]....
        /*0284*/ 	.word	0x0000ce60


	//   ....[60]....
        /*0288*/ 	.word	0x0000d4b0


	//   ....[61]....
        /*028c*/ 	.word	0x0000d4c0


	//   ....[62]....
        /*0290*/ 	.word	0x0000d510


	//   ....[63]....
        /*0294*/ 	.word	0x0000d520


	//   ....[64]....
        /*0298*/ 	.word	0x0000d570


	//   ....[65]....
        /*029c*/ 	.word	0x0000d580


	//   ....[66]....
        /*02a0*/ 	.word	0x0000d5d0


	//   ....[67]....
        /*02a4*/ 	.word	0x0000d5e0


	//   ....[68]....
        /*02a8*/ 	.word	0x0000d630


	//   ....[69]....
        /*02ac*/ 	.word	0x0000d640


	//   ....[70]....
        /*02b0*/ 	.word	0x0000d6d0


	//   ....[71]....
        /*02b4*/ 	.word	0x0000d740


	//   ....[72]....
        /*02b8*/ 	.word	0x0000d7d0


	//   ....[73]....
        /*02bc*/ 	.word	0x0000d7f0


	//   ....[74]....
        /*02c0*/ 	.word	0x0000d800


	//   ....[75]....
        /*02c4*/ 	.word	0x0000d810


	//   ....[76]....
        /*02c8*/ 	.word	0x0000d820


	//   ....[77]....
        /*02cc*/ 	.word	0x0000d830


	//   ....[78]....
        /*02d0*/ 	.word	0x0000f100


	//----- nvinfo : EIATTR_REG_RECONFIG
	.align		4
.L_33:
        /*02d4*/ 	.byte	0x01, 0x54
	.zero		2


	//----- nvinfo : EIATTR_SYSCALL_OFFSETS
	.align		4
        /*02d8*/ 	.byte	0x04, 0x46
        /*02da*/ 	.short	(.L_35 - .L_34)


	//   ....[0]....
.L_34:
        /*02dc*/ 	.word	0x00004eb0


	//   ....[1]....
        /*02e0*/ 	.word	0x00004fa0


	//----- nvinfo : EIATTR_MBARRIER_INSTR_OFFSETS
	.align		4
.L_35:
        /*02e4*/ 	.byte	0x04, 0x39
        /*02e6*/ 	.short	(.L_37 - .L_36)


	//   ....[0]....
.L_36:
        /*02e8*/ 	.word	0x00000ba0
        /*02ec*/ 	.word	0x000000ff
        /*02f0*/ 	.word	0x00034400
        /*02f4*/ 	.short	0x0100
        /*02f6*/ 	.byte	0x06
	.zero		1


	//   ....[1]....
        /*02f8*/ 	.word	0x00000bb0
        /*02fc*/ 	.word	0x000000ff
        /*0300*/ 	.word	0x00034440
        /*0304*/ 	.short	0x0100
        /*0306*/ 	.byte	0x06
	.zero		1


	//   ....[2]....
        /*0308*/ 	.word	0x00000bc0
        /*030c*/ 	.word	0x000000ff
        /*0310*/ 	.word	0x00034408
        /*0314*/ 	.short	0x0100
        /*0316*/ 	.byte	0x06
	.zero		1


	//   ....[3]....
        /*0318*/ 	.word	0x00000bd0
        /*031c*/ 	.word	0x000000ff
        /*0320*/ 	.word	0x00034448
        /*0324*/ 	.short	0x0100
        /*0326*/ 	.byte	0x06
	.zero		1


	//   ....[4]....
        /*0328*/ 	.word	0x00000be0
        /*032c*/ 	.word	0x000000ff
        /*0330*/ 	.word	0x00034410
        /*0334*/ 	.short	0x0100
        /*0336*/ 	.byte	0x06
	.zero		1


	//   ....[5]....
        /*0338*/ 	.word	0x00000bf0
        /*033c*/ 	.word	0x000000ff
        /*0340*/ 	.word	0x00034450
        /*0344*/ 	.short	0x0100
        /*0346*/ 	.byte	0x06
	.zero		1


	//   ....[6]....
        /*0348*/ 	.word	0x00000c00
        /*034c*/ 	.word	0x000000ff
        /*0350*/ 	.word	0x00034418
        /*0354*/ 	.short	0x0100
        /*0356*/ 	.byte	0x06
	.zero		1


	//   ....[7]....
        /*0358*/ 	.word	0x00000c10
        /*035c*/ 	.word	0x000000ff
        /*0360*/ 	.word	0x00034458
        /*0364*/ 	.short	0x0100
        /*0366*/ 	.byte	0x06
	.zero		1


	//   ....[8]....
        /*0368*/ 	.word	0x00000c20
        /*036c*/ 	.word	0x000000ff
        /*0370*/ 	.word	0x00034420
        /*0374*/ 	.short	0x0100
        /*0376*/ 	.byte	0x06
	.zero		1


	//   ....[9]....
        /*0378*/ 	.word	0x00000c30
        /*037c*/ 	.word	0x000000ff
        /*0380*/ 	.word	0x00034460
        /*0384*/ 	.short	0x0100
        /*0386*/ 	.byte	0x06
	.zero		1


	//   ....[10]....
        /*0388*/ 	.word	0x00000c40
        /*038c*/ 	.word	0x000000ff
        /*0390*/ 	.word	0x00034428
        /*0394*/ 	.short	0x0100
        /*0396*/ 	.byte	0x06
	.zero		1


	//   ....[11]....
        /*0398*/ 	.word	0x00000c50
        /*039c*/ 	.word	0x000000ff
        /*03a0*/ 	.word	0x00034468
        /*03a4*/ 	.short	0x0100
        /*03a6*/ 	.byte	0x06
	.zero		1


	//   ....[12]....
        /*03a8*/ 	.word	0x00000c60
        /*03ac*/ 	.word	0x000000ff
        /*03b0*/ 	.word	0x00034430
        /*03b4*/ 	.short	0x0100
        /*03b6*/ 	.byte	0x06
	.zero		1


	//   ....[13]....
        /*03b8*/ 	.word	0x00000c70
        /*03bc*/ 	.word	0x000000ff
        /*03c0*/ 	.word	0x00034470
        /*03c4*/ 	.short	0x0100
        /*03c6*/ 	.byte	0x06
	.zero		1


	//   ....[14]....
        /*03c8*/ 	.word	0x00000c80
        /*03cc*/ 	.word	0x000000ff
        /*03d0*/ 	.word	0x00034438
        /*03d4*/ 	.short	0x0100
        /*03d6*/ 	.byte	0x06
	.zero		1


	//   ....[15]....
        /*03d8*/ 	.word	0x00000c90
        /*03dc*/ 	.word	0x000000ff
        /*03e0*/ 	.word	0x00034478
        /*03e4*/ 	.short	0x0100
        /*03e6*/ 	.byte	0x06
	.zero		1


	//   ....[16]....
        /*03e8*/ 	.word	0x00000e20
        /*03ec*/ 	.word	0x000000ff
        /*03f0*/ 	.word	0x00034480
        /*03f4*/ 	.short	0x0100
        /*03f6*/ 	.byte	0x06
	.zero		1


	//   ....[17]....
        /*03f8*/ 	.word	0x00000e30
        /*03fc*/ 	.word	0x000000ff
        /*0400*/ 	.word	0x000344b0
        /*0404*/ 	.short	0x0100
        /*0406*/ 	.byte	0x06
	.zero		1


	//   ....[18]....
        /*0408*/ 	.word	0x00000e40
        /*040c*/ 	.word	0x000000ff
        /*0410*/ 	.word	0x00034488
        /*0414*/ 	.short	0x0100
        /*0416*/ 	.byte	0x06
	.zero		1


	//   ....[19]....
        /*0418*/ 	.word	0x00000e50
        /*041c*/ 	.word	0x000000ff
        /*0420*/ 	.word	0x000344b8
        /*0424*/ 	.short	0x0100
        /*0426*/ 	.byte	0x06
	.zero		1


	//   ....[20]....
        /*0428*/ 	.word	0x00000e60
        /*042c*/ 	.word	0x000000ff
        /*0430*/ 	.word	0x00034490
        /*0434*/ 	.short	0x0100
        /*0436*/ 	.byte	0x06
	.zero		1


	//   ....[21]....
        /*0438*/ 	.word	0x00000e70
        /*043c*/ 	.word	0x000000ff
        /*0440*/ 	.word	0x000344c0
        /*0444*/ 	.short	0x0100
        /*0446*/ 	.byte	0x06
	.zero		1


	//   ....[22]....
        /*0448*/ 	.word	0x00000e80
        /*044c*/ 	.word	0x000000ff
        /*0450*/ 	.word	0x00034498
        /*0454*/ 	.short	0x0100
        /*0456*/ 	.byte	0x06
	.zero		1


	//   ....[23]....
        /*0458*/ 	.word	0x00000e90
        /*045c*/ 	.word	0x000000ff
        /*0460*/ 	.word	0x000344c8
        /*0464*/ 	.short	0x0100
        /*0466*/ 	.byte	0x06
	.zero		1


	//   ....[24]....
        /*0468*/ 	.word	0x00000ea0
        /*046c*/ 	.word	0x000000ff
        /*0470*/ 	.word	0x000344a0
        /*0474*/ 	.short	0x0100
        /*0476*/ 	.byte	0x06
	.zero		1


	//   ....[25]....
        /*0478*/ 	.word	0x00000eb0
        /*047c*/ 	.word	0x000000ff
        /*0480*/ 	.word	0x000344d0
        /*0484*/ 	.short	0x0100
        /*0486*/ 	.byte	0x06
	.zero		1


	//   ....[26]....
        /*0488*/ 	.word	0x00000ec0
        /*048c*/ 	.word	0x000000ff
        /*0490*/ 	.word	0x000344a8
        /*0494*/ 	.short	0x0100
        /*0496*/ 	.byte	0x06
	.zero		1


	//   ....[27]....
        /*0498*/ 	.word	0x00000ed0
        /*049c*/ 	.word	0x000000ff
        /*04a0*/ 	.word	0x000344d8
        /*04a4*/ 	.short	0x0100
        /*04a6*/ 	.byte	0x06
	.zero		1


	//   ....[28]....
        /*04a8*/ 	.word	0x00001030
        /*04ac*/ 	.word	0x000000ff
        /*04b0*/ 	.word	0x000344e0
        /*04b4*/ 	.short	0x0100
        /*04b6*/ 	.byte	0x06
	.zero		1


	//   ....[29]....
        /*04b8*/ 	.word	0x00001040
        /*04bc*/ 	.word	0x000000ff
        /*04c0*/ 	.word	0x00034500
        /*04c4*/ 	.short	0x0100
        /*04c6*/ 	.byte	0x06
	.zero		1


	//   ....[30]....
        /*04c8*/ 	.word	0x00001050
        /*04cc*/ 	.word	0x000000ff
        /*04d0*/ 	.word	0x000344e8
        /*04d4*/ 	.short	0x0100
        /*04d6*/ 	.byte	0x06
	.zero		1


	//   ....[31]....
        /*04d8*/ 	.word	0x00001060
        /*04dc*/ 	.word	0x000000ff
        /*04e0*/ 	.word	0x00034508
        /*04e4*/ 	.short	0x0100
        /*04e6*/ 	.byte	0x06
	.zero		1


	//   ....[32]....
        /*04e8*/ 	.word	0x00001070
        /*04ec*/ 	.word	0x000000ff
        /*04f0*/ 	.word	0x000344f0
        /*04f4*/ 	.short	0x0100
        /*04f6*/ 	.byte	0x06
	.zero		1


	//   ....[33]....
        /*04f8*/ 	.word	0x00001080
        /*04fc*/ 	.word	0x000000ff
        /*0500*/ 	.word	0x00034510
        /*0504*/ 	.short	0x0100
        /*0506*/ 	.byte	0x06
	.zero		1


	//   ....[34]....
        /*0508*/ 	.word	0x00001090
        /*050c*/ 	.word	0x000000ff
        /*0510*/ 	.word	0x000344f8
        /*0514*/ 	.short	0x0100
        /*0516*/ 	.byte	0x06
	.zero		1


	//   ....[35]....
        /*0518*/ 	.word	0x000010a0
        /*051c*/ 	.word	0x000000ff
        /*0520*/ 	.word	0x00034518
        /*0524*/ 	.short	0x0100
        /*0526*/ 	.byte	0x06
	.zero		1


	//   ....[36]....
        /*0528*/ 	.word	0x000012d0
        /*052c*/ 	.word	0x000000ff
        /*0530*/ 	.word	0x00034520
        /*0534*/ 	.short	0x0100
        /*0536*/ 	.byte	0x06
	.zero		1


	//   ....[37]....
        /*0538*/ 	.word	0x00001300
        /*053c*/ 	.word	0x000000ff
        /*0540*/ 	.word	0x00034528
        /*0544*/ 	.short	0x0100
        /*0546*/ 	.byte	0x06
	.zero		1


	//   ....[38]....
        /*0548*/ 	.word	0x00001370
        /*054c*/ 	.word	0x000000ff
        /*0550*/ 	.word	0x00034530
        /*0554*/ 	.short	0x0100
        /*0556*/ 	.byte	0x0b
	.zero		1


	//   ....[39]....
        /*0558*/ 	.word	0x000013b0
        /*055c*/ 	.word	0x000000ff
        /*0560*/ 	.word	0x00034538
        /*0564*/ 	.short	0x0100
        /*0566*/ 	.byte	0x0b
	.zero		1


	//   ....[40]....
        /*0568*/ 	.word	0x000013d0
        /*056c*/ 	.word	0x000000ff
        /*0570*/ 	.word	0x00034540
        /*0574*/ 	.short	0x0100
        /*0576*/ 	.byte	0x0b
	.zero		1


	//   ....[41]....
        /*0578*/ 	.word	0x000013e0
        /*057c*/ 	.word	0x000000ff
        /*0580*/ 	.word	0x00034548
        /*0584*/ 	.short	0x0100
        /*0586*/ 	.byte	0x0b
	.zero		1


	//   ....[42]....
        /*0588*/ 	.word	0x00002db0
        /*058c*/ 	.word	0x000000ff
        /*0590*/ 	.word	0x00034400
        /*0594*/ 	.short	0x010a
        /*0596*/ 	.byte	0x0b
	.zero		1


	//   ....[43]....
        /*0598*/ 	.word	0x00002e90
        /*059c*/ 	.word	0x000000ff
        /*05a0*/ 	.word	0x00000000
        /*05a4*/ 	.short	0x0101
        /*05a6*/ 	.byte	0x0b
	.zero		1


	//   ....[44]....
        /*05a8*/ 	.word	0x00003af0
        /*05ac*/ 	.word	0x00000009
        /*05b0*/ 	.word	0x00000000
        /*05b4*/ 	.short	0x010a
        /*05b6*/ 	.byte	0x30
	.zero		1


	//   ....[45]....
        /*05b8*/ 	.word	0x00004020
        /*05bc*/ 	.word	0x000000ff
        /*05c0*/ 	.word	0x00034480
        /*05c4*/ 	.short	0x010a
        /*05c6*/ 	.byte	0x04
	.zero		1


	//   ....[46]....
        /*05c8*/ 	.word	0x00004060
        /*05cc*/ 	.word	0x000000ff
        /*05d0*/ 	.word	0x00034480
        /*05d4*/ 	.short	0x010a
        /*05d6*/ 	.byte	0x04
	.zero		1


	//   ....[47]....
        /*05d8*/ 	.word	0x00004540
        /*05dc*/ 	.word	0x000000ff
        /*05e0*/ 	.word	0x00034480
        /*05e4*/ 	.short	0x010a
        /*05e6*/ 	.byte	0x04
	.zero		1


	//   ....[48]....
        /*05e8*/ 	.word	0x00004580
        /*05ec*/ 	.word	0x000000ff
        /*05f0*/ 	.word	0x00034480
        /*05f4*/ 	.short	0x010a
        /*05f6*/ 	.byte	0x04
	.zero		1


	//   ....[49]....
        /*05f8*/ 	.word	0x000049b0
        /*05fc*/ 	.word	0x000000ff
        /*0600*/ 	.word	0x00000000
        /*0604*/ 	.short	0x0101
        /*0606*/ 	.byte	0x04
	.zero		1


	//   ....[50]....
        /*0608*/ 	.word	0x00004ab0
        /*060c*/ 	.word	0x00000000
        /*0610*/ 	.word	0x00000000
        /*0614*/ 	.short	0x0101
        /*0616*/ 	.byte	0x33
	.zero		1


	//   ....[51]....
        /*0618*/ 	.word	0x00004ba0
        /*061c*/ 	.word	0x00000000
        /*0620*/ 	.word	0x00000000
        /*0624*/ 	.short	0x0101
        /*0626*/ 	.byte	0x3f
	.zero		1


	//   ....[52]....
        /*0628*/ 	.word	0x00004bf0
        /*062c*/ 	.word	0x00000009
        /*0630*/ 	.word	0x00000010
        /*0634*/ 	.short	0x010a
        /*0636*/ 	.byte	0x30
	.zero		1


	//   ....[53]....
        /*0638*/ 	.word	0x00005350
        /*063c*/ 	.word	0x000000ff
        /*0640*/ 	.word	0x000344e0
        /*0644*/ 	.short	0x010a
        /*0646*/ 	.byte	0x32
	.zero		1


	//   ....[54]....
        /*0648*/ 	.word	0x00005910
        /*064c*/ 	.word	0x000000ff
        /*0650*/ 	.word	0x000344e8
        /*0654*/ 	.short	0x010a
        /*0656*/ 	.byte	0x32
	.zero		1


	//   ....[55]....
        /*0658*/ 	.word	0x00005e60
        /*065c*/ 	.word	0x000000ff
        /*0660*/ 	.word	0x00000000
        /*0664*/ 	.short	0x0101
        /*0666*/ 	.byte	0x08
	.zero		1


	//   ....[56]....
        /*0668*/ 	.word	0x00005e90
        /*066c*/ 	.word	0x000000ff
        /*0670*/ 	.word	0x000344f0
        /*0674*/ 	.short	0x010a
        /*0676*/ 	.byte	0x32
	.zero		1


	//   ....[57]....
        /*0678*/ 	.word	0x000063e0
        /*067c*/ 	.word	0x000000ff
        /*0680*/ 	.word	0x00000000
        /*0684*/ 	.short	0x0101
        /*0686*/ 	.byte	0x09
	.zero		1


	//   ....[58]....
        /*0688*/ 	.word	0x00006410
        /*068c*/ 	.word	0x000000ff
        /*0690*/ 	.word	0x000344f8
        /*0694*/ 	.short	0x010a
        /*0696*/ 	.byte	0x32
	.zero		1


	//   ....[59]....
        /*0698*/ 	.word	0x00006960
        /*069c*/ 	.word	0x000000ff
        /*06a0*/ 	.word	0x00000000
        /*06a4*/ 	.short	0x0101
        /*06a6*/ 	.byte	0x0a
	.zero		1


	//   ....[60]....
        /*06a8*/ 	.word	0x000069b0
        /*06ac*/ 	.word	0x000000ff
        /*06b0*/ 	.word	0x000344e0
        /*06b4*/ 	.short	0x010a
        /*06b6*/ 	.byte	0x32
	.zero		1


	//   ....[61]....
        /*06b8*/ 	.word	0x00006f00
        /*06bc*/ 	.word	0x000000ff
        /*06c0*/ 	.word	0x00000000
        /*06c4*/ 	.short	0x0101
        /*06c6*/ 	.byte	0x07
	.zero		1


	//   ....[62]....
        /*06c8*/ 	.word	0x00006f30
        /*06cc*/ 	.word	0x000000ff
        /*06d0*/ 	.word	0x000344e8
        /*06d4*/ 	.short	0x010a
        /*06d6*/ 	.byte	0x32
	.zero		1


	//   ....[63]....
        /*06d8*/ 	.word	0x00007460
        /*06dc*/ 	.word	0x000000ff
        /*06e0*/ 	.word	0x00000000
        /*06e4*/ 	.short	0x0101
        /*06e6*/ 	.byte	0x08
	.zero		1


	//   ....[64]....
        /*06e8*/ 	.word	0x00007490
        /*06ec*/ 	.word	0x000000ff
        /*06f0*/ 	.word	0x000344f0
        /*06f4*/ 	.short	0x010a
        /*06f6*/ 	.byte	0x32
	.zero		1


	//   ....[65]....
        /*06f8*/ 	.word	0x000079c0
        /*06fc*/ 	.word	0x000000ff
        /*0700*/ 	.word	0x00000000
        /*0704*/ 	.short	0x0101
        /*0706*/ 	.byte	0x09
	.zero		1


	//   ....[66]....
        /*0708*/ 	.word	0x000079f0
        /*070c*/ 	.word	0x000000ff
        /*0710*/ 	.word	0x000344f8
        /*0714*/ 	.short	0x010a
        /*0716*/ 	.byte	0x32
	.zero		1


	//   ....[67]....
        /*0718*/ 	.word	0x00007f30
        /*071c*/ 	.word	0x000000ff
        /*0720*/ 	.word	0x00000000
        /*0724*/ 	.short	0x0101
        /*0726*/ 	.byte	0x0a
	.zero		1


	//   ....[68]....
        /*0728*/ 	.word	0x00007fb0
        /*072c*/ 	.word	0x000000ff
        /*0730*/ 	.word	0x00034400
        /*0734*/ 	.short	0x010a
        /*0736*/ 	.byte	0x04
	.zero		1


	//   ....[69]....
        /*0738*/ 	.word	0x000080d0
        /*073c*/ 	.word	0x000000ff
        /*0740*/ 	.word	0x00000000
        /*0744*/ 	.short	0x0101
        /*0746*/ 	.byte	0x04
	.zero		1


	//   ....[70]....
        /*0748*/ 	.word	0x00008280
        /*074c*/ 	.word	0x000000ff
        /*0750*/ 	.word	0x00034400
        /*0754*/ 	.short	0x010a
        /*0756*/ 	.byte	0x04
	.zero		1


	//   ....[71]....
        /*0758*/ 	.word	0x00008390
        /*075c*/ 	.word	0x000000ff
        /*0760*/ 	.word	0x00000000
        /*0764*/ 	.short	0x0101
        /*0766*/ 	.byte	0x04
	.zero		1


	//   ....[72]....
        /*0768*/ 	.word	0x00008850
        /*076c*/ 	.word	0x000000ff
        /*0770*/ 	.word	0x00000000
        /*0774*/ 	.short	0x0101
        /*0776*/ 	.byte	0x07
	.zero		1


	//   ....[73]....
        /*0778*/ 	.word	0x00008880
        /*077c*/ 	.word	0x00000000
        /*0780*/ 	.word	0x00000000
        /*0784*/ 	.short	0x0101
        /*0786*/ 	.byte	0x33
	.zero		1


	//   ....[74]....
        /*0788*/ 	.word	0x00009000
        /*078c*/ 	.word	0x000000ff
        /*0790*/ 	.word	0x00034528
        /*0794*/ 	.short	0x010a
        /*0796*/ 	.byte	0x06
	.zero		1


	//   ....[75]....
        /*0798*/ 	.word	0x00009120
        /*079c*/ 	.word	0x000000ff
        /*07a0*/ 	.word	0x00034400
        /*07a4*/ 	.short	0x010a
        /*07a6*/ 	.byte	0x07
	.zero		1


	//   ....[76]....
        /*07a8*/ 	.word	0x00009240
        /*07ac*/ 	.word	0x000000ff
        /*07b0*/ 	.word	0x00000000
        /*07b4*/ 	.short	0x0101
        /*07b6*/ 	.byte	0x07
	.zero		1


	//   ....[77]....
        /*07b8*/ 	.word	0x00009430
        /*07bc*/ 	.word	0x000000ff
        /*07c0*/ 	.word	0x00034500
        /*07c4*/ 	.short	0x010a
        /*07c6*/ 	.byte	0x06
	.zero		1


	//   ....[78]....
        /*07c8*/ 	.word	0x000094f0
        /*07cc*/ 	.word	0x000000ff
        /*07d0*/ 	.word	0x000344e0
        /*07d4*/ 	.short	0x010b
        /*07d6*/ 	.byte	0x06
	.zero		1


	//   ....[79]....
        /*07d8*/ 	.word	0x00009550
        /*07dc*/ 	.word	0x000000ff
        /*07e0*/ 	.word	0x00000000
        /*07e4*/ 	.short	0x0101
        /*07e6*/ 	.byte	0x07
	.zero		1


	//   ....[80]....
        /*07e8*/ 	.word	0x00009580
        /*07ec*/ 	.word	0x000000ff
        /*07f0*/ 	.word	0x00034508
        /*07f4*/ 	.short	0x010a
        /*07f6*/ 	.byte	0x06
	.zero		1


	//   ....[81]....
        /*07f8*/ 	.word	0x00009660
        /*07fc*/ 	.word	0x000000ff
        /*0800*/ 	.word	0x000344e8
        /*0804*/ 	.short	0x010b
        /*0806*/ 	.byte	0x06
	.zero		1


	//   ....[82]....
        /*0808*/ 	.word	0x000096d0
        /*080c*/ 	.word	0x000000ff
        /*0810*/ 	.word	0x00000000
        /*0814*/ 	.short	0x0101
        /*0816*/ 	.byte	0x10
	.zero		1


	//   ....[83]....
        /*0818*/ 	.word	0x00009700
        /*081c*/ 	.word	0x000000ff
        /*0820*/ 	.word	0x00034510
        /*0824*/ 	.short	0x010a
        /*0826*/ 	.byte	0x06
	.zero		1


	//   ....[84]....
        /*0828*/ 	.word	0x000097d0
        /*082c*/ 	.word	0x000000ff
        /*0830*/ 	.word	0x000344f0
        /*0834*/ 	.short	0x010b
        /*0836*/ 	.byte	0x06
	.zero		1


	//   ....[85]....
        /*0838*/ 	.word	0x00009830
        /*083c*/ 	.word	0x000000ff
        /*0840*/ 	.word	0x00000000
        /*0844*/ 	.short	0x0101
        /*0846*/ 	.byte	0x21
	.zero		1


	//   ....[86]....
        /*0848*/ 	.word	0x00009860
        /*084c*/ 	.word	0x000000ff
        /*0850*/ 	.word	0x00034518
        /*0854*/ 	.short	0x010a
        /*0856*/ 	.byte	0x06
	.zero		1


	//   ....[87]....
        /*0858*/ 	.word	0x00009930
        /*085c*/ 	.word	0x000000ff
        /*0860*/ 	.word	0x000344f8
        /*0864*/ 	.short	0x010b
        /*0866*/ 	.byte	0x06
	.zero		1


	//   ....[88]....
        /*0868*/ 	.word	0x000099a0
        /*086c*/ 	.word	0x000000ff
        /*0870*/ 	.word	0x00000000
        /*0874*/ 	.short	0x0101
        /*0876*/ 	.byte	0x22
	.zero		1


	//   ....[89]....
        /*0878*/ 	.word	0x000099e0
        /*087c*/ 	.word	0x000000ff
        /*0880*/ 	.word	0x00034500
        /*0884*/ 	.short	0x010a
        /*0886*/ 	.byte	0x06
	.zero		1


	//   ....[90]....
        /*0888*/ 	.word	0x00009aa0
        /*088c*/ 	.word	0x000000ff
        /*0890*/ 	.word	0x000344e0
        /*0894*/ 	.short	0x010b
        /*0896*/ 	.byte	0x06
	.zero		1


	//   ....[91]....
        /*0898*/ 	.word	0x00009ae0
        /*089c*/ 	.word	0x000000ff
        /*08a0*/ 	.word	0x00000000
        /*08a4*/ 	.short	0x0101
        /*08a6*/ 	.byte	0x07
	.zero		1


	//   ....[92]....
        /*08a8*/ 	.word	0x00009b10
        /*08ac*/ 	.word	0x000000ff
        /*08b0*/ 	.word	0x00034508
        /*08b4*/ 	.short	0x010a
        /*08b6*/ 	.byte	0x06
	.zero		1


	//   ....[93]....
        /*08b8*/ 	.word	0x00009be0
        /*08bc*/ 	.word	0x000000ff
        /*08c0*/ 	.word	0x000344e8
        /*08c4*/ 	.short	0x010b
        /*08c6*/ 	.byte	0x06
	.zero		1


	//   ....[94]....
        /*08c8*/ 	.word	0x00009c20
        /*08cc*/ 	.word	0x000000ff
        /*08d0*/ 	.word	0x00000000
        /*08d4*/ 	.short	0x0101
        /*08d6*/ 	.byte	0x10
	.zero		1


	//   ....[95]....
        /*08d8*/ 	.word	0x00009c60
        /*08dc*/ 	.word	0x000000ff
        /*08e0*/ 	.word	0x00034510
        /*08e4*/ 	.short	0x010a
        /*08e6*/ 	.byte	0x06
	.zero		1


	//   ....[96]....
        /*08e8*/ 	.word	0x00009d10
        /*08ec*/ 	.word	0x000000ff
        /*08f0*/ 	.word	0x000344f0
        /*08f4*/ 	.short	0x010b
        /*08f6*/ 	.byte	0x06
	.zero		1


	//   ....[97]....
        /*08f8*/ 	.word	0x00009d50
        /*08fc*/ 	.word	0x000000ff
        /*0900*/ 	.word	0x00000000
        /*0904*/ 	.short	0x0101
        /*0906*/ 	.byte	0x21
	.zero		1


	//   ....[98]....
        /*0908*/ 	.word	0x00009d80
        /*090c*/ 	.word	0x000000ff
        /*0910*/ 	.word	0x00034518
        /*0914*/ 	.short	0x010a
        /*0916*/ 	.byte	0x06
	.zero		1


	//   ....[99]....
        /*0918*/ 	.word	0x00009e50
        /*091c*/ 	.word	0x000000ff
        /*0920*/ 	.word	0x000344f8
        /*0924*/ 	.short	0x010b
        /*0926*/ 	.byte	0x06
	.zero		1


	//   ....[100]....
        /*0928*/ 	.word	0x00009ea0
        /*092c*/ 	.word	0x000000ff
        /*0930*/ 	.word	0x00000000
        /*0934*/ 	.short	0x0101
        /*0936*/ 	.byte	0x22
	.zero		1


	//   ....[101]....
        /*0938*/ 	.word	0x0000a3f0
        /*093c*/ 	.word	0x000000ff
        /*0940*/ 	.word	0x00034500
        /*0944*/ 	.short	0x010a
        /*0946*/ 	.byte	0x06
	.zero		1


	//   ....[102]....
        /*0948*/ 	.word	0x0000a430
        /*094c*/ 	.word	0x000000ff
        /*0950*/ 	.word	0x00034508
        /*0954*/ 	.short	0x010a
        /*0956*/ 	.byte	0x06
	.zero		1


	//   ....[103]....
        /*0958*/ 	.word	0x0000a470
        /*095c*/ 	.word	0x000000ff
        /*0960*/ 	.word	0x00034510
        /*0964*/ 	.short	0x010a
        /*0966*/ 	.byte	0x06
	.zero		1


	//   ....[104]....
        /*0968*/ 	.word	0x0000a4e0
        /*096c*/ 	.word	0x00000003
        /*0970*/ 	.word	0x00034518
        /*0974*/ 	.short	0x010a
        /*0976*/ 	.byte	0x3f
	.zero		1


	//   ....[105]....
        /*0978*/ 	.word	0x0000b160
        /*097c*/ 	.word	0x0000000a
        /*0980*/ 	.word	0x000344b0
        /*0984*/ 	.short	0x010a
        /*0986*/ 	.byte	0x3f
	.zero		1


	//   ....[106]....
        /*0988*/ 	.word	0x0000b400
        /*098c*/ 	.word	0x000000ff
        /*0990*/ 	.word	0x00034528
        /*0994*/ 	.short	0x0101
        /*0996*/ 	.byte	0x0c
	.zero		1


	//   ....[107]....
        /*0998*/ 	.word	0x0000b4c0
        /*099c*/ 	.word	0x00000005
        /*09a0*/ 	.word	0x00034400
        /*09a4*/ 	.short	0x010a
        /*09a6*/ 	.byte	0x3f
	.zero		1


	//   ....[108]....
        /*09a8*/ 	.word	0x0000b600
        /*09ac*/ 	.word	0x00000004
        /*09b0*/ 	.word	0x00000000
        /*09b4*/ 	.short	0x0101
        /*09b6*/ 	.byte	0x3f
	.zero		1


	//   ....[109]....
        /*09b8*/ 	.word	0x0000bde0
        /*09bc*/ 	.word	0x00000007
        /*09c0*/ 	.word	0x00000000
        /*09c4*/ 	.short	0x010a
        /*09c6*/ 	.byte	0x3f
	.zero		1


	//   ....[110]....
        /*09c8*/ 	.word	0x0000be60
        /*09cc*/ 	.word	0x00000006
        /*09d0*/ 	.word	0x00000000
        /*09d4*/ 	.short	0x010a
        /*09d6*/ 	.byte	0x3f
	.zero		1


	//   ....[111]....
        /*09d8*/ 	.word	0x0000bef0
        /*09dc*/ 	.word	0x00000007
        /*09e0*/ 	.word	0x00000000
        /*09e4*/ 	.short	0x010a
        /*09e6*/ 	.byte	0x3f
	.zero		1


	//   ....[112]....
        /*09e8*/ 	.word	0x0000bf80
        /*09ec*/ 	.word	0x00000006
        /*09f0*/ 	.word	0x00000000
        /*09f4*/ 	.short	0x010a
        /*09f6*/ 	.byte	0x3f
	.zero		1


	//   ....[113]....
        /*09f8*/ 	.word	0x0000c010
        /*09fc*/ 	.word	0x00000007
        /*0a00*/ 	.word	0x00000000
        /*0a04*/ 	.short	0x010a
        /*0a06*/ 	.byte	0x3f
	.zero		1


	//   ....[114]....
        /*0a08*/ 	.word	0x0000c0a0
        /*0a0c*/ 	.word	0x00000005
        /*0a10*/ 	.word	0x00000000
        /*0a14*/ 	.short	0x010a
        /*0a16*/ 	.byte	0x3f
	.zero		1


	//   ....[115]....
        /*0a18*/ 	.word	0x0000dd20
        /*0a1c*/ 	.word	0x00000011
        /*0a20*/ 	.word	0x00034440
        /*0a24*/ 	.short	0x010a
        /*0a26*/ 	.byte	0x3f
	.zero		1


	//   ....[116]....
        /*0a28*/ 	.word	0x0000de40
        /*0a2c*/ 	.word	0x00000011
        /*0a30*/ 	.word	0x00034400
        /*0a34*/ 	.short	0x0101
        /*0a36*/ 	.byte	0x3f
	.zero		1


	//   ....[117]....
        /*0a38*/ 	.word	0x0000df10
        /*0a3c*/ 	.word	0x00000005
        /*0a40*/ 	.word	0x00034440
        /*0a44*/ 	.short	0x010a
        /*0a46*/ 	.byte	0x3f
	.zero		1


	//   ....[118]....
        /*0a48*/ 	.word	0x0000dfc0
        /*0a4c*/ 	.word	0x00000007
        /*0a50*/ 	.word	0x00034440
        /*0a54*/ 	.short	0x010a
        /*0a56*/ 	.byte	0x3f
	.zero		1


	//   ....[119]....
        /*0a58*/ 	.word	0x0000e070
        /*0a5c*/ 	.word	0x00000007
        /*0a60*/ 	.word	0x00034440
        /*0a64*/ 	.short	0x010a
        /*0a66*/ 	.byte	0x3f
	.zero		1


	//   ....[120]....
        /*0a68*/ 	.word	0x0000e120
        /*0a6c*/ 	.word	0x00000007
        /*0a70*/ 	.word	0x00034440
        /*0a74*/ 	.short	0x010a
        /*0a76*/ 	.byte	0x3f
	.zero		1


	//   ....[121]....
        /*0a78*/ 	.word	0x0000e1d0
        /*0a7c*/ 	.word	0x00000007
        /*0a80*/ 	.word	0x00034440
        /*0a84*/ 	.short	0x010a
        /*0a86*/ 	.byte	0x3f
	.zero		1


	//   ....[122]....
        /*0a88*/ 	.word	0x0000e280
        /*0a8c*/ 	.word	0x00000007
        /*0a90*/ 	.word	0x00034440
        /*0a94*/ 	.short	0x010a
        /*0a96*/ 	.byte	0x3f
	.zero		1


	//   ....[123]....
        /*0a98*/ 	.word	0x0000e330
        /*0a9c*/ 	.word	0x00000007
        /*0aa0*/ 	.word	0x00034440
        /*0aa4*/ 	.short	0x010a
        /*0aa6*/ 	.byte	0x3f
	.zero		1


	//   ....[124]....
        /*0aa8*/ 	.word	0x0000e3e0
        /*0aac*/ 	.word	0x00000003
        /*0ab0*/ 	.word	0x00034440
        /*0ab4*/ 	.short	0x010a
        /*0ab6*/ 	.byte	0x3f
	.zero		1


	//   ....[125]....
        /*0ab8*/ 	.word	0x0000e440
        /*0abc*/ 	.word	0x00000003
        /*0ac0*/ 	.word	0x00034400
        /*0ac4*/ 	.short	0x010a
        /*0ac6*/ 	.byte	0x3f
	.zero		1


	//   ....[126]....
        /*0ac8*/ 	.word	0x0000e4b0
        /*0acc*/ 	.word	0x00000005
        /*0ad0*/ 	.word	0x00000000
        /*0ad4*/ 	.short	0x010a
        /*0ad6*/ 	.byte	0x3f
	.zero		1


	//   ....[127]....
        /*0ad8*/ 	.word	0x0000e510
        /*0adc*/ 	.word	0x00000005
        /*0ae0*/ 	.word	0x00034480
        /*0ae4*/ 	.short	0x010a
        /*0ae6*/ 	.byte	0x3f
	.zero		1


	//   ....[128]....
        /*0ae8*/ 	.word	0x0000e570
        /*0aec*/ 	.word	0x00000005
        /*0af0*/ 	.word	0x00034480
        /*0af4*/ 	.short	0x010a
        /*0af6*/ 	.byte	0x3f
	.zero		1


	//   ....[129]....
        /*0af8*/ 	.word	0x0000e5e0
        /*0afc*/ 	.word	0x00000005
        /*0b00*/ 	.word	0x00000010
        /*0b04*/ 	.short	0x010a
        /*0b06*/ 	.byte	0x3f
	.zero		1


	//   ....[130]....
        /*0b08*/ 	.word	0x0000e6a0
        /*0b0c*/ 	.word	0x00000005
        /*0b10*/ 	.word	0x000344e0
        /*0b14*/ 	.short	0x010a
        /*0b16*/ 	.byte	0x3f
	.zero		1


	//   ....[131]....
        /*0b18*/ 	.word	0x0000e700
        /*0b1c*/ 	.word	0x0000000f
        /*0b20*/ 	.word	0x000344e8
        /*0b24*/ 	.short	0x010a
        /*0b26*/ 	.byte	0x3f
	.zero		1


	//   ....[132]....
        /*0b28*/ 	.word	0x0000e760
        /*0b2c*/ 	.word	0x0000000f
        /*0b30*/ 	.word	0x000344f0
        /*0b34*/ 	.short	0x010a
        /*0b36*/ 	.byte	0x3f
	.zero		1


	//   ....[133]....
        /*0b38*/ 	.word	0x0000e7c0
        /*0b3c*/ 	.word	0x0000000f
        /*0b40*/ 	.word	0x000344f8
        /*0b44*/ 	.short	0x010a
        /*0b46*/ 	.byte	0x3f
	.zero		1


	//   ....[134]....
        /*0b48*/ 	.word	0x0000e820
        /*0b4c*/ 	.word	0x0000000f
        /*0b50*/ 	.word	0x000344e0
        /*0b54*/ 	.short	0x010a
        /*0b56*/ 	.byte	0x3f
	.zero		1


	//   ....[135]....
        /*0b58*/ 	.word	0x0000e880
        /*0b5c*/ 	.word	0x0000000f
        /*0b60*/ 	.word	0x000344e8
        /*0b64*/ 	.short	0x010a
        /*0b66*/ 	.byte	0x3f
	.zero		1


	//   ....[136]....
        /*0b68*/ 	.word	0x0000e8e0
        /*0b6c*/ 	.word	0x0000000f
        /*0b70*/ 	.word	0x000344f0
        /*0b74*/ 	.short	0x010a
        /*0b76*/ 	.byte	0x3f
	.zero		1


	//   ....[137]....
        /*0b78*/ 	.word	0x0000e940
        /*0b7c*/ 	.word	0x0000000f
        /*0b80*/ 	.word	0x000344f8
        /*0b84*/ 	.short	0x010a
        /*0b86*/ 	.byte	0x3f
	.zero		1


	//   ....[138]....
        /*0b88*/ 	.word	0x0000e9a0
        /*0b8c*/ 	.word	0x00000003
        /*0b90*/ 	.word	0x00034400
        /*0b94*/ 	.short	0x010a
        /*0b96*/ 	.byte	0x3f
	.zero		1


	//   ....[139]....
        /*0b98*/ 	.word	0x0000ea00
        /*0b9c*/ 	.word	0x00000004
        /*0ba0*/ 	.word	0x00034400
        /*0ba4*/ 	.short	0x010a
        /*0ba6*/ 	.byte	0x3f
	.zero		1


	//   ....[140]....
        /*0ba8*/ 	.word	0x0000ea60
        /*0bac*/ 	.word	0x00000003
        /*0bb0*/ 	.word	0x00034528
        /*0bb4*/ 	.short	0x010a
        /*0bb6*/ 	.byte	0x3f
	.zero		1


	//   ....[141]....
        /*0bb8*/ 	.word	0x0000eac0
        /*0bbc*/ 	.word	0x00000006
        /*0bc0*/ 	.word	0x00034400
        /*0bc4*/ 	.short	0x010a
        /*0bc6*/ 	.byte	0x3f
	.zero		1


	//   ....[142]....
        /*0bc8*/ 	.word	0x0000eb20
        /*0bcc*/ 	.word	0x00000004
        /*0bd0*/ 	.word	0x00034500
        /*0bd4*/ 	.short	0x010a
        /*0bd6*/ 	.byte	0x3f
	.zero		1


	//   ....[143]....
        /*0bd8*/ 	.word	0x0000eb80
        /*0bdc*/ 	.word	0x00000004
        /*0be0*/ 	.word	0x00034508
        /*0be4*/ 	.short	0x010a
        /*0be6*/ 	.byte	0x3f
	.zero		1


	//   ....[144]....
        /*0be8*/ 	.word	0x0000ebe0
        /*0bec*/ 	.word	0x00000004
        /*0bf0*/ 	.word	0x00034510
        /*0bf4*/ 	.short	0x010a
        /*0bf6*/ 	.byte	0x3f
	.zero		1


	//   ....[145]....
        /*0bf8*/ 	.word	0x0000ec40
        /*0bfc*/ 	.word	0x00000004
        /*0c00*/ 	.word	0x00034518
        /*0c04*/ 	.short	0x010a
        /*0c06*/ 	.byte	0x3f
	.zero		1


	//   ....[146]....
        /*0c08*/ 	.word	0x0000eca0
        /*0c0c*/ 	.word	0x00000005
        /*0c10*/ 	.word	0x00034500
        /*0c14*/ 	.short	0x010a
        /*0c16*/ 	.byte	0x3f
	.zero		1


	//   ....[147]....
        /*0c18*/ 	.word	0x0000ed00
        /*0c1c*/ 	.word	0x00000005
        /*0c20*/ 	.word	0x00034508
        /*0c24*/ 	.short	0x010a
        /*0c26*/ 	.byte	0x3f
	.zero		1


	//   ....[148]....
        /*0c28*/ 	.word	0x0000ed60
        /*0c2c*/ 	.word	0x00000005
        /*0c30*/ 	.word	0x00034510
        /*0c34*/ 	.short	0x010a
        /*0c36*/ 	.byte	0x3f
	.zero		1


	//   ....[149]....
        /*0c38*/ 	.word	0x0000edc0
        /*0c3c*/ 	.word	0x00000005
        /*0c40*/ 	.word	0x00034518
        /*0c44*/ 	.short	0x010a
        /*0c46*/ 	.byte	0x3f
	.zero		1


	//   ....[150]....
        /*0c48*/ 	.word	0x0000ee20
        /*0c4c*/ 	.word	0x00000000
        /*0c50*/ 	.word	0x00034500
        /*0c54*/ 	.short	0x010a
        /*0c56*/ 	.byte	0x3f
	.zero		1


	//   ....[151]....
        /*0c58*/ 	.word	0x0000ee80
        /*0c5c*/ 	.word	0x00000000
        /*0c60*/ 	.word	0x00034508
        /*0c64*/ 	.short	0x010a
        /*0c66*/ 	.byte	0x3f
	.zero		1


	//   ....[152]....
        /*0c68*/ 	.word	0x0000eee0
        /*0c6c*/ 	.word	0x00000000
        /*0c70*/ 	.word	0x00034510
        /*0c74*/ 	.short	0x010a
        /*0c76*/ 	.byte	0x3f
	.zero		1


	//   ....[153]....
        /*0c78*/ 	.word	0x0000efb0
        /*0c7c*/ 	.word	0x0000000a
        /*0c80*/ 	.word	0x000344b0
        /*0c84*/ 	.short	0x010a
        /*0c86*/ 	.byte	0x3f
	.zero		1


	//   ....[154]....
        /*0c88*/ 	.word	0x0000f000
        /*0c8c*/ 	.word	0x00000005
        /*0c90*/ 	.word	0x00034400
        /*0c94*/ 	.short	0x010a
        /*0c96*/ 	.byte	0x3f
	.zero		1


	//   ....[155]....
        /*0c98*/ 	.word	0x0000f210
        /*0c9c*/ 	.word	0x00000007
        /*0ca0*/ 	.word	0x00000000
        /*0ca4*/ 	.short	0x010a
        /*0ca6*/ 	.byte	0x3f
	.zero		1


	//   ....[156]....
        /*0ca8*/ 	.word	0x0000f260
        /*0cac*/ 	.word	0x00000006
        /*0cb0*/ 	.word	0x00000000
        /*0cb4*/ 	.short	0x010a
        /*0cb6*/ 	.byte	0x3f
	.zero		1


	//   ....[157]....
        /*0cb8*/ 	.word	0x0000f2b0
        /*0cbc*/ 	.word	0x00000007
        /*0cc0*/ 	.word	0x00000000
        /*0cc4*/ 	.short	0x010a
        /*0cc6*/ 	.byte	0x3f
	.zero		1


	//   ....[158]....
        /*0cc8*/ 	.word	0x0000f300
        /*0ccc*/ 	.word	0x00000006
        /*0cd0*/ 	.word	0x00000000
        /*0cd4*/ 	.short	0x010a
        /*0cd6*/ 	.byte	0x3f
	.zero		1


	//   ....[159]....
        /*0cd8*/ 	.word	0x0000f350
        /*0cdc*/ 	.word	0x00000007
        /*0ce0*/ 	.word	0x00000000
        /*0ce4*/ 	.short	0x010a
        /*0ce6*/ 	.byte	0x3f
	.zero		1


	//   ....[160]....
        /*0ce8*/ 	.word	0x0000f3a0
        /*0cec*/ 	.word	0x00000011
        /*0cf0*/ 	.word	0x00034440
        /*0cf4*/ 	.short	0x010a
        /*0cf6*/ 	.byte	0x3f
	.zero		1


	//   ....[161]....
        /*0cf8*/ 	.word	0x0000f3f0
        /*0cfc*/ 	.word	0x00000005
        /*0d00*/ 	.word	0x00034440
        /*0d04*/ 	.short	0x010a
        /*0d06*/ 	.byte	0x3f
	.zero		1


	//   ....[162]....
        /*0d08*/ 	.word	0x0000f440
        /*0d0c*/ 	.word	0x00000007
        /*0d10*/ 	.word	0x00034440
        /*0d14*/ 	.short	0x010a
        /*0d16*/ 	.byte	0x3f
	.zero		1


	//   ....[163]....
        /*0d18*/ 	.word	0x0000f490
        /*0d1c*/ 	.word	0x00000007
        /*0d20*/ 	.word	0x00034440
        /*0d24*/ 	.short	0x010a
        /*0d26*/ 	.byte	0x3f
	.zero		1


	//   ....[164]....
        /*0d28*/ 	.word	0x0000f4e0
        /*0d2c*/ 	.word	0x00000007
        /*0d30*/ 	.word	0x00034440
        /*0d34*/ 	.short	0x010a
        /*0d36*/ 	.byte	0x3f
	.zero		1


	//   ....[165]....
        /*0d38*/ 	.word	0x0000f530
        /*0d3c*/ 	.word	0x00000007
        /*0d40*/ 	.word	0x00034440
        /*0d44*/ 	.short	0x010a
        /*0d46*/ 	.byte	0x3f
	.zero		1


	//   ....[166]....
        /*0d48*/ 	.word	0x0000f580
        /*0d4c*/ 	.word	0x00000007
        /*0d50*/ 	.word	0x00034440
        /*0d54*/ 	.short	0x010a
        /*0d56*/ 	.byte	0x3f
	.zero		1


	//   ....[167]....
        /*0d58*/ 	.word	0x0000f5d0
        /*0d5c*/ 	.word	0x00000007
        /*0d60*/ 	.word	0x00034440
        /*0d64*/ 	.short	0x010a
        /*0d66*/ 	.byte	0x3f
	.zero		1


	//----- nvinfo : EIATTR_NUM_MBARRIERS
	.align		4
.L_37:
        /*0d68*/ 	.byte	0x03, 0x38
        /*0d6a*/ 	.short	0x002a


	//----- nvinfo : EIATTR_EXIT_INSTR_OFFSETS
	.align		4
        /*0d6c*/ 	.byte	0x04, 0x1c
        /*0d6e*/ 	.short	(.L_39 - .L_38)


	//   ....[0]....
.L_38:
        /*0d70*/ 	.word	0x00002c10


	//   ....[1]....
        /*0d74*/ 	.word	0x00002ea0


	//   ....[2]....
        /*0d78*/ 	.word	0x00002ff0


	//   ....[3]....
        /*0d7c*/ 	.word	0x000088a0


	//   ....[4]....
        /*0d80*/ 	.word	0x00008940


	//   ....[5]....
        /*0d84*/ 	.word	0x0000a530


	//   ....[6]....
        /*0d88*/ 	.word	0x0000c0f0


	//   ....[7]....
        /*0d8c*/ 	.word	0x0000e410


	//----- nvinfo : EIATTR_MAX_THREADS
	.align		4
.L_39:
        /*0d90*/ 	.byte	0x04, 0x05
        /*0d92*/ 	.short	(.L_41 - .L_40)
.L_40:
        /*0d94*/ 	.word	0x00000180
        /*0d98*/ 	.word	0x00000001
        /*0d9c*/ 	.word	0x00000001


	//----- nvinfo : EIATTR_CRS_STACK_SIZE
	.align		4
.L_41:
        /*0da0*/ 	.byte	0x04, 0x1e
        /*0da2*/ 	.short	(.L_43 - .L_42)
.L_42:
        /*0da4*/ 	.word	0x00000000


	//----- nvinfo : EIATTR_CBANK_PARAM_SIZE
	.align		4
.L_43:
        /*0da8*/ 	.byte	0x03, 0x19
        /*0daa*/ 	.short	0x0770


	//----- nvinfo : EIATTR_PARAM_CBANK
	.align		4
        /*0dac*/ 	.byte	0x04, 0x0a
        /*0dae*/ 	.short	(.L_45 - .L_44)
	.align		4
.L_44:
        /*0db0*/ 	.word	index@(.nv.constant0._ZN7cutlass13device_kernelINS_4gemm6kernel13GemmUniversalINS1_17GroupProblemShapeIN4cute5tupleIJiiiEEEEENS1_10collective13CollectiveMmaINS1_39MainloopSm90ArrayTmaGmmaWarpSpecializedILi6ENS6_IJNS5_1CILi1EEESD_SD_EEENS1_52KernelPtrArrayTmaWarpSpecializedPingpongFP8FastAccumEEENS6_IJNSC_ILi128EEESH_SH_EEENS_12float_e4m3_tEPNS6_IJlSD_NSC_ILi0EEEEEESJ_SM_NS5_8TiledMMAINS5_8MMA_AtomIJNS5_4SM904GMMA31MMA_64x128x32_F32E4M3E4M3_SS_TNILNSQ_7ScaleInE1ELSS_1EEEEEENS5_6LayoutISE_NS6_IJSK_SK_SK_EEEEENS6_IJNS5_10UnderscoreESY_SY_EEEEENS5_13SM90_TMA_LOADENS5_14ComposedLayoutINS5_7SwizzleILi3ELi4ELi3EEENS5_18smem_ptr_flag_bitsILi8EEENSV_INS6_IJNSC_ILi8EEESH_EEENS6_IJSH_SD_EEEEEEEvNS5_8identityES11_S1B_vS1C_EENS_8epilogue10collective18CollectiveEpilogueINS1E_30Sm90PtrArrayTmaWarpSpecializedILi4ELi2ELi16ELb1ELb0ELi2EEEJSI_NS6_IJNSC_ILi64EEENSC_ILi32EEEEEENS_6half_tEPNS6_IJSD_lSK_EEES1M_S1O_NS1E_6fusion15FusionCallbacksIS1I_NS1P_17LinearCombinationIS1M_fS1M_fLNS_15FloatRoundStyleE2EEESI_S1L_JEEES11_NS12_IS14_NS15_ILi16EEENSV_INS6_IJS1J_S17_EEENS6_IJSD_S1J_EEEEEEENS5_17SM75_U16x8_LDSM_TENS5_14SM90_TMA_STOREES1Z_NS5_17SM90_U16x8_STSM_TENS5_9Copy_AtomIJNS5_17SM90_U32x4_STSM_NES1M_EEEvEEEvvEEEEvNT_6ParamsE)
        /*0db4*/ 	.short	0x0210
        /*0db6*/ 	.short	0x0770


	//----- nvinfo : EIATTR_SW_WAR
	.align		4
.L_45:
        /*0db8*/ 	.byte	0x04, 0x36
        /*0dba*/ 	.short	(.L_47 - .L_46)
.L_46:
        /*0dbc*/ 	.word	0x00000008
.L_47:


//--------------------- .nv.callgraph             --------------------------
	.section	.nv.callgraph,"",@"SHT_CUDA_CALLGRAPH"
	.align	4
	.sectionentsize	8
	.align		4
        /*0000*/ 	.word	0x00000000
	.align		4
        /*0004*/ 	.word	0xffffffff
	.align		4
        /*0008*/ 	.word	index@(_ZN7cutlass13device_kernelINS_4gemm6kernel13GemmUniversalINS1_17GroupProblemShapeIN4cute5tupleIJiiiEEEEENS1_10collective13CollectiveMmaINS1_39MainloopSm90ArrayTmaGmmaWarpSpecializedILi6ENS6_IJNS5_1CILi1EEESD_SD_EEENS1_52KernelPtrArrayTmaWarpSpecializedPingpongFP8FastAccumEEENS6_IJNSC_ILi128EEESH_SH_EEENS_12float_e4m3_tEPNS6_IJlSD_NSC_ILi0EEEEEESJ_SM_NS5_8TiledMMAINS5_8MMA_AtomIJNS5_4SM904GMMA31MMA_64x128x32_F32E4M3E4M3_SS_TNILNSQ_7ScaleInE1ELSS_1EEEEEENS5_6LayoutISE_NS6_IJSK_SK_SK_EEEEENS6_IJNS5_10UnderscoreESY_SY_EEEEENS5_13SM90_TMA_LOADENS5_14ComposedLayoutINS5_7SwizzleILi3ELi4ELi3EEENS5_18smem_ptr_flag_bitsILi8EEENSV_INS6_IJNSC_ILi8EEESH_EEENS6_IJSH_SD_EEEEEEEvNS5_8identityES11_S1B_vS1C_EENS_8epilogue10collective18CollectiveEpilogueINS1E_30Sm90PtrArrayTmaWarpSpecializedILi4ELi2ELi16ELb1ELb0ELi2EEEJSI_NS6_IJNSC_ILi64EEENSC_ILi32EEEEEENS_6half_tEPNS6_IJSD_lSK_EEES1M_S1O_NS1E_6fusion15FusionCallbacksIS1I_NS1P_17LinearCombinationIS1M_fS1M_fLNS_15FloatRoundStyleE2EEESI_S1L_JEEES11_NS12_IS14_NS15_ILi16EEENSV_INS6_IJS1J_S17_EEENS6_IJSD_S1J_EEEEEEENS5_17SM75_U16x8_LDSM_TENS5_14SM90_TMA_STOREES1Z_NS5_17SM90_U16x8_STSM_TENS5_9Copy_AtomIJNS5_17SM90_U32x4_STSM_NES1M_EEEvEEEvvEEEEvNT_6ParamsE)
	.align		4
        /*000c*/ 	.word	index@(__assertfail)
	.align		4
        /*0010*/ 	.word	0x00000000
	.align		4
        /*0014*/ 	.word	0xfffffffe
	.align		4
        /*0018*/ 	.word	0x00000000
	.align		4
        /*001c*/ 	.word	0xfffffffd
	.align		4
        /*0020*/ 	.word	0x00000000
	.align		4
        /*0024*/ 	.word	0xfffffffc


//--------------------- .nv.constant4             --------------------------
	.section	.nv.constant4,"a",@progbits
	.align	8
	.align		8
.nv.constant4:
        /*0000*/ 	.dword	__assertfail
	.align		8
        /*0008*/ 	.dword	__unnamed_1
	.align		8
        /*0010*/ 	.dword	_ZN39_INTERNAL_7489a73a_4_k_cu_fdee54a9_27834cuda3std3__45__cpo5beginE
	.align		8
        /*0018*/ 	.dword	_ZN39_INTERNAL_7489a73a_4_k_cu_fdee54a9_27834cuda3std3__45__cpo3endE
	.align		8
        /*0020*/ 	.dword	_ZN39_INTERNAL_7489a73a_4_k_cu_fdee54a9_27834cuda3std3__45__cpo6cbeginE
	.align		8
        /*0028*/ 	.dword	_ZN39_INTERNAL_7489a73a_4_k_cu_fdee54a9_27834cuda3std3__45__cpo4cendE
	.align		8
        /*0030*/ 	.dword	_ZN39_INTERNAL_7489a73a_4_k_cu_fdee54a9_27834cuda3std3__441_GLOBAL__N__7489a73a_4_k_cu_fdee54a9_27836ignoreE
	.align		8
        /*0038*/ 	.dword	_ZN39_INTERNAL_7489a73a_4_k_cu_fdee54a9_27834cuda3std3__419piecewise_constructE
	.align		8
        /*0040*/ 	.dword	_ZN39_INTERNAL_7489a73a_4_k_cu_fdee54a9_27834cuda3std3__48in_placeE
	.align		8
        /*0048*/ 	.dword	_ZN39_INTERNAL_7489a73a_4_k_cu_fdee54a9_27834cuda3std6ranges3__45__cpo4swapE
	.align		8
        /*0050*/ 	.dword	_ZN39_INTERNAL_7489a73a_4_k_cu_fdee54a9_27834cuda3std6ranges3__45__cpo9iter_moveE
	.align		8
        /*0058*/ 	.dword	_ZN39_INTERNAL_7489a73a_4_k_cu_fdee54a9_27834cute7productE
	.align		8
        /*0060*/ 	.dword	_ZN39_INTERNAL_7489a73a_4_k_cu_fdee54a9_27834cute1_E
	.align		8
        /*0068*/ 	.dword	$str$24
	.align		8
        /*0070*/ 	.dword	$str$25


//--------------------- .text._ZN7cutlass13device_kernelINS_4gemm6kernel13GemmUniversalINS1_17GroupProblemShapeIN4cute5tupleIJiiiEEEEENS1_10collective13CollectiveMmaINS1_39MainloopSm90ArrayTmaGmmaWarpSpecializedILi6ENS6_IJNS5_1CILi1EEESD_SD_EEENS1_52KernelPtrArrayTmaWarpSpecializedPingpongFP8FastAccumEEENS6_IJNSC_ILi128EEESH_SH_EEENS_12float_e4m3_tEPNS6_IJlSD_NSC_ILi0EEEEEESJ_SM_NS5_8TiledMMAINS5_8MMA_AtomIJNS5_4SM904GMMA31MMA_64x128x32_F32E4M3E4M3_SS_TNILNSQ_7ScaleInE1ELSS_1EEEEEENS5_6LayoutISE_NS6_IJSK_SK_SK_EEEEENS6_IJNS5_10UnderscoreESY_SY_EEEEENS5_13SM90_TMA_LOADENS5_14ComposedLayoutINS5_7SwizzleILi3ELi4ELi3EEENS5_18smem_ptr_flag_bitsILi8EEENSV_INS6_IJNSC_ILi8EEESH_EEENS6_IJSH_SD_EEEEEEEvNS5_8identityES11_S1B_vS1C_EENS_8epilogue10collective18CollectiveEpilogueINS1E_30Sm90PtrArrayTmaWarpSpecializedILi4ELi2ELi16ELb1ELb0ELi2EEEJSI_NS6_IJNSC_ILi64EEENSC_ILi32EEEEEENS_6half_tEPNS6_IJSD_lSK_EEES1M_S1O_NS1E_6fusion15FusionCallbacksIS1I_NS1P_17LinearCombinationIS1M_fS1M_fLNS_15FloatRoundStyleE2EEESI_S1L_JEEES11_NS12_IS14_NS15_ILi16EEENSV_INS6_IJS1J_S17_EEENS6_IJSD_S1J_EEEEEEENS5_17SM75_U16x8_LDSM_TENS5_14SM90_TMA_STOREES1Z_NS5_17SM90_U16x8_STSM_TENS5_9Copy_AtomIJNS5_17SM90_U32x4_STSM_NES1M_EEEvEEEvvEEEEvNT_6ParamsE --------------------------
	.section	.text._ZN7cutlass13device_kernelINS_4gemm6kernel13GemmUniversalINS1_17GroupProblemShapeIN4cute5tupleIJiiiEEEEENS1_10collective13CollectiveMmaINS1_39MainloopSm90ArrayTmaGmmaWarpSpecializedILi6ENS6_IJNS5_1CILi1EEESD_SD_EEENS1_52KernelPtrArrayTmaWarpSpecializedPingpongFP8FastAccumEEENS6_IJNSC_ILi128EEESH_SH_EEENS_12float_e4m3_tEPNS6_IJlSD_NSC_ILi0EEEEEESJ_SM_NS5_8TiledMMAINS5_8MMA_AtomIJNS5_4SM904GMMA31MMA_64x128x32_F32E4M3E4M3_SS_TNILNSQ_7ScaleInE1ELSS_1EEEEEENS5_6LayoutISE_NS6_IJSK_SK_SK_EEEEENS6_IJNS5_10UnderscoreESY_SY_EEEEENS5_13SM90_TMA_LOADENS5_14ComposedLayoutINS5_7SwizzleILi3ELi4ELi3EEENS5_18smem_ptr_flag_bitsILi8EEENSV_INS6_IJNSC_ILi8EEESH_EEENS6_IJSH_SD_EEEEEEEvNS5_8identityES11_S1B_vS1C_EENS_8epilogue10collective18CollectiveEpilogueINS1E_30Sm90PtrArrayTmaWarpSpecializedILi4ELi2ELi16ELb1ELb0ELi2EEEJSI_NS6_IJNSC_ILi64EEENSC_ILi32EEEEEENS_6half_tEPNS6_IJSD_lSK_EEES1M_S1O_NS1E_6fusion15FusionCallbacksIS1I_NS1P_17LinearCombinationIS1M_fS1M_fLNS_15FloatRoundStyleE2EEESI_S1L_JEEES11_NS12_IS14_NS15_ILi16EEENSV_INS6_IJS1J_S17_EEENS6_IJSD_S1J_EEEEEEENS5_17SM75_U16x8_LDSM_TENS5_14SM90_TMA_STOREES1Z_NS5_17SM90_U16x8_STSM_TENS5_9Copy_AtomIJNS5_17SM90_U32x4_STSM_NES1M_EEEvEEEvvEEEEvNT_6ParamsE,"ax",@progbits
	.align	128
.text._ZN7cutlass13device_kernelINS_4gemm6kernel13GemmUniversalINS1_17GroupProblemShapeIN4cute5tupleIJiiiEEEEENS1_10collective13CollectiveMmaINS1_39MainloopSm90ArrayTmaGmmaWarpSpecializedILi6ENS6_IJNS5_1CILi1EEESD_SD_EEENS1_52KernelPtrArrayTmaWarpSpecializedPingpongFP8FastAccumEEENS6_IJNSC_ILi128EEESH_SH_EEENS_12float_e4m3_tEPNS6_IJlSD_NSC_ILi0EEEEEESJ_SM_NS5_8TiledMMAINS5_8MMA_AtomIJNS5_4SM904GMMA31MMA_64x128x32_F32E4M3E4M3_SS_TNILNSQ_7ScaleInE1ELSS_1EEEEEENS5_6LayoutISE_NS6_IJSK_SK_SK_EEEEENS6_IJNS5_10UnderscoreESY_SY_EEEEENS5_13SM90_TMA_LOADENS5_14ComposedLayoutINS5_7SwizzleILi3ELi4ELi3EEENS5_18smem_ptr_flag_bitsILi8EEENSV_INS6_IJNSC_ILi8EEESH_EEENS6_IJSH_SD_EEEEEEEvNS5_8identityES11_S1B_vS1C_EENS_8epilogue10collective18CollectiveEpilogueINS1E_30Sm90PtrArrayTmaWarpSpecializedILi4ELi2ELi16ELb1ELb0ELi2EEEJSI_NS6_IJNSC_ILi64EEENSC_ILi32EEEEEENS_6half_tEPNS6_IJSD_lSK_EEES1M_S1O_NS1E_6fusion15FusionCallbacksIS1I_NS1P_17LinearCombinationIS1M_fS1M_fLNS_15FloatRoundStyleE2EEESI_S1L_JEEES11_NS12_IS14_NS15_ILi16EEENSV_INS6_IJS1J_S17_EEENS6_IJSD_S1J_EEEEEEENS5_17SM75_U16x8_LDSM_TENS5_14SM90_TMA_STOREES1Z_NS5_17SM90_U16x8_STSM_TENS5_9Copy_AtomIJNS5_17SM90_U32x4_STSM_NES1M_EEEvEEEvvEEEEvNT_6ParamsE:
        .type           _ZN7cutlass13device_kernelINS_4gemm6kernel13GemmUniversalINS1_17GroupProblemShapeIN4cute5tupleIJiiiEEEEENS1_10collective13CollectiveMmaINS1_39MainloopSm90ArrayTmaGmmaWarpSpecializedILi6ENS6_IJNS5_1CILi1EEESD_SD_EEENS1_52KernelPtrArrayTmaWarpSpecializedPingpongFP8FastAccumEEENS6_IJNSC_ILi128EEESH_SH_EEENS_12float_e4m3_tEPNS6_IJlSD_NSC_ILi0EEEEEESJ_SM_NS5_8TiledMMAINS5_8MMA_AtomIJNS5_4SM904GMMA31MMA_64x128x32_F32E4M3E4M3_SS_TNILNSQ_7ScaleInE1ELSS_1EEEEEENS5_6LayoutISE_NS6_IJSK_SK_SK_EEEEENS6_IJNS5_10UnderscoreESY_SY_EEEEENS5_13SM90_TMA_LOADENS5_14ComposedLayoutINS5_7SwizzleILi3ELi4ELi3EEENS5_18smem_ptr_flag_bitsILi8EEENSV_INS6_IJNSC_ILi8EEESH_EEENS6_IJSH_SD_EEEEEEEvNS5_8identityES11_S1B_vS1C_EENS_8epilogue10collective18CollectiveEpilogueINS1E_30Sm90PtrArrayTmaWarpSpecializedILi4ELi2ELi16ELb1ELb0ELi2EEEJSI_NS6_IJNSC_ILi64EEENSC_ILi32EEEEEENS_6half_tEPNS6_IJSD_lSK_EEES1M_S1O_NS1E_6fusion15FusionCallbacksIS1I_NS1P_17LinearCombinationIS1M_fS1M_fLNS_15FloatRoundStyleE2EEESI_S1L_JEEES11_NS12_IS14_NS15_ILi16EEENSV_INS6_IJS1J_S17_EEENS6_IJSD_S1J_EEEEEEENS5_17SM75_U16x8_LDSM_TENS5_14SM90_TMA_STOREES1Z_NS5_17SM90_U16x8_STSM_TENS5_9Copy_AtomIJNS5_17SM90_U32x4_STSM_NES1M_EEEvEEEvvEEEEvNT_6ParamsE,@function
        .size           _ZN7cutlass13device_kernelINS_4gemm6kernel13GemmUniversalINS1_17GroupProblemShapeIN4cute5tupleIJiiiEEEEENS1_10collective13CollectiveMmaINS1_39MainloopSm90ArrayTmaGmmaWarpSpecializedILi6ENS6_IJNS5_1CILi1EEESD_SD_EEENS1_52KernelPtrArrayTmaWarpSpecializedPingpongFP8FastAccumEEENS6_IJNSC_ILi128EEESH_SH_EEENS_12float_e4m3_tEPNS6_IJlSD_NSC_ILi0EEEEEESJ_SM_NS5_8TiledMMAINS5_8MMA_AtomIJNS5_4SM904GMMA31MMA_64x128x32_F32E4M3E4M3_SS_TNILNSQ_7ScaleInE1ELSS_1EEEEEENS5_6LayoutISE_NS6_IJSK_SK_SK_EEEEENS6_IJNS5_10UnderscoreESY_SY_EEEEENS5_13SM90_TMA_LOADENS5_14ComposedLayoutINS5_7SwizzleILi3ELi4ELi3EEENS5_18smem_ptr_flag_bitsILi8EEENSV_INS6_IJNSC_ILi8EEESH_EEENS6_IJSH_SD_EEEEEEEvNS5_8identityES11_S1B_vS1C_EENS_8epilogue10collective18CollectiveEpilogueINS1E_30Sm90PtrArrayTmaWarpSpecializedILi4ELi2ELi16ELb1ELb0ELi2EEEJSI_NS6_IJNSC_ILi64EEENSC_ILi32EEEEEENS_6half_tEPNS6_IJSD_lSK_EEES1M_S1O_NS1E_6fusion15FusionCallbacksIS1I_NS1P_17LinearCombinationIS1M_fS1M_fLNS_15FloatRoundStyleE2EEESI_S1L_JEEES11_NS12_IS14_NS15_ILi16EEENSV_INS6_IJS1J_S17_EEENS6_IJSD_S1J_EEEEEEENS5_17SM75_U16x8_LDSM_TENS5_14SM90_TMA_STOREES1Z_NS5_17SM90_U16x8_STSM_TENS5_9Copy_AtomIJNS5_17SM90_U32x4_STSM_NES1M_EEEvEEEvvEEEEvNT_6ParamsE,(.L_x_329 - _ZN7cutlass13device_kernelINS_4gemm6kernel13GemmUniversalINS1_17GroupProblemShapeIN4cute5tupleIJiiiEEEEENS1_10collective13CollectiveMmaINS1_39MainloopSm90ArrayTmaGmmaWarpSpecializedILi6ENS6_IJNS5_1CILi1EEESD_SD_EEENS1_52KernelPtrArrayTmaWarpSpecializedPingpongFP8FastAccumEEENS6_IJNSC_ILi128EEESH_SH_EEENS_12float_e4m3_tEPNS6_IJlSD_NSC_ILi0EEEEEESJ_SM_NS5_8TiledMMAINS5_8MMA_AtomIJNS5_4SM904GMMA31MMA_64x128x32_F32E4M3E4M3_SS_TNILNSQ_7ScaleInE1ELSS_1EEEEEENS5_6LayoutISE_NS6_IJSK_SK_SK_EEEEENS6_IJNS5_10UnderscoreESY_SY_EEEEENS5_13SM90_TMA_LOADENS5_14ComposedLayoutINS5_7SwizzleILi3ELi4ELi3EEENS5_18smem_ptr_flag_bitsILi8EEENSV_INS6_IJNSC_ILi8EEESH_EEENS6_IJSH_SD_EEEEEEEvNS5_8identityES11_S1B_vS1C_EENS_8epilogue10collective18CollectiveEpilogueINS1E_30Sm90PtrArrayTmaWarpSpecializedILi4ELi2ELi16ELb1ELb0ELi2EEEJSI_NS6_IJNSC_ILi64EEENSC_ILi32EEEEEENS_6half_tEPNS6_IJSD_lSK_EEES1M_S1O_NS1E_6fusion15FusionCallbacksIS1I_NS1P_17LinearCombinationIS1M_fS1M_fLNS_15FloatRoundStyleE2EEESI_S1L_JEEES11_NS12_IS14_NS15_ILi16EEENSV_INS6_IJS1J_S17_EEENS6_IJSD_S1J_EEEEEEENS5_17SM75_U16x8_LDSM_TENS5_14SM90_TMA_STOREES1Z_NS5_17SM90_U16x8_STSM_TENS5_9Copy_AtomIJNS5_17SM90_U32x4_STSM_NES1M_EEEvEEEvvEEEEvNT_6ParamsE)
        .other          _ZN7cutlass13device_kernelINS_4gemm6kernel13GemmUniversalINS1_17GroupProblemShapeIN4cute5tupleIJiiiEEEEENS1_10collective13CollectiveMmaINS1_39MainloopSm90ArrayTmaGmmaWarpSpecializedILi6ENS6_IJNS5_1CILi1EEESD_SD_EEENS1_52KernelPtrArrayTmaWarpSpecializedPingpongFP8FastAccumEEENS6_IJNSC_ILi128EEESH_SH_EEENS_12float_e4m3_tEPNS6_IJlSD_NSC_ILi0EEEEEESJ_SM_NS5_8TiledMMAINS5_8MMA_AtomIJNS5_4SM904GMMA31MMA_64x128x32_F32E4M3E4M3_SS_TNILNSQ_7ScaleInE1ELSS_1EEEEEENS5_6LayoutISE_NS6_IJSK_SK_SK_EEEEENS6_IJNS5_10UnderscoreESY_SY_EEEEENS5_13SM90_TMA_LOADENS5_14ComposedLayoutINS5_7SwizzleILi3ELi4ELi3EEENS5_18smem_ptr_flag_bitsILi8EEENSV_INS6_IJNSC_ILi8EEESH_EEENS6_IJSH_SD_EEEEEEEvNS5_8identityES11_S1B_vS1C_EENS_8epilogue10collective18CollectiveEpilogueINS1E_30Sm90PtrArrayTmaWarpSpecializedILi4ELi2ELi16ELb1ELb0ELi2EEEJSI_NS6_IJNSC_ILi64EEENSC_ILi32EEEEEENS_6half_tEPNS6_IJSD_lSK_EEES1M_S1O_NS1E_6fusion15FusionCallbacksIS1I_NS1P_17LinearCombinationIS1M_fS1M_fLNS_15FloatRoundStyleE2EEESI_S1L_JEEES11_NS12_IS14_NS15_ILi16EEENSV_INS6_IJS1J_S17_EEENS6_IJSD_S1J_EEEEEEENS5_17SM75_U16x8_LDSM_TENS5_14SM90_TMA_STOREES1Z_NS5_17SM90_U16x8_STSM_TENS5_9Copy_AtomIJNS5_17SM90_U32x4_STSM_NES1M_EEEvEEEvvEEEEvNT_6ParamsE,@"STO_CUDA_ENTRY STV_DEFAULT"
_ZN7cutlass13device_kernelINS_4gemm6kernel13GemmUniversalINS1_17GroupProblemShapeIN4cute5tupleIJiiiEEEEENS1_10collective13CollectiveMmaINS1_39MainloopSm90ArrayTmaGmmaWarpSpecializedILi6ENS6_IJNS5_1CILi1EEESD_SD_EEENS1_52KernelPtrArrayTmaWarpSpecializedPingpongFP8FastAccumEEENS6_IJNSC_ILi128EEESH_SH_EEENS_12float_e4m3_tEPNS6_IJlSD_NSC_ILi0EEEEEESJ_SM_NS5_8TiledMMAINS5_8MMA_AtomIJNS5_4SM904GMMA31MMA_64x128x32_F32E4M3E4M3_SS_TNILNSQ_7ScaleInE1ELSS_1EEEEEENS5_6LayoutISE_NS6_IJSK_SK_SK_EEEEENS6_IJNS5_10UnderscoreESY_SY_EEEEENS5_13SM90_TMA_LOADENS5_14ComposedLayoutINS5_7SwizzleILi3ELi4ELi3EEENS5_18smem_ptr_flag_bitsILi8EEENSV_INS6_IJNSC_ILi8EEESH_EEENS6_IJSH_SD_EEEEEEEvNS5_8identityES11_S1B_vS1C_EENS_8epilogue10collective18CollectiveEpilogueINS1E_30Sm90PtrArrayTmaWarpSpecializedILi4ELi2ELi16ELb1ELb0ELi2EEEJSI_NS6_IJNSC_ILi64EEENSC_ILi32EEEEEENS_6half_tEPNS6_IJSD_lSK_EEES1M_S1O_NS1E_6fusion15FusionCallbacksIS1I_NS1P_17LinearCombinationIS1M_fS1M_fLNS_15FloatRoundStyleE2EEESI_S1L_JEEES11_NS12_IS14_NS15_ILi16EEENSV_INS6_IJS1J_S17_EEENS6_IJSD_S1J_EEEEEEENS5_17SM75_U16x8_LDSM_TENS5_14SM90_TMA_STOREES1Z_NS5_17SM90_U16x8_STSM_TENS5_9Copy_AtomIJNS5_17SM90_U32x4_STSM_NES1M_EEEvEEEvvEEEEvNT_6ParamsE:
[----:B------:R-:W1:Y:S08]  /*0000*/  LDC R1, c[0x0][0x28] ;  /* 0x00000a00ff017b82 */ /* 0x000e700000000800 */
[----:B------:R-:W2:Y:S01]  /*0010*/  LDC.64 R6, c[0x0][0x918] ;  /* 0x00024600ff067b82 */ /* 0x000ea20000000a00 */
[----:B------:R-:W-:Y:S01]  /*0020*/  ULDC.64 UR38, c[0x0][0x208] ;  /* 0x0000820000267ab9 */ /* 0x000fe20000000a00 */
[----:B------:R-:W3:Y:S01]  /*0030*/  S2R R33, SR_TID.X ;  /* 0x0000000000217919 */ /* 0x000ee20000002100 */
[----:B------:R-:W-:Y:S01]  /*0040*/  ULDC UR4, c[0x0][0x910] ;  /* 0x0002440000047ab9 */ /* 0x000fe20000000800 */
[----:B------:R-:W-:Y:S01]  /*0050*/  ULDC.64 UR20, c[0x0][0x8d0] ;  /* 0x0002340000147ab9 */ /* 0x000fe20000000a00 */
[----:B------:R-:W-:Y:S01]  /*0060*/  ULDC.64 UR14, c[0x0][0x8c8] ;  /* 0x00023200000e7ab9 */ /* 0x000fe20000000a00 */
[----:B------:R-:W-:Y:S01]  /*0070*/  ULDC UR5, c[0x0][0x908] ;  /* 0x0002420000057ab9 */ /* 0x000fe20000000800 */
[----:B------:R-:W-:Y:S01]  /*0080*/  CS2R R8, SRZ ;  /* 0x0000000000087805 */ /* 0x000fe2000001ff00 */
[----:B------:R-:W-:Y:S01]  /*0090*/  S2UR UR42, SR_CTAID.X ;  /* 0x00000000002a79c3 */ /* 0x000fe20000002500 */
[----:B------:R-:W-:Y:S01]  /*00a0*/  ULDC.64 UR22, c[0x0][0x8e8] ;  /* 0x00023a0000167ab9 */ /* 0x000fe20000000a00 */
[----:B------:R-:W-:Y:S01]  /*00b0*/  ULDC.64 UR16, c[0x0][0x8e0] ;  /* 0x0002380000107ab9 */ /* 0x000fe20000000a00 */
[----:B--2---:R-:W2:Y:S01]  /*00c0*/  LDG.E R2, desc[UR38][R6.64] ;  /* 0x0000002606027981 */ /* 0x004ea2000c1e1900 */
[----:B------:R-:W-:-:S03]  /*00d0*/  IMAD.U32 R3, RZ, RZ, UR4 ;  /* 0x00000004ff037e24 */ /* 0x000fc6000f8e00ff */
[----:B------:R-:W4:Y:S01]  /*00e0*/  LDG.E R0, desc[UR38][R6.64+0x4] ;  /* 0x0000042606007981 */ /* 0x000f22000c1e1900 */
[----:B---3--:R-:W-:-:S04]  /*00f0*/  LOP3.LUT R34, R33, 0x1f, RZ, 0xc0, !PT ;  /* 0x0000001f21227812 */ /* 0x008fc800078ec0ff */
[----:B------:R-:W-:Y:S01]  /*0100*/  ISETP.GE.AND P0, PT, R34, R3, PT ;  /* 0x000000032200720c */ /* 0x000fe20003f06270 */
[----:B------:R-:W-:-:S04]  /*0110*/  UISETP.NE.U32.AND UP0, UPT, UR20, URZ, UPT ;  /* 0x0000003f1400728c */ /* 0x000fc8000bf05070 */
[----:B------:R-:W-:-:S08]  /*0120*/  UISETP.NE.AND.EX UP0, UPT, UR21, URZ, UPT, UP0 ;  /* 0x0000003f1500728c */ /* 0x000fd0000bf05300 */
[----:B------:R-:W3:Y:S03]  /*0130*/  @!P0 LDC.64 R4, c[0x0][0x918] ;  /* 0x00024600ff048b82 */ /* 0x000ee60000000a00 */
[----:B------:R-:W-:-:S05]  /*0140*/  @UP0 ULDC UR24, c[0x0][0x8dc] ;  /* 0x0002370000180ab9 */ /* 0x000fca0000000800 */
[----:B------:R-:W1:Y:S01]  /*0150*/  S2UR UR4, SR_CTAID.Y ;  /* 0x00000000000479c3 */ /* 0x000e620000002600 */
[----:B------:R-:W-:Y:S01]  /*0160*/  UISETP.NE.AND UP3, UPT, UR5, 0x1, UPT ;  /* 0x000000010500788c */ /* 0x000fe2000bf65270 */
[----:B------:R-:W-:Y:S01]  /*0170*/  UMOV UR43, URZ ;  /* 0x0000003f002b7c82 */ /* 0x000fe20008000000 */
[----:B---3--:R-:W-:-:S09]  /*0180*/  @!P0 IMAD.WIDE.U32 R4, R34, 0xc, R4 ;  /* 0x0000000c22048825 */ /* 0x008fd200078e0004 */
[----:B------:R-:W-:Y:S01]  /*0190*/  @UP3 ULDC UR8, c[0x0][0x10] ;  /* 0x0000040000083ab9 */ /* 0x000fe20000000800 */
[----:B------:R-:W-:Y:S01]  /*01a0*/  @UP3 UMOV UR5, URZ ;  /* 0x0000003f00053c82 */ /* 0x000fe20008000000 */
[----:B------:R3:W5:Y:S04]  /*01b0*/  @!P0 LDG.E R8, desc[UR38][R4.64] ;  /* 0x0000002604088981 */ /* 0x000768000c1e1900 */
[----:B------:R3:W5:Y:S01]  /*01c0*/  @!P0 LDG.E R9, desc[UR38][R4.64+0x4] ;  /* 0x0000042604098981 */ /* 0x000762000c1e1900 */
[----:B------:R-:W-:Y:S01]  /*01d0*/  ISETP.NE.U32.AND P0, PT, RZ, UR22, PT ;  /* 0x00000016ff007c0c */ /* 0x000fe2000bf05070 */
[----:B-1----:R-:W-:-:S03]  /*01e0*/  @UP3 UIMAD.WIDE.U32 UR8, UR42, UR8, UR4 ;  /* 0x000000082a0832a5 */ /* 0x002fc6000f8e0004 */
[----:B------:R-:W-:Y:S01]  /*01f0*/  ISETP.NE.AND.EX P0, PT, RZ, UR23, PT, P0 ;  /* 0x00000017ff007c0c */ /* 0x000fe2000bf05300 */
[----:B------:R-:W-:Y:S01]  /*0200*/  @UP3 UMOV UR7, URZ ;  /* 0x0000003f00073c82 */ /* 0x000fe20008000000 */
[----:B------:R-:W-:Y:S01]  /*0210*/  @!UP3 ULDC UR5, c[0x0][0xc] ;  /* 0x000003000005bab9 */ /* 0x000fe20000000800 */
[----:B------:R-:W-:Y:S02]  /*0220*/  @UP3 UIADD3 UR7, UR9, UR7, URZ ;  /* 0x0000000709073290 */ /* 0x000fe4000fffe03f */
[----:B------:R-:W-:-:S07]  /*0230*/  @!UP3 UIMAD.WIDE.U32 UR4, UR5, UR4, UR42 ;  /* 0x000000040504b2a5 */ /* 0x000fce000f8e002a */
[----:B------:R-:W-:Y:S01]  /*0240*/  @!UP3 UMOV UR7, UR5 ;  /* 0x000000050007bc82 */ /* 0x000fe20008000000 */
[----:B------:R-:W-:Y:S01]  /*0250*/  @!UP3 UMOV UR8, UR4 ;  /* 0x000000040008bc82 */ /* 0x000fe20008000000 */
[----:B--2---:R-:W-:-:S13]  /*0260*/  R2UR UR11, R2 ;  /* 0x00000000020b72ca */ /* 0x004fda00000e0000 */
[----:B------:R-:W-:-:S04]  /*0270*/  UIADD3 UR6, UP1, UR11, UR14, URZ ;  /* 0x0000000e0b067290 */ /* 0x000fc8000ff3e03f */
[----:B------:R-:W-:Y:S02]  /*0280*/  ULEA.HI.X.SX32 UR11, UR11, UR15, 0x1, UP1 ;  /* 0x0000000f0b0b7291 */ /* 0x000fe400088f0e3f */
[----:B------:R-:W-:-:S04]  /*0290*/  UIADD3 UR6, UP1, UR6, -0x1, URZ ;  /* 0xffffffff06067890 */ /* 0x000fc8000ff3e03f */
[----:B------:R-:W-:Y:S02]  /*02a0*/  UIADD3.X UR11, UR11, -0x1, URZ, UP1, !UPT ;  /* 0xffffffff0b0b7890 */ /* 0x000fe40008ffe43f */
[----:B------:R-:W-:Y:S01]  /*02b0*/  @UP0 UIADD3 UR24, UP1, UR6, UR24, URZ ;  /* 0x0000001806180290 */ /* 0x000fe2000ff3e03f */
[----:B----4-:R-:W-:-:S03]  /*02c0*/  R2UR UR27, R0 ;  /* 0x00000000001b72ca */ /* 0x010fc600000e0000 */
[----:B------:R-:W-:-:S04]  /*02d0*/  @UP0 UIADD3.X UR26, URZ, UR11, URZ, UP1, !UPT ;  /* 0x0000000b3f1a0290 */ /* 0x000fc80008ffe43f */
[----:B------:R-:W-:-:S04]  /*02e0*/  @UP0 UIMAD.WIDE.U32 UR12, UR26, UR20, URZ ;  /* 0x000000141a0c02a5 */ /* 0x000fc8000f8e003f */
[----:B------:R-:W-:Y:S02]  /*02f0*/  @UP0 UIMAD.WIDE.U32 UR18, UP1, UR24, UR21, UR12 ;  /* 0x00000015181202a5 */ /* 0x000fe4000f82000c */
[----:B------:R-:W-:Y:S02]  /*0300*/  @UP0 UIMAD.WIDE.U32 UR12, UR24, UR20, URZ ;  /* 0x00000014180c02a5 */ /* 0x000fe4000f8e003f */
[----:B------:R-:W-:Y:S02]  /*0310*/  @UP0 UIADD3.X UR25, URZ, URZ, URZ, UP1, !UPT ;  /* 0x0000003f3f190290 */ /* 0x000fe40008ffe43f */
[----:B------:R-:W-:Y:S01]  /*0320*/  @UP0 UIADD3 URZ, UP1, UR13, UR18, URZ ;  /* 0x000000120d3f0290 */ /* 0x000fe2000ff3e03f */
[----:B------:R-:W-:Y:S01]  /*0330*/  @UP0 UMOV UR24, UR19 ;  /* 0x0000001300180c82 */ /* 0x000fe20008000000 */
[----:B------:R-:W-:Y:S02]  /*0340*/  UIADD3 UR10, UP2, UR27, UR16, URZ ;  /* 0x000000101b0a7290 */ /* 0x000fe4000ff5e03f */
[----:B------:R-:W-:-:S02]  /*0350*/  @UP0 UIMAD.WIDE.U32.X UR12, UR26, UR21, UR24, UP1 ;  /* 0x000000151a0c02a5 */ /* 0x000fc400088e0418 */
[----:B------:R-:W-:Y:S02]  /*0360*/  ULEA.HI.X.SX32 UR9, UR27, UR17, 0x1, UP2 ;  /* 0x000000111b097291 */ /* 0x000fe400090f0e3f */
[----:B------:R-:W-:-:S03]  /*0370*/  UIADD3 UR18, UP1, UR10, -0x1, URZ ;  /* 0xffffffff0a127890 */ /* 0x000fc6000ff3e03f */
[----:B------:R-:W-:Y:S01]  /*0380*/  @UP0 UMOV UR6, UR12 ;  /* 0x0000000c00060c82 */ /* 0x000fe20008000000 */
[----:B------:R-:W-:Y:S01]  /*0390*/  UIADD3.X UR5, UR9, -0x1, URZ, UP1, !UPT ;  /* 0xffffffff09057890 */ /* 0x000fe20008ffe43f */
[----:B------:R-:W-:Y:S01]  /*03a0*/  @UP0 UMOV UR11, UR13 ;  /* 0x0000000d000b0c82 */ /* 0x000fe20008000000 */
[----:B---3--:R-:W-:Y:S10]  /*03b0*/  @!P0 BRA `(.L_x_0) ;  /* 0x00000000002c8947 */ /* 0x008ff40003800000 */
[----:B------:R-:W-:Y:S02]  /*03c0*/  ULDC UR9, c[0x0][0x8f4] ;  /* 0x00023d0000097ab9 */ /* 0x000fe40000000800 */
[----:B------:R-:W-:-:S04]  /*03d0*/  UIADD3 UR9, UP1, UR18, UR9, URZ ;  /* 0x0000000912097290 */ /* 0x000fc8000ff3e03f */
[----:B------:R-:W-:-:S04]  /*03e0*/  UIADD3.X UR10, URZ, UR5, URZ, UP1, !UPT ;  /* 0x000000053f0a7290 */ /* 0x000fc80008ffe43f */
[----:B------:R-:W-:-:S04]  /*03f0*/  UIMAD.WIDE.U32 UR4, UR10, UR22, URZ ;  /* 0x000000160a0472a5 */ /* 0x000fc8000f8e003f */
[----:B------:R-:W-:Y:S02]  /*0400*/  UIMAD.WIDE.U32 UR12, UP1, UR9, UR23, UR4 ;  /* 0x00000017090c72a5 */ /* 0x000fe4000f820004 */
[----:B------:R-:W-:Y:S02]  /*0410*/  UIMAD.WIDE.U32 UR4, UR9, UR22, URZ ;  /* 0x00000016090472a5 */ /* 0x000fe4000f8e003f */
[----:B------:R-:W-:Y:S02]  /*0420*/  UIADD3.X UR19, URZ, URZ, URZ, UP1, !UPT ;  /* 0x0000003f3f137290 */ /* 0x000fe40008ffe43f */
[----:B------:R-:W-:Y:S01]  /*0430*/  UIADD3 URZ, UP1, UR5, UR12, URZ ;  /* 0x0000000c053f7290 */ /* 0x000fe2000ff3e03f */
[----:B------:R-:W-:-:S03]  /*0440*/  UMOV UR18, UR13 ;  /* 0x0000000d00127c82 */ /* 0x000fc60008000000 */
[----:B------:R-:W-:-:S07]  /*0450*/  UIMAD.WIDE.U32.X UR4, UR10, UR23, UR18, UP1 ;  /* 0x000000170a0472a5 */ /* 0x000fce00088e0412 */
[----:B------:R-:W-:-:S05]  /*0460*/  UMOV UR18, UR4 ;  /* 0x0000000400127c82 */ /* 0x000fca0008000000 */
.L_x_0:
[----:B------:R-:W-:Y:S01]  /*0470*/  ULDC UR9, c[0x0][0x934] ;  /* 0x00024d0000097ab9 */ /* 0x000fe20000000800 */
[----:B------:R-:W-:Y:S01]  /*0480*/  ULDC UR10, c[0x0][0x904] ;  /* 0x00024100000a7ab9 */ /* 0x000fe20000000800 */
[----:B------:R-:W-:Y:S01]  /*0490*/  ULDC UR4, c[0x0][0x938] ;  /* 0x00024e0000047ab9 */ /* 0x000fe20000000800 */
[----:B------:R-:W-:Y:S01]  /*04a0*/  USHF.L.U32 UR9, UR9, UR10, URZ ;  /* 0x0000000a09097299 */ /* 0x000fe2000800063f */
[----:B------:R-:W-:Y:S01]  /*04b0*/  SHF.R.U32.HI R13, RZ, 0x5, R33 ;  /* 0x00000005ff0d7819 */ /* 0x000fe20000011621 */
[----:B------:R-:W-:Y:S01]  /*04c0*/  USHF.L.U32 UR10, UR4, UR10, URZ ;  /* 0x0000000a040a7299 */ /* 0x000fe2000800063f */
[----:B------:R-:W-:Y:S01]  /*04d0*/  ULDC UR26, c[0x0][0x8d8] ;  /* 0x00023600001a7ab9 */ /* 0x000fe20000000800 */
[----:B------:R-:W-:Y:S02]  /*04e0*/  ULDC UR30, c[0x0][0x8f0] ;  /* 0x00023c00001e7ab9 */ /* 0x000fe40000000800 */
[----:B------:R-:W-:Y:S01]  /*04f0*/  IMAD.U32 R10, RZ, RZ, UR9 ;  /* 0x00000009ff0a7e24 */ /* 0x000fe2000f8e00ff */
[----:B------:R-:W-:Y:S01]  /*0500*/  USHF.R.U64 UR11, UR6, UR26, UR11 ;  /* 0x0000001a060b7299 */ /* 0x000fe2000800120b */
[----:B------:R-:W-:Y:S01]  /*0510*/  IMAD.U32 R11, RZ, RZ, UR10 ;  /* 0x0000000aff0b7e24 */ /* 0x000fe2000f8e00ff */
[----:B------:R-:W-:-:S02]  /*0520*/  USHF.R.U64 UR6, UR18, UR30, UR5 ;  /* 0x0000001e12067299 */ /* 0x000fc40008001205 */
[----:B------:R-:W-:Y:S01]  /*0530*/  IABS R0, R10 ;  /* 0x0000000a00007213 */ /* 0x000fe20000000000 */
[----:B------:R-:W-:Y:S01]  /*0540*/  UIADD3 UR11, UR11, -0x1, UR9 ;  /* 0xffffffff0b0b7890 */ /* 0x000fe2000fffe009 */
[----:B------:R-:W-:Y:S01]  /*0550*/  IABS R2, R11 ;  /* 0x0000000b00027213 */ /* 0x000fe20000000000 */
[----:B------:R-:W-:Y:S01]  /*0560*/  UIADD3 UR6, UR6, -0x1, UR10 ;  /* 0xffffffff06067890 */ /* 0x000fe2000fffe00a */
[----:B------:R-:W-:Y:S01]  /*0570*/  R2UR UR28, R0 ;  /* 0x00000000001c72ca */ /* 0x000fe200000e0000 */
[----:B------:R-:W-:Y:S01]  /*0580*/  UMOV UR4, URZ ;  /* 0x0000003f00047c82 */ /* 0x000fe20008000000 */
[----:B------:R-:W-:Y:S01]  /*0590*/  UISETP.GE.AND UP5, UPT, UR11, URZ, UPT ;  /* 0x0000003f0b00728c */ /* 0x000fe2000bfa6270 */
[----:B------:R-:W-:Y:S01]  /*05a0*/  IMAD.MOV.U32 R0, RZ, RZ, R2 ;  /* 0x000000ffff007224 */ /* 0x000fe200078e0002 */
[----:B------:R-:W-:Y:S01]  /*05b0*/  UISETP.NE.AND UP4, UPT, UR9, URZ, UPT ;  /* 0x0000003f0900728c */ /* 0x000fe2000bf85270 */
[----:B------:R-:W-:-:S03]  /*05c0*/  UMOV UR59, 0x1 ;  /* 0x00000001003b7882 */ /* 0x000fc60000000000 */
[----:B------:R-:W-:-:S05]  /*05d0*/  R2UR UR27, R0 ;  /* 0x00000000001b72ca */ /* 0x000fca00000e0000 */
[----:B------:R-:W1:Y:S08]  /*05e0*/  I2F.RP R0, UR28 ;  /* 0x0000001c00007d06 */ /* 0x000e700008209400 */
[----:B------:R-:W2:Y:S08]  /*05f0*/  I2F.RP R4, UR27 ;  /* 0x0000001b00047d06 */ /* 0x000eb00008209400 */
[----:B-1----:R-:W1:Y:S08]  /*0600*/  MUFU.RCP R0, R0 ;  /* 0x0000000000007308 */ /* 0x002e700000001000 */
[----:B--2---:R-:W2:Y:S01]  /*0610*/  MUFU.RCP R4, R4 ;  /* 0x0000000400047308 */ /* 0x004ea20000001000 */
[----:B-1----:R-:W-:-:S02]  /*0620*/  VIADD R2, R0, 0xffffffe ;  /* 0x0ffffffe00027836 */ /* 0x002fc40000000000 */
[----:B------:R-:W-:-:S05]  /*0630*/  IMAD.U32 R0, RZ, RZ, UR11 ;  /* 0x0000000bff007e24 */ /* 0x000fca000f8e00ff */
[----:B------:R-:W1:Y:S01]  /*0640*/  F2I.FTZ.U32.TRUNC.NTZ R2, R2 ;  /* 0x0000000200027305 */ /* 0x000e62000021f000 */
[----:B------:R-:W-:Y:S01]  /*0650*/  IABS R0, R0 ;  /* 0x0000000000007213 */ /* 0x000fe20000000000 */
[----:B--2---:R-:W-:Y:S01]  /*0660*/  VIADD R5, R4, 0xffffffe ;  /* 0x0ffffffe04057836 */ /* 0x004fe20000000000 */
[----:B------:R-:W-:Y:S02]  /*0670*/  IABS R4, R10 ;  /* 0x0000000a00047213 */ /* 0x000fe40000000000 */
[----:B------:R-:W-:-:S03]  /*0680*/  R2UR UR29, R0 ;  /* 0x00000000001d72ca */ /* 0x000fc600000e0000 */
[----:B------:R-:W2:Y:S01]  /*0690*/  F2I.FTZ.U32.TRUNC.NTZ R5, R5 ;  /* 0x0000000500057305 */ /* 0x000ea2000021f000 */
[----:B------:R-:W-:Y:S01]  /*06a0*/  IMAD.MOV R4, RZ, RZ, -R4 ;  /* 0x000000ffff047224 */ /* 0x000fe200078e0a04 */
[----:B-1----:R-:W-:Y:S01]  /*06b0*/  R2UR UR5, R2 ;  /* 0x00000000020572ca */ /* 0x002fe200000e0000 */
[----:B------:R-:W-:Y:S01]  /*06c0*/  IMAD.U32 R2, RZ, RZ, UR6 ;  /* 0x00000006ff027e24 */ /* 0x000fe2000f8e00ff */
[----:B--2---:R-:W-:-:S04]  /*06d0*/  R2UR UR13, R5 ;  /* 0x00000000050d72ca */ /* 0x004fc800000e0000 */
[----:B------:R-:W-:Y:S02]  /*06e0*/  IABS R5, R2 ;  /* 0x0000000200057213 */ /* 0x000fe40000000000 */
[----:B------:R-:W-:-:S05]  /*06f0*/  MOV R2, R4 ;  /* 0x0000000400027202 */ /* 0x000fca0000000f00 */
[----:B------:R-:W-:Y:S01]  /*0700*/  UIADD3 UR12, URZ, -UR5, URZ ;  /* 0x800000053f0c7290 */ /* 0x000fe2000fffe03f */
[----:B------:R-:W-:Y:S01]  /*0710*/  IABS R4, R11 ;  /* 0x0000000b00047213 */ /* 0x000fe20000000000 */
[----:B------:R-:W-:Y:S01]  /*0720*/  IMAD.MOV.U32 R0, RZ, RZ, R5 ;  /* 0x000000ffff007224 */ /* 0x000fe200078e0005 */
[----:B------:R-:W-:Y:S01]  /*0730*/  R2UR UR31, R2 ;  /* 0x00000000021f72ca */ /* 0x000fe200000e0000 */
[----:B------:R-:W-:Y:S01]  /*0740*/  UIMAD UR12, UR12, UR28, URZ ;  /* 0x0000001c0c0c72a4 */ /* 0x000fe2000f8e023f */
[----:B------:R-:W1:Y:S01]  /*0750*/  SHFL.IDX PT, R2, R13, RZ, 0x1f ;  /* 0x00001fff0d027589 */ /* 0x000e6200000e0000 */
[----:B------:R-:W-:Y:S01]  /*0760*/  IMAD.MOV R4, RZ, RZ, -R4 ;  /* 0x000000ffff047224 */ /* 0x000fe200078e0a04 */
[----:B------:R-:W-:Y:S01]  /*0770*/  R2UR UR33, R0 ;  /* 0x00000000002172ca */ /* 0x000fe200000e0000 */
[----:B------:R-:W-:Y:S02]  /*0780*/  UIADD3 UR18, URZ, -UR13, URZ ;  /* 0x8000000d3f127290 */ /* 0x000fe4000fffe03f */
[----:B------:R-:W-:Y:S01]  /*0790*/  UIMAD.WIDE.U32 UR4, UR5, UR12, UR4 ;  /* 0x0000000c050472a5 */ /* 0x000fe2000f8e0004 */
[----:B------:R-:W-:Y:S01]  /*07a0*/  IMAD.MOV.U32 R0, RZ, RZ, R4 ;  /* 0x000000ffff007224 */ /* 0x000fe200078e0004 */
[----:B------:R-:W-:Y:S01]  /*07b0*/  UIMAD UR18, UR18, UR27, URZ ;  /* 0x0000001b121272a4 */ /* 0x000fe2000f8e023f */
[----:B------:R-:W-:-:S03]  /*07c0*/  UMOV UR12, URZ ;  /* 0x0000003f000c7c82 */ /* 0x000fc60008000000 */
[----:B------:R-:W-:Y:S01]  /*07d0*/  UIMAD.WIDE.U32 UR18, UR13, UR18, UR12 ;  /* 0x000000120d1272a5 */ /* 0x000fe2000f8e000c */
[----:B------:R-:W-:Y:S01]  /*07e0*/  R2UR UR32, R0 ;  /* 0x00000000002072ca */ /* 0x000fe200000e0000 */
[----:B------:R-:W-:Y:S01]  /*07f0*/  ULOP3.LUT UR12, URZ, UR9, URZ, 0x33, !UPT ;  /* 0x000000093f0c7292 */ /* 0x000fe2000f8e333f */
[----:B------:R-:W-:Y:S01]  /*0800*/  SHF.R.U32.HI R0, RZ, 0x7, R33 ;  /* 0x00000007ff007819 */ /* 0x000fe20000011621 */
[----:B------:R-:W-:Y:S01]  /*0810*/  UMOV UR13, UR5 ;  /* 0x00000005000d7c82 */ /* 0x000fe20008000000 */
[----:B------:R-:W-:Y:S02]  /*0820*/  UIMAD.WIDE.U32 UR24, UR19, UR33, URZ ;  /* 0x00000021131872a5 */ /* 0x000fe4000f8e003f */
[----:B------:R-:W-:Y:S02]  /*0830*/  UIMAD.WIDE.U32 UR4, UR13, UR29, URZ ;  /* 0x0000001d0d0472a5 */ /* 0x000fe4000f8e003f */
[----:B------:R-:W2:Y:S02]  /*0840*/  SHFL.IDX PT, R0, R0, RZ, 0x1f ;  /* 0x00001fff00007589 */ /* 0x000ea400000e0000 */
[----:B------:R-:W-:Y:S01]  /*0850*/  UIMAD UR5, UR5, UR31, UR29 ;  /* 0x0000001f050572a4 */ /* 0x000fe2000f8e021d */
[----:B-1----:R-:W-:-:S02]  /*0860*/  R2UR UR29, R2 ;  /* 0x00000000021d72ca */ /* 0x002fc400000e0000 */
[----:B------:R-:W-:Y:S02]  /*0870*/  UIMAD UR25, UR25, UR32, UR33 ;  /* 0x00000020191972a4 */ /* 0x000fe4000f8e0221 */
[----:B------:R-:W-:Y:S02]  /*0880*/  UISETP.GT.U32.AND UP1, UPT, UR28, UR5, UPT ;  /* 0x000000051c00728c */ /* 0x000fe4000bf24070 */
[----:B------:R-:W-:Y:S02]  /*0890*/  UISETP.GT.U32.AND UP2, UPT, UR27, UR25, UPT ;  /* 0x000000191b00728c */ /* 0x000fe4000bf44070 */
[----:B------:R-:W-:-:S05]  /*08a0*/  ULOP3.LUT UR33, URZ, UR10, URZ, 0x33, !UPT ;  /* 0x0000000a3f217292 */ /* 0x000fca000f8e333f */
[----:B------:R-:W-:Y:S02]  /*08b0*/  USHF.R.S32.HI UR4, URZ, 0x1f, UR29 ;  /* 0x0000001f3f047899 */ /* 0x000fe4000801141d */
[----:B------:R-:W-:Y:S01]  /*08c0*/  ISETP.NE.AND P1, PT, RZ, UR29, PT ;  /* 0x0000001dff007c0c */ /* 0x000fe2000bf25270 */
[----:B------:R-:W-:Y:S02]  /*08d0*/  @!UP1 UIADD3 UR5, UR5, -UR28, URZ ;  /* 0x8000001c05059290 */ /* 0x000fe4000fffe03f */
[----:B------:R-:W-:Y:S02]  /*08e0*/  @!UP2 UIADD3 UR25, UR25, -UR27, URZ ;  /* 0x8000001b1919a290 */ /* 0x000fe4000fffe03f */
[----:B------:R-:W-:Y:S01]  /*08f0*/  UISETP.GT.U32.AND UP6, UPT, UR28, UR5, UPT ;  /* 0x000000051c00728c */ /* 0x000fe2000bfc4070 */
[----:B--2---:R-:W-:Y:S01]  /*0900*/  R2UR UR18, R0 ;  /* 0x00000000001272ca */ /* 0x004fe200000e0000 */
[----:B------:R-:W-:Y:S02]  /*0910*/  UISETP.GT.U32.AND UP1, UPT, UR27, UR25, UPT ;  /* 0x000000191b00728c */ /* 0x000fe4000bf24070 */
[----:B------:R-:W-:-:S02]  /*0920*/  UISETP.NE.AND UP2, UPT, UR10, URZ, UPT ;  /* 0x0000003f0a00728c */ /* 0x000fc4000bf45270 */
[----:B------:R-:W-:-:S04]  /*0930*/  ULEA.HI UR4, UR4, UR29, URZ, 0x2 ;  /* 0x0000001d04047291 */ /* 0x000fc8000f8f103f */
[----:B------:R-:W-:Y:S02]  /*0940*/  ULOP3.LUT UR4, UR4, 0xfffffffc, URZ, 0xc0, !UPT ;  /* 0xfffffffc04047892 */ /* 0x000fe4000f8ec03f */
[----:B------:R-:W-:Y:S02]  /*0950*/  @!UP6 UIADD3 UR5, UR5, -UR28, URZ ;  /* 0x8000001c0505e290 */ /* 0x000fe4000fffe03f */
[----:B------:R-:W-:Y:S02]  /*0960*/  UISETP.GE.AND UP6, UPT, UR6, URZ, UPT ;  /* 0x0000003f0600728c */ /* 0x000fe4000bfc6270 */
[----:B------:R-:W-:Y:S02]  /*0970*/  @!UP1 UIADD3 UR25, UR25, -UR27, URZ ;  /* 0x8000001b19199290 */ /* 0x000fe4000fffe03f */
[----:B------:R-:W-:Y:S02]  /*0980*/  @!UP5 UIADD3 UR5, -UR5, URZ, URZ ;  /* 0x0000003f0505d290 */ /* 0x000fe4000fffe13f */
[----:B------:R-:W-:-:S02]  /*0990*/  UIADD3 UR43, UR29, -UR4, URZ ;  /* 0x800000041d2b7290 */ /* 0x000fc4000fffe03f */
[----:B------:R-:W-:Y:S02]  /*09a0*/  USEL UR5, UR12, UR5, !UP4 ;  /* 0x000000050c057287 */ /* 0x000fe4000e000000 */
[----:B------:R-:W-:Y:S02]  /*09b0*/  UISETP.NE.AND UP1, UPT, UR18, URZ, UPT ;  /* 0x0000003f1200728c */ /* 0x000fe4000bf25270 */
[----:B------:R-:W-:Y:S02]  /*09c0*/  @!UP6 UIADD3 UR25, -UR25, URZ, URZ ;  /* 0x0000003f1919e290 */ /* 0x000fe4000fffe13f */
[----:B------:R-:W-:Y:S02]  /*09d0*/  UIADD3 UR5, UR11, -UR5, URZ ;  /* 0x800000050b057290 */ /* 0x000fe4000fffe03f */
[----:B------:R-:W-:Y:S02]  /*09e0*/  USEL UR25, UR33, UR25, !UP2 ;  /* 0x0000001921197287 */ /* 0x000fe4000d000000 */
[----:B------:R-:W-:-:S02]  /*09f0*/  UISETP.EQ.AND UP5, UPT, UR43, 0x3, !UP1 ;  /* 0x000000032b00788c */ /* 0x000fc4000cfa2270 */
[----:B------:R-:W-:Y:S02]  /*0a00*/  UIADD3 UR25, UR6, -UR25, URZ ;  /* 0x8000001906197290 */ /* 0x000fe4000fffe03f */
[----:B------:R-:W-:Y:S02]  /*0a10*/  USEL UR59, UR59, 0x2, UP5 ;  /* 0x000000023b3b7887 */ /* 0x000fe4000a800000 */
[----:B------:R-:W-:Y:S02]  /*0a20*/  UIMAD UR24, UR5, UR25, URZ ;  /* 0x00000019051872a4 */ /* 0x000fe4000f8e023f */
[----:B------:R-:W-:Y:S02]  /*0a30*/  USEL UR4, UR25, UR5, !UP3 ;  /* 0x0000000519047287 */ /* 0x000fe4000d800000 */
[----:B------:R-:W-:Y:S02]  /*0a40*/  USHF.R.S32.HI UR25, URZ, 0x1f, UR24 ;  /* 0x0000001f3f197899 */ /* 0x000fe40008011418 */
[----:B------:R-:W-:Y:S01]  /*0a50*/  USHF.R.S32.HI UR5, URZ, 0x1f, UR4 ;  /* 0x0000001f3f057899 */ /* 0x000fe20008011404 */
[----:B------:R-:W-:-:S02]  /*0a60*/  IMAD.U32 R6, RZ, RZ, UR24 ;  /* 0x00000018ff067e24 */ /* 0x000fc4000f8e00ff */
[----:B------:R-:W-:Y:S02]  /*0a70*/  IMAD.U32 R4, RZ, RZ, UR4 ;  /* 0x00000004ff047e24 */ /* 0x000fe4000f8e00ff */
[----:B------:R-:W-:Y:S02]  /*0a80*/  IMAD.U32 R7, RZ, RZ, UR25 ;  /* 0x00000019ff077e24 */ /* 0x000fe4000f8e00ff */
[----:B------:R-:W-:Y:S01]  /*0a90*/  IMAD.U32 R5, RZ, RZ, UR5 ;  /* 0x00000005ff057e24 */ /* 0x000fe2000f8e00ff */
[----:B------:R-:W-:Y:S06]  /*0aa0*/  @P1 BRA `(.L_x_1) ;  /* 0x0000000000841947 */ /* 0x000fec0003800000 */
[----:B------:R-:W-:Y:S01]  /*0ab0*/  ELECT P1, URZ, PT ;  /* 0x00000000003f782f */ /* 0x000fe20003820000 */
[----:B------:R-:W-:-:S12]  /*0ac0*/  BSSY B0, `(.L_x_1) ;  /* 0x000001f000007945 */ /* 0x000fd80003800000 */
[----:B------:R-:W-:Y:S05]  /*0ad0*/  @!P1 BRA `(.L_x_2) ;  /* 0x0000000000749947 */ /* 0x000fea0003800000 */
[----:B------:R-:W1:Y:S01]  /*0ae0*/  S2UR UR6, SR_CgaCtaId ;  /* 0x00000000000679c3 */ /* 0x000e620000008800 */
[----:B------:R-:W-:Y:S01]  /*0af0*/  UMOV UR4, 0x400 ;  /* 0x0000040000047882 */ /* 0x000fe20000000000 */
[----:B------:R-:W-:Y:S01]  /*0b00*/  UMOV UR5, 0x1 ;  /* 0x0000000100057882 */ /* 0x000fe20000000000 */
[----:B------:R-:W-:Y:S02]  /*0b10*/  UMOV UR24, 0x140 ;  /* 0x0000014000187882 */ /* 0x000fe40000000000 */
[----:B------:R-:W-:-:S04]  /*0b20*/  UIADD3 UR24, -UR24, 0x100000, URZ ;  /* 0x0010000018187890 */ /* 0x000fc8000fffe13f */
[----:B------:R-:W-:Y:S02]  /*0b30*/  USHF.L.U32 UR25, UR24, 0xb, URZ ;  /* 0x0000000b18197899 */ /* 0x000fe4000800063f */
[----:B------:R-:W-:Y:S02]  /*0b40*/  USHF.L.U32 UR24, UR24, 0x1, URZ ;  /* 0x0000000118187899 */ /* 0x000fe4000800063f */
[----:B-1----:R-:W-:Y:S02]  /*0b50*/  ULEA UR6, UR6, UR4, 0x18 ;  /* 0x0000000406067291 */ /* 0x002fe4000f8ec03f */
[----:B------:R-:W-:-:S04]  /*0b60*/  UIADD3 UR4, -UR5, 0x100000, URZ ;  /* 0x0010000005047890 */ /* 0x000fc8000fffe13f */
[----:B------:R-:W-:Y:S02]  /*0b70*/  USHF.L.U32 UR5, UR4, 0xb, URZ ;  /* 0x0000000b04057899 */ /* 0x000fe4000800063f */
[----:B------:R-:W-:Y:S01]  /*0b80*/  USHF.L.U32 UR4, UR4, 0x1, URZ ;  /* 0x0000000104047899 */ /* 0x000fe2000800063f */
[----:B------:R-:W1:Y:S11]  /*0b90*/  FENCE.VIEW.ASYNC.S ;  /* 0x00000000000073c6 */ /* 0x000e760000000000 */
[----:B-1----:R1:W2:Y:S01]  /*0ba0*/  SYNCS.EXCH.64 URZ, [UR6+0x34400], UR4 ;  /* 0x03440004063f75b2 */ /* 0x0022a20008000100 */
[----:B------:R1:W3:Y:S01]  /*0bb0*/  SYNCS.EXCH.64 URZ, [UR6+0x34440], UR24 ;  /* 0x03444018063f75b2 */ /* 0x0002e20008000100 */
[----:B------:R1:W4:Y:S01]  /*0bc0*/  SYNCS.EXCH.64 URZ, [UR6+0x34408], UR4 ;  /* 0x03440804063f75b2 */ /* 0x0003220008000100 */
[----:B------:R1:W1:Y:S01]  /*0bd0*/  SYNCS.EXCH.64 URZ, [UR6+0x34448], UR24 ;  /* 0x03444818063f75b2 */ /* 0x0002620008000100 */
        /* <DEDUP_REMOVED lines=12> */
[----:B------:R-:W-:Y:S01]  /*0ca0*/  NOP ;  /* 0x0000000000007918 */ /* 0x000fe20000000000 */
.L_x_2:
[----:B-1----:R-:W-:Y:S05]  /*0cb0*/  BSYNC B0 ;  /* 0x0000000000007941 */ /* 0x002fea0003800000 */
.L_x_1:
[----:B------:R-:W1:Y:S01]  /*0cc0*/  SHFL.IDX PT, R0, R13, RZ, 0x1f ;  /* 0x00001fff0d007589 */ /* 0x000e6200000e0000 */
[----:B------:R-:W-:Y:S01]  /*0cd0*/  UIADD3 UR29, UR18, -0x1, URZ ;  /* 0xffffffff121d7890 */ /* 0x000fe2000fffe03f */
[----:B------:R-:W-:Y:S01]  /*0ce0*/  NOP ;  /* 0x0000000000007918 */ /* 0x000fe20000000000 */
[----:B------:R-:W-:Y:S02]  /*0cf0*/  UISETP.LT.U32.AND UP6, UPT, UR43, 0x2, !UP1 ;  /* 0x000000022b00788c */ /* 0x000fe4000cfc1070 */
[----:B------:R-:W-:Y:S02]  /*0d00*/  UISETP.GE.U32.AND UP5, UPT, UR29, 0x2, UPT ;  /* 0x000000021d00788c */ /* 0x000fe4000bfa6070 */
[----:B------:R-:W-:-:S04]  /*0d10*/  USEL UR47, URZ, 0x1, !UP6 ;  /* 0x000000013f2f7887 */ /* 0x000fc8000f000000 */
[----:B------:R-:W-:Y:S01]  /*0d20*/  USEL UR47, UR47, 0x2, UP5 ;  /* 0x000000022f2f7887 */ /* 0x000fe2000a800000 */
[----:B-1----:R-:W-:-:S13]  /*0d30*/  ISETP.NE.AND P1, PT, R0, RZ, PT ;  /* 0x000000ff0000720c */ /* 0x002fda0003f25270 */
[----:B------:R-:W-:Y:S05]  /*0d40*/  @P1 BRA `(.L_x_3) ;  /* 0x0000000000681947 */ /* 0x000fea0003800000 */
[----:B------:R-:W1:Y:S01]  /*0d50*/  S2UR UR5, SR_CgaCtaId ;  /* 0x00000000000579c3 */ /* 0x000e620000008800 */
[----:B------:R-:W-:Y:S01]  /*0d60*/  UMOV UR4, 0x400 ;  /* 0x0000040000047882 */ /* 0x000fe20000000000 */
[----:B------:R-:W-:Y:S01]  /*0d70*/  UMOV UR24, 0x1 ;  /* 0x0000000100187882 */ /* 0x000fe20000000000 */
[----:B------:R-:W-:Y:S01]  /*0d80*/  UMOV UR11, 0x80 ;  /* 0x00000080000b7882 */ /* 0x000fe20000000000 */
[----:B------:R-:W-:-:S04]  /*0d90*/  UIADD3 UR24, -UR24, 0x100000, URZ ;  /* 0x0010000018187890 */ /* 0x000fc8000fffe13f */
[----:B------:R-:W-:Y:S02]  /*0da0*/  USHF.L.U32 UR25, UR24, 0xb, URZ ;  /* 0x0000000b18197899 */ /* 0x000fe4000800063f */
[----:B------:R-:W-:Y:S01]  /*0db0*/  USHF.L.U32 UR24, UR24, 0x1, URZ ;  /* 0x0000000118187899 */ /* 0x000fe2000800063f */
[----:B------:R-:W-:Y:S01]  /*0dc0*/  ELECT P1, URZ, PT ;  /* 0x00000000003f782f */ /* 0x000fe20003820000 */
[----:B-1----:R-:W-:Y:S02]  /*0dd0*/  ULEA UR6, UR5, UR4, 0x18 ;  /* 0x0000000405067291 */ /* 0x002fe4000f8ec03f */
[----:B------:R-:W-:-:S04]  /*0de0*/  UIADD3 UR4, -UR11, 0x100000, URZ ;  /* 0x001000000b047890 */ /* 0x000fc8000fffe13f */
[----:B------:R-:W-:Y:S02]  /*0df0*/  USHF.L.U32 UR5, UR4, 0xb, URZ ;  /* 0x0000000b04057899 */ /* 0x000fe4000800063f */
[----:B------:R-:W-:Y:S01]  /*0e00*/  USHF.L.U32 UR4, UR4, 0x1, URZ ;  /* 0x0000000104047899 */ /* 0x000fe2000800063f */
[----:B------:R-:W1:Y:S03]  /*0e10*/  FENCE.VIEW.ASYNC.S ;  /* 0x00000000000073c6 */ /* 0x000e660000000000 */
[----:B-1----:R1:W1:Y:S08]  /*0e20*/  SYNCS.EXCH.64 URZ, [UR6+0x34480], UR24 ;  /* 0x03448018063f75b2 */ /* 0x0022700008000100 */
        /* <DEDUP_REMOVED lines=12> */
.L_x_3:
[----:B------:R-:W2:Y:S01]  /*0ef0*/  SHFL.IDX PT, R0, R13, RZ, 0x1f ;  /* 0x00001fff0d007589 */ /* 0x000ea200000e0000 */
[----:B------:R-:W-:Y:S01]  /*0f00*/  UISETP.EQ.AND UP6, UPT, UR43, 0x2, !UP1 ;  /* 0x000000022b00788c */ /* 0x000fe2000cfc2270 */
[----:B------:R-:W-:-:S03]  /*0f10*/  NOP ;  /* 0x0000000000007918 */ /* 0x000fc60000000000 */
[----:B------:R-:W-:-:S04]  /*0f20*/  USEL UR61, URZ, 0x1, !UP6 ;  /* 0x000000013f3d7887 */ /* 0x000fc8000f000000 */
[----:B------:R-:W-:Y:S01]  /*0f30*/  USEL UR61, UR61, 0x2, UP5 ;  /* 0x000000023d3d7887 */ /* 0x000fe2000a800000 */
[----:B--2---:R-:W-:-:S13]  /*0f40*/  ISETP.NE.AND P1, PT, R0, RZ, PT ;  /* 0x000000ff0000720c */ /* 0x004fda0003f25270 */
[----:B------:R-:W-:Y:S05]  /*0f50*/  @P1 BRA `(.L_x_4) ;  /* 0x0000000000581947 */ /* 0x000fea0003800000 */
[----:B-1----:R-:W1:Y:S01]  /*0f60*/  S2UR UR5, SR_CgaCtaId ;  /* 0x00000000000579c3 */ /* 0x002e620000008800 */
[----:B------:R-:W-:Y:S01]  /*0f70*/  UMOV UR4, 0x400 ;  /* 0x0000040000047882 */ /* 0x000fe20000000000 */
[----:B------:R-:W-:Y:S01]  /*0f80*/  UMOV UR11, 0x20 ;  /* 0x00000020000b7882 */ /* 0x000fe20000000000 */
[----:B------:R-:W-:Y:S01]  /*0f90*/  UMOV UR24, 0x80 ;  /* 0x0000008000187882 */ /* 0x000fe20000000000 */
[----:B------:R-:W-:Y:S01]  /*0fa0*/  ELECT P1, URZ, PT ;  /* 0x00000000003f782f */ /* 0x000fe20003820000 */
        /* <DEDUP_REMOVED lines=8> */
[----:B-1----:R2:W1:Y:S01]  /*1030*/  SYNCS.EXCH.64 URZ, [UR6+0x344e0], UR4 ;  /* 0x0344e004063f75b2 */ /* 0x0024620008000100 */
[----:B------:R2:W1:Y:S01]  /*1040*/  SYNCS.EXCH.64 URZ, [UR6+0x34500], UR24 ;  /* 0x03450018063f75b2 */ /* 0x0004620008000100 */
[----:B------:R2:W1:Y:S01]  /*1050*/  SYNCS.EXCH.64 URZ, [UR6+0x344e8], UR4 ;  /* 0x0344e804063f75b2 */ /* 0x0004620008000100 */
[----:B------:R2:W1:Y:S01]  /*1060*/  SYNCS.EXCH.64 URZ, [UR6+0x34508], UR24 ;  /* 0x03450818063f75b2 */ /* 0x0004620008000100 */
[----:B------:R2:W1:Y:S01]  /*1070*/  SYNCS.EXCH.64 URZ, [UR6+0x344f0], UR4 ;  /* 0x0344f004063f75b2 */ /* 0x0004620008000100 */
[----:B------:R2:W1:Y:S01]  /*1080*/  SYNCS.EXCH.64 URZ, [UR6+0x34510], UR24 ;  /* 0x03451018063f75b2 */ /* 0x0004620008000100 */
[----:B------:R2:W1:Y:S01]  /*1090*/  SYNCS.EXCH.64 URZ, [UR6+0x344f8], UR4 ;  /* 0x0344f804063f75b2 */ /* 0x0004620008000100 */
[----:B------:R2:W1:Y:S02]  /*10a0*/  SYNCS.EXCH.64 URZ, [UR6+0x34518], UR24 ;  /* 0x03451818063f75b2 */ /* 0x0004640008000100 */
[----:B--2---:R-:W-:Y:S01]  /*10b0*/  NOP ;  /* 0x0000000000007918 */ /* 0x004fe20000000000 */
.L_x_4:
[----:B------:R-:W2:Y:S01]  /*10c0*/  SHFL.IDX PT, R2, R13, RZ, 0x1f ;  /* 0x00001fff0d027589 */ /* 0x000ea200000e0000 */
[----:B------:R-:W-:Y:S01]  /*10d0*/  ELECT P1, URZ, PT ;  /* 0x00000000003f782f */ /* 0x000fe20003820000 */
[----:B------:R-:W3:Y:S01]  /*10e0*/  LDC.64 R14, c[0x0][0x8f8] ;  /* 0x00023e00ff0e7b82 */ /* 0x000ee20000000a00 */
[----:B------:R-:W-:Y:S01]  /*10f0*/  ELECT P2, URZ, PT ;  /* 0x00000000003f782f */ /* 0x000fe20003840000 */
[----:B------:R-:W4:Y:S01]  /*1100*/  SHFL.IDX PT, R0, R13, RZ, 0x1f ;  /* 0x00001fff0d007589 */ /* 0x000f2200000e0000 */
[----:B------:R-:W-:Y:S01]  /*1110*/  UMOV UR11, 0x20 ;  /* 0x00000020000b7882 */ /* 0x000fe20000000000 */
[----:B-1----:R-:W-:Y:S01]  /*1120*/  UMOV UR25, 0x80 ;  /* 0x0000008000197882 */ /* 0x002fe20000000000 */
[----:B------:R-:W-:Y:S01]  /*1130*/  NOP ;  /* 0x0000000000007918 */ /* 0x000fe20000000000 */
[----:B------:R-:W-:Y:S01]  /*1140*/  ULDC UR60, c[0x0][0xc] ;  /* 0x00000300003c7ab9 */ /* 0x000fe20000000800 */
[----:B------:R-:W-:Y:S01]  /*1150*/  MOV R16, 0xffffffff ;  /* 0xffffffff00107802 */ /* 0x000fe20000000f00 */
[----:B------:R-:W-:-:S02]  /*1160*/  IMAD.MOV.U32 R17, RZ, RZ, -0x1 ;  /* 0xffffffffff117424 */ /* 0x000fc400078e00ff */
[----:B------:R-:W-:Y:S01]  /*1170*/  IMAD.MOV.U32 R18, RZ, RZ, -0x1 ;  /* 0xffffffffff127424 */ /* 0x000fe200078e00ff */
[----:B--2---:R-:W-:Y:S02]  /*1180*/  ISETP.NE.OR P1, PT, R2, RZ, !P1 ;  /* 0x000000ff0200720c */ /* 0x004fe40004f25670 */
[----:B----4-:R-:W-:Y:S01]  /*1190*/  ISETP.NE.OR P2, PT, R0, RZ, !P2 ;  /* 0x000000ff0000720c */ /* 0x010fe20005745670 */
[----:B------:R-:W-:-:S10]  /*11a0*/  IMAD.U32 R0, RZ, RZ, UR7 ;  /* 0x00000007ff007e24 */ /* 0x000fd4000f8e00ff */
[----:B------:R-:W-:Y:S02]  /*11b0*/  VOTEU.ALL UP6, P1 ;  /* 0x00000000003f7886 */ /* 0x000fe400008c0000 */
[----:B------:R-:W-:-:S03]  /*11c0*/  VOTEU.ALL UP5, P2 ;  /* 0x00000000003f7886 */ /* 0x000fc600010a0000 */
[----:B------:R-:W1:Y:S01]  /*11d0*/  @!UP6 S2UR UR5, SR_CgaCtaId ;  /* 0x000000000005e9c3 */ /* 0x000e620000008800 */
[----:B------:R-:W-:-:S07]  /*11e0*/  @!UP6 UMOV UR4, 0x400 ;  /* 0x000004000004e882 */ /* 0x000fce0000000000 */
[----:B------:R-:W2:Y:S01]  /*11f0*/  @!UP5 S2UR UR24, SR_CgaCtaId ;  /* 0x000000000018d9c3 */ /* 0x000ea20000008800 */
[----:B-1----:R-:W-:Y:S02]  /*1200*/  @!UP6 ULEA UR6, UR5, UR4, 0x18 ;  /* 0x000000040506e291 */ /* 0x002fe4000f8ec03f */
[----:B------:R-:W-:-:S04]  /*1210*/  @!UP6 UIADD3 UR4, -UR11, 0x100000, URZ ;  /* 0x001000000b04e890 */ /* 0x000fc8000fffe13f */
[----:B------:R-:W-:Y:S02]  /*1220*/  @!UP6 USHF.L.U32 UR5, UR4, 0xb, URZ ;  /* 0x0000000b0405e899 */ /* 0x000fe4000800063f */
[----:B------:R-:W-:Y:S01]  /*1230*/  @!UP6 USHF.L.U32 UR4, UR4, 0x1, URZ ;  /* 0x000000010404e899 */ /* 0x000fe2000800063f */
[----:B------:R-:W-:Y:S01]  /*1240*/  VOTEU.ALL UP6, P1 ;  /* 0x00000000003f7886 */ /* 0x000fe200008c0000 */
[----:B------:R-:W-:Y:S02]  /*1250*/  @!UP5 UMOV UR11, 0x400 ;  /* 0x00000400000bd882 */ /* 0x000fe40000000000 */
[----:B--2---:R-:W-:Y:S02]  /*1260*/  @!UP5 ULEA UR11, UR24, UR11, 0x18 ;  /* 0x0000000b180bd291 */ /* 0x004fe4000f8ec03f */
[----:B------:R-:W-:-:S04]  /*1270*/  @!UP5 UIADD3 UR24, -UR25, 0x100000, URZ ;  /* 0x001000001918d890 */ /* 0x000fc8000fffe13f */
[----:B------:R-:W-:Y:S02]  /*1280*/  @!UP5 USHF.L.U32 UR25, UR24, 0xb, URZ ;  /* 0x0000000b1819d899 */ /* 0x000fe4000800063f */
[----:B------:R-:W-:Y:S01]  /*1290*/  @!UP5 USHF.L.U32 UR24, UR24, 0x1, URZ ;  /* 0x000000011818d899 */ /* 0x000fe2000800063f */
[----:B------:R-:W-:Y:S01]  /*12a0*/  VOTEU.ALL UP5, P1 ;  /* 0x00000000003f7886 */ /* 0x000fe200008a0000 */
[----:B---3--:R-:W-:Y:S01]  /*12b0*/  ISETP.LE.U32.AND P1, PT, R14, UR8, PT ;  /* 0x000000080e007c0c */ /* 0x008fe2000bf23070 */
[----:B------:R-:W1:Y:S02]  /*12c0*/  FENCE.VIEW.ASYNC.S ;  /* 0x00000000000073c6 */ /* 0x000e640000000000 */
[----:B-1----:R-:W1:Y:S01]  /*12d0*/  @!UP6 SYNCS.EXCH.64 URZ, [UR6+0x34520], UR4 ;  /* 0x03452004063fe5b2 */ /* 0x002e620008000100 */
[----:B------:R-:W-:Y:S01]  /*12e0*/  VOTEU.ALL UP6, P2 ;  /* 0x00000000003f7886 */ /* 0x000fe200010c0000 */
[----:B------:R-:W-:Y:S01]  /*12f0*/  ISETP.GE.U32.AND.EX P1, PT, R0, R15, PT, P1 ;  /* 0x0000000f0000720c */ /* 0x000fe20003f26110 */
[----:B------:R2:W1:Y:S01]  /*1300*/  @!UP5 SYNCS.EXCH.64 URZ, [UR6+0x34528], UR4 ;  /* 0x03452804063fd5b2 */ /* 0x0004620008000100 */
[----:B------:R-:W-:Y:S01]  /*1310*/  VOTEU.ALL UP5, P2 ;  /* 0x00000000003f7886 */ /* 0x000fe200010a0000 */
[----:B------:R-:W-:Y:S01]  /*1320*/  NOP ;  /* 0x0000000000007918 */ /* 0x000fe20000000000 */
[----:B--2---:R-:W-:Y:S01]  /*1330*/  ULDC.U8 UR4, c[0x0][0x900] ;  /* 0x0002400000047ab9 */ /* 0x004fe20000000000 */
[----:B------:R-:W-:Y:S01]  /*1340*/  UMOV UR5, URZ ;  /* 0x0000003f00057c82 */ /* 0x000fe20008000000 */
[----:B------:R-:W-:Y:S01]  /*1350*/  ISETP.NE.AND P3, PT, RZ, UR4, PT ;  /* 0x00000004ff007c0c */ /* 0x000fe2000bf65270 */
[----:B------:R-:W-:Y:S01]  /*1360*/  UMOV UR4, URZ ;  /* 0x0000003f00047c82 */ /* 0x000fe20008000000 */
[----:B------:R-:W1:Y:S01]  /*1370*/  @!UP6 SYNCS.EXCH.64 URZ, [UR11+0x34530], UR24 ;  /* 0x034530180b3fe5b2 */ /* 0x000e620008000100 */
[----:B------:R-:W-:Y:S01]  /*1380*/  VOTEU.ALL UP6, P2 ;  /* 0x00000000003f7886 */ /* 0x000fe200010c0000 */
[----:B------:R-:W-:Y:S01]  /*1390*/  UMOV UR6, URZ ;  /* 0x0000003f00067c82 */ /* 0x000fe20008000000 */
[----:B------:R-:W-:Y:S01]  /*13a0*/  P2R R20, PR, RZ, 0x8 ;  /* 0x00000008ff147803 */ /* 0x000fe20000000000 */
[----:B------:R-:W1:Y:S01]  /*13b0*/  @!UP5 SYNCS.EXCH.64 URZ, [UR11+0x34538], UR24 ;  /* 0x034538180b3fd5b2 */ /* 0x000e620008000100 */
[----:B------:R-:W-:Y:S01]  /*13c0*/  VOTEU.ALL UP5, P2 ;  /* 0x00000000003f7886 */ /* 0x000fe200010a0000 */
[----:B------:R-:W1:Y:S04]  /*13d0*/  @!UP6 SYNCS.EXCH.64 URZ, [UR11+0x34540], UR24 ;  /* 0x034540180b3fe5b2 */ /* 0x000e680008000100 */
[----:B------:R2:W1:Y:S01]  /*13e0*/  @!UP5 SYNCS.EXCH.64 URZ, [UR11+0x34548], UR24 ;  /* 0x034548180b3fd5b2 */ /* 0x0004620008000100 */
[----:B------:R-:W-:Y:S01]  /*13f0*/  NOP ;  /* 0x0000000000007918 */ /* 0x000fe20000000000 */
[----:B--2---:R-:W-:Y:S01]  /*1400*/  UMOV UR11, URZ ;  /* 0x0000003f000b7c82 */ /* 0x004fe20008000000 */
[----:B-1----:R-:W-:Y:S06]  /*1410*/  BAR.SYNC.DEFER_BLOCKING 0x0 ;  /* 0x0000000000007b1d */ /* 0x002fec0000010000 */
[----:B------:R-:W-:Y:S05]  /*1420*/  @P3 BRA P1, `(.L_x_5) ;  /* 0x0000001400f43947 */ /* 0x000fea0000800000 */
[----:B------:R-:W-:Y:S01]  /*1430*/  IMAD.U32 R15, RZ, RZ, UR7 ;  /* 0x00000007ff0f7e24 */ /* 0x000fe2000f8e00ff */
[----:B------:R-:W-:Y:S01]  /*1440*/  ISETP.LE.U32.AND P1, PT, R6, UR8, PT ;  /* 0x0000000806007c0c */ /* 0x000fe2000bf23070 */
[----:B------:R-:W-:Y:S01]  /*1450*/  UMOV UR5, URZ ;  /* 0x0000003f00057c82 */ /* 0x000fe20008000000 */
[----:B------:R-:W-:Y:S01]  /*1460*/  UMOV UR6, URZ ;  /* 0x0000003f00067c82 */ /* 0x000fe20008000000 */
[----:B------:R-:W-:Y:S01]  /*1470*/  UMOV UR11, URZ ;  /* 0x0000003f000b7c82 */ /* 0x000fe20008000000 */
[----:B------:R-:W-:Y:S01]  /*1480*/  ISETP.GE.U32.AND.EX P1, PT, R15, R7, PT, P1 ;  /* 0x000000070f00720c */ /* 0x000fe20003f26110 */
[----:B------:R-:W-:-:S12]  /*1490*/  UMOV UR4, URZ ;  /* 0x0000003f00047c82 */ /* 0x000fd80008000000 */
[----:B------:R-:W-:Y:S05]  /*14a0*/  @!P1 BRA `(.L_x_6) ;  /* 0x0000001000c09947 */ /* 0x000fea0003800000 */
[----:B------:R-:W-:Y:S02]  /*14b0*/  VIADD R2, R34, 0x20 ;  /* 0x0000002022027836 */ /* 0x000fe40000000000 */
[----:B------:R-:W-:Y:S02]  /*14c0*/  IMAD.MOV.U32 R0, RZ, RZ, R34 ;  /* 0x000000ffff007224 */ /* 0x000fe400078e0022 */
[----:B-----5:R-:W-:Y:S01]  /*14d0*/  IMAD.MOV.U32 R12, RZ, RZ, R8 ;  /* 0x000000ffff0c7224 */ /* 0x020fe200078e0008 */
[----:B------:R-:W-:Y:S01]  /*14e0*/  ISETP.GE.AND P1, PT, R2, R3, PT ;  /* 0x000000030200720c */ /* 0x000fe20003f26270 */
[----:B------:R-:W-:-:S12]  /*14f0*/  IMAD.MOV.U32 R17, RZ, RZ, R9 ;  /* 0x000000ffff117224 */ /* 0x000fd800078e0009 */
[----:B------:R-:W1:Y:S01]  /*1500*/  @!P1 LDC.64 R14, c[0x0][0x918] ;  /* 0x00024600ff0e9b82 */ /* 0x000e620000000a00 */
[----:B------:R-:W-:Y:S01]  /*1510*/  @!P1 VIADD R7, R0, 0x20 ;  /* 0x0000002000079836 */ /* 0x000fe20000000000 */
[----:B------:R-:W-:Y:S02]  /*1520*/  UIADD3 UR16, UP5, UR16, -0x1, URZ ;  /* 0xffffffff10107890 */ /* 0x000fe4000ffbe03f */
[----:B------:R-:W-:Y:S01]  /*1530*/  UIADD3 UR14, UP6, UR14, -0x1, URZ ;  /* 0xffffffff0e0e7890 */ /* 0x000fe2000ffde03f */
[----:B------:R-:W-:Y:S01]  /*1540*/  BSSY B0, `(.L_x_7) ;  /* 0x000004f000007945 */ /* 0x000fe20003800000 */
[----:B------:R-:W-:Y:S01]  /*1550*/  UIADD3.X UR17, UR17, -0x1, URZ, UP5, !UPT ;  /* 0xffffffff11117890 */ /* 0x000fe2000affe43f */
[----:B-1----:R-:W-:-:S05]  /*1560*/  @!P1 IMAD.WIDE R14, R7, 0xc, R14 ;  /* 0x0000000c070e9825 */ /* 0x002fca00078e020e */
[----:B------:R1:W5:Y:S04]  /*1570*/  @!P1 LDG.E R8, desc[UR38][R14.64] ;  /* 0x000000260e089981 */ /* 0x000368000c1e1900 */
[----:B------:R1:W5:Y:S01]  /*1580*/  @!P1 LDG.E R9, desc[UR38][R14.64+0x4] ;  /* 0x000004260e099981 */ /* 0x000362000c1e1900 */
[----:B------:R-:W-:Y:S01]  /*1590*/  ISETP.GE.AND P1, PT, R0, R3, PT ;  /* 0x000000030000720c */ /* 0x000fe20003f26270 */
[----:B------:R-:W-:Y:S01]  /*15a0*/  UIADD3.X UR15, UR15, -0x1, URZ, UP6, !UPT ;  /* 0xffffffff0f0f7890 */ /* 0x000fe2000b7fe43f */
[----:B------:R-:W-:Y:S01]  /*15b0*/  CS2R R6, SRZ ;  /* 0x0000000000067805 */ /* 0x000fe2000001ff00 */
[----:B------:R-:W-:Y:S01]  /*15c0*/  UIADD3 UR4, UR9, -0x1, URZ ;  /* 0xffffffff09047890 */ /* 0x000fe2000fffe03f */
[----:B------:R-:W-:Y:S01]  /*15d0*/  MOV R27, 0x7fffffff ;  /* 0x7fffffff001b7802 */ /* 0x000fe20000000f00 */
[----:B------:R-:W-:Y:S01]  /*15e0*/  UIADD3 UR5, UR10, -0x1, URZ ;  /* 0xffffffff0a057890 */ /* 0x000fe2000fffe03f */
[----:B------:R-:W-:-:S07]  /*15f0*/  IMAD.MOV.U32 R29, RZ, RZ, RZ ;  /* 0x000000ffff1d7224 */ /* 0x000fce00078e00ff */
[----:B-1----:R-:W-:Y:S05]  /*1600*/  @P1 BRA `(.L_x_8) ;  /* 0x0000000400081947 */ /* 0x002fea0003800000 */
[----:B------:R-:W-:Y:S02]  /*1610*/  PLOP3.LUT P3, PT, PT, PT, UP0, 0x80, 0x0 ;  /* 0x000000000000781c */ /* 0x000fe40003f6f008 */
[C---:B------:R-:W-:Y:S02]  /*1620*/  IADD3 R21, P2, R17.reuse, UR16, RZ ;  /* 0x0000001011157c10 */ /* 0x040fe4000ff5e0ff */
[C---:B------:R-:W-:Y:S02]  /*1630*/  IADD3 R23, P1, R12.reuse, UR14, RZ ;  /* 0x0000000e0c177c10 */ /* 0x040fe4000ff3e0ff */
[----:B------:R-:W-:Y:S02]  /*1640*/  LEA.HI.X.SX32 R22, R17, UR17, 0x1, P2 ;  /* 0x0000001111167c11 */ /* 0x000fe400090f0eff */
[----:B------:R-:W-:-:S05]  /*1650*/  LEA.HI.X.SX32 R12, R12, UR15, 0x1, P1 ;  /* 0x0000000f0c0c7c11 */ /* 0x000fca00088f0eff */
[----:B------:R-:W-:Y:S05]  /*1660*/  @!P3 BRA `(.L_x_9) ;  /* 0x000000000030b947 */ /* 0x000fea0003800000 */
[----:B------:R-:W-:Y:S02]  /*1670*/  ULDC UR6, c[0x0][0x8dc] ;  /* 0x0002370000067ab9 */ /* 0x000fe40000000800 */
[----:B------:R-:W-:-:S05]  /*1680*/  IADD3 R17, P1, R23, UR6, RZ ;  /* 0x0000000617117c10 */ /* 0x000fca000ff3e0ff */
[----:B------:R-:W-:-:S04]  /*1690*/  IMAD.X R23, RZ, RZ, R12, P1 ;  /* 0x000000ffff177224 */ /* 0x000fc800008e060c */
[----:B------:R-:W-:-:S04]  /*16a0*/  IMAD.WIDE.U32 R4, R23, UR20, RZ ;  /* 0x0000001417047c25 */ /* 0x000fc8000f8e00ff */
[----:B------:R-:W-:-:S04]  /*16b0*/  IMAD.WIDE.U32 R14, P1, R17, UR21, R4 ;  /* 0x00000015110e7c25 */ /* 0x000fc8000f820004 */
[----:B------:R-:W-:-:S04]  /*16c0*/  IMAD.WIDE.U32 R4, R17, UR20, RZ ;  /* 0x0000001411047c25 */ /* 0x000fc8000f8e00ff */
[----:B------:R-:W-:Y:S01]  /*16d0*/  IMAD.X R19, RZ, RZ, RZ, P1 ;  /* 0x000000ffff137224 */ /* 0x000fe200008e06ff */
[----:B------:R-:W-:Y:S01]  /*16e0*/  IADD3 RZ, P1, R5, R14, RZ ;  /* 0x0000000e05ff7210 */ /* 0x000fe20007f3e0ff */
[----:B------:R-:W-:-:S04]  /*16f0*/  IMAD.MOV.U32 R18, RZ, RZ, R15 ;  /* 0x000000ffff127224 */ /* 0x000fc800078e000f */
[----:B------:R-:W-:-:S04]  /*1700*/  IMAD.WIDE.U32.X R4, R23, UR21, R18, P1 ;  /* 0x0000001517047c25 */ /* 0x000fc800088e0412 */
[----:B------:R-:W-:Y:S02]  /*1710*/  IMAD.MOV.U32 R23, RZ, RZ, R4 ;  /* 0x000000ffff177224 */ /* 0x000fe400078e0004 */
[----:B------:R-:W-:-:S07]  /*1720*/  IMAD.MOV.U32 R12, RZ, RZ, R5 ;  /* 0x000000ffff0c7224 */ /* 0x000fce00078e0005 */
.L_x_9:
[----:B------:R-:W-:Y:S05]  /*1730*/  @!P0 BRA `(.L_x_10) ;  /* 0x0000000000308947 */ /* 0x000fea0003800000 */
[----:B------:R-:W-:Y:S02]  /*1740*/  ULDC UR6, c[0x0][0x8f4] ;  /* 0x00023d0000067ab9 */ /* 0x000fe40000000800 */
[----:B------:R-:W-:-:S05]  /*1750*/  IADD3 R17, P1, R21, UR6, RZ ;  /* 0x0000000615117c10 */ /* 0x000fca000ff3e0ff */
[----:B------:R-:W-:-:S04]  /*1760*/  IMAD.X R21, RZ, RZ, R22, P1 ;  /* 0x000000ffff157224 */ /* 0x000fc800008e0616 */
[----:B------:R-:W-:-:S04]  /*1770*/  IMAD.WIDE.U32 R4, R21, UR22, RZ ;  /* 0x0000001615047c25 */ /* 0x000fc8000f8e00ff */
[----:B------:R-:W-:-:S04]  /*1780*/  IMAD.WIDE.U32 R14, P1, R17, UR23, R4 ;  /* 0x00000017110e7c25 */ /* 0x000fc8000f820004 */
[----:B------:R-:W-:Y:S01]  /*1790*/  IMAD.WIDE.U32 R4, R17, UR22, RZ ;  /* 0x0000001611047c25 */ /* 0x000fe2000f8e00ff */
[----:B------:R-:W-:-:S03]  /*17a0*/  MOV R18, R15 ;  /* 0x0000000f00127202 */ /* 0x000fc60000000f00 */
[----:B------:R-:W-:Y:S01]  /*17b0*/  IMAD.X R19, RZ, RZ, RZ, P1 ;  /* 0x000000ffff137224 */ /* 0x000fe200008e06ff */
[----:B------:R-:W-:-:S05]  /*17c0*/  IADD3 RZ, P1, R5, R14, RZ ;  /* 0x0000000e05ff7210 */ /* 0x000fca0007f3e0ff */
[----:B------:R-:W-:-:S04]  /*17d0*/  IMAD.WIDE.U32.X R4, R21, UR23, R18, P1 ;  /* 0x0000001715047c25 */ /* 0x000fc800088e0412 */
[----:B------:R-:W-:Y:S02]  /*17e0*/  IMAD.MOV.U32 R21, RZ, RZ, R4 ;  /* 0x000000ffff157224 */ /* 0x000fe400078e0004 */
[----:B------:R-:W-:-:S07]  /*17f0*/  IMAD.MOV.U32 R22, RZ, RZ, R5 ;  /* 0x000000ffff167224 */ /* 0x000fce00078e0005 */
.L_x_10:
[----:B------:R-:W-:Y:S02]  /*1800*/  SHF.R.U64 R5, R23, UR26, R12 ;  /* 0x0000001a17057c19 */ /* 0x000fe4000800120c */
[----:B------:R-:W-:-:S03]  /*1810*/  SHF.R.U64 R4, R21, UR30, R22 ;  /* 0x0000001e15047c19 */ /* 0x000fc60008001216 */
[----:B------:R-:W-:Y:S02]  /*1820*/  VIADD R17, R5, UR4 ;  /* 0x0000000405117c36 */ /* 0x000fe40008000000 */
[----:B------:R-:W-:-:S03]  /*1830*/  VIADD R14, R4, UR5 ;  /* 0x00000005040e7c36 */ /* 0x000fc60008000000 */
[----:B------:R-:W-:Y:S02]  /*1840*/  IABS R15, R17 ;  /* 0x00000011000f7213 */ /* 0x000fe40000000000 */
[----:B------:R-:W-:-:S03]  /*1850*/  IABS R12, R14 ;  /* 0x0000000e000c7213 */ /* 0x000fc60000000000 */
[----:B------:R-:W-:-:S04]  /*1860*/  IMAD.HI.U32 R4, R15, UR13, RZ ;  /* 0x0000000d0f047c27 */ /* 0x000fc8000f8e00ff */
[----:B------:R-:W-:-:S04]  /*1870*/  IMAD.HI.U32 R5, R12, UR19, RZ ;  /* 0x000000130c057c27 */ /* 0x000fc8000f8e00ff */
[----:B------:R-:W-:Y:S01]  /*1880*/  IMAD R4, R4, UR31, R15 ;  /* 0x0000001f04047c24 */ /* 0x000fe2000f8e020f */
[----:B------:R-:W-:Y:S01]  /*1890*/  MOV R15, UR12 ;  /* 0x0000000c000f7c02 */ /* 0x000fe20008000f00 */
[----:B------:R-:W-:Y:S02]  /*18a0*/  IMAD R5, R5, UR32, R12 ;  /* 0x0000002005057c24 */ /* 0x000fe4000f8e020c */
[----:B------:R-:W-:Y:S01]  /*18b0*/  IMAD.U32 R12, RZ, RZ, UR33 ;  /* 0x00000021ff0c7e24 */ /* 0x000fe2000f8e00ff */
[----:B------:R-:W-:Y:S02]  /*18c0*/  ISETP.LT.U32.AND P1, PT, R4, UR28, PT ;  /* 0x0000001c04007c0c */ /* 0x000fe4000bf21070 */
[----:B------:R-:W-:-:S11]  /*18d0*/  ISETP.LT.U32.AND P2, PT, R5, UR27, PT ;  /* 0x0000001b05007c0c */ /* 0x000fd6000bf41070 */
[----:B------:R-:W-:Y:S01]  /*18e0*/  @!P1 VIADD R4, R4, -UR28 ;  /* 0x8000001c04049c36 */ /* 0x000fe20008000000 */
[----:B------:R-:W-:Y:S01]  /*18f0*/  ISETP.GE.AND P1, PT, R14, RZ, PT ;  /* 0x000000ff0e00720c */ /* 0x000fe20003f26270 */
[----:B------:R-:W-:Y:S01]  /*1900*/  @!P2 VIADD R5, R5, -UR27 ;  /* 0x8000001b0505ac36 */ /* 0x000fe20008000000 */
[----:B------:R-:W-:Y:S02]  /*1910*/  ISETP.GE.AND P2, PT, R17, RZ, PT ;  /* 0x000000ff1100720c */ /* 0x000fe40003f46270 */
[----:B------:R-:W-:Y:S02]  /*1920*/  ISETP.LT.U32.AND P3, PT, R4, UR28, PT ;  /* 0x0000001c04007c0c */ /* 0x000fe4000bf61070 */
[----:B------:R-:W-:-:S11]  /*1930*/  ISETP.LT.U32.AND P4, PT, R5, UR27, PT ;  /* 0x0000001b05007c0c */ /* 0x000fd6000bf81070 */
[----:B------:R-:W-:Y:S01]  /*1940*/  @!P3 VIADD R4, R4, -UR28 ;  /* 0x8000001c0404bc36 */ /* 0x000fe20008000000 */
[----:B------:R-:W-:Y:S01]  /*1950*/  PLOP3.LUT P3, PT, PT, PT, UP4, 0x80, 0x0 ;  /* 0x000000000000781c */ /* 0x000fe20003f6f048 */
[----:B------:R-:W-:Y:S01]  /*1960*/  @!P4 VIADD R5, R5, -UR27 ;  /* 0x8000001b0505cc36 */ /* 0x000fe20008000000 */
[----:B------:R-:W-:Y:S01]  /*1970*/  PLOP3.LUT P4, PT, PT, PT, UP2, 0x80, 0x0 ;  /* 0x000000000000781c */ /* 0x000fe20003f8f028 */
[----:B------:R-:W-:Y:S02]  /*1980*/  @!P2 IMAD.MOV R4, RZ, RZ, -R4 ;  /* 0x000000ffff04a224 */ /* 0x000fe400078e0a04 */
[----:B------:R-:W-:Y:S01]  /*1990*/  @!P1 IMAD.MOV R5, RZ, RZ, -R5 ;  /* 0x000000ffff059224 */ /* 0x000fe200078e0a05 */
[----:B------:R-:W-:Y:S02]  /*19a0*/  PLOP3.LUT P1, PT, PT, PT, UP3, 0x80, 0x0 ;  /* 0x000000000000781c */ /* 0x000fe40003f2f038 */
[----:B------:R-:W-:Y:S02]  /*19b0*/  SEL R4, R15, R4, !P3 ;  /* 0x000000040f047207 */ /* 0x000fe40005800000 */
[----:B------:R-:W-:-:S03]  /*19c0*/  SEL R5, R12, R5, !P4 ;  /* 0x000000050c057207 */ /* 0x000fc60006000000 */
[----:B------:R-:W-:Y:S02]  /*19d0*/  IMAD.IADD R12, R17, 0x1, -R4 ;  /* 0x00000001110c7824 */ /* 0x000fe400078e0a04 */
[----:B------:R-:W-:-:S04]  /*19e0*/  IMAD.IADD R5, R14, 0x1, -R5 ;  /* 0x000000010e057824 */ /* 0x000fc800078e0a05 */
[----:B------:R-:W-:Y:S01]  /*19f0*/  IMAD R27, R12, R5, RZ ;  /* 0x000000050c1b7224 */ /* 0x000fe200078e02ff */
[----:B------:R-:W-:-:S04]  /*1a00*/  SEL R4, R5, R12, !P1 ;  /* 0x0000000c05047207 */ /* 0x000fc80004800000 */
[----:B------:R-:W-:Y:S02]  /*1a10*/  SHF.R.S32.HI R5, RZ, 0x1f, R4 ;  /* 0x0000001fff057819 */ /* 0x000fe40000011404 */
[----:B------:R-:W-:-:S07]  /*1a20*/  SHF.R.S32.HI R29, RZ, 0x1f, R27 ;  /* 0x0000001fff1d7819 */ /* 0x000fce000001141b */
.L_x_8:
[----:B------:R-:W-:Y:S05]  /*1a30*/  BSYNC B0 ;  /* 0x0000000000007941 */ /* 0x000fea0003800000 */
.L_x_7:
[----:B------:R-:W1:Y:S01]  /*1a40*/  SHFL.UP PT, R14, R27, 0x1, RZ ;  /* 0x042000001b0e7989 */ /* 0x000e6200000e00ff */
[C---:B------:R-:W-:Y:S02]  /*1a50*/  ISETP.NE.AND P2, PT, R34.reuse, RZ, PT ;  /* 0x000000ff2200720c */ /* 0x040fe40003f45270 */
[C---:B------:R-:W-:Y:S01]  /*1a60*/  ISETP.GE.U32.AND P3, PT, R34.reuse, 0x2, PT ;  /* 0x000000022200780c */ /* 0x040fe20003f66070 */
[----:B------:R-:W2:Y:S01]  /*1a70*/  SHFL.UP PT, R12, R29, 0x1, RZ ;  /* 0x042000001d0c7989 */ /* 0x000ea200000e00ff */
[C---:B------:R-:W-:Y:S02]  /*1a80*/  ISETP.GE.U32.AND P4, PT, R34.reuse, 0x4, PT ;  /* 0x000000042200780c */ /* 0x040fe40003f86070 */
[C---:B------:R-:W-:Y:S02]  /*1a90*/  ISETP.GE.U32.AND P5, PT, R34.reuse, 0x8, PT ;  /* 0x000000082200780c */ /* 0x040fe40003fa6070 */
[----:B------:R-:W-:Y:S02]  /*1aa0*/  ISETP.GE.U32.AND P6, PT, R34, 0x10, PT ;  /* 0x000000102200780c */ /* 0x000fe40003fc6070 */
[----:B-1----:R-:W-:-:S02]  /*1ab0*/  SEL R14, R14, RZ, P2 ;  /* 0x000000ff0e0e7207 */ /* 0x002fc40001000000 */
[----:B--2---:R-:W-:Y:S02]  /*1ac0*/  SEL R12, R12, RZ, P2 ;  /* 0x000000ff0c0c7207 */ /* 0x004fe40001000000 */
[----:B------:R-:W-:-:S05]  /*1ad0*/  IADD3 R19, P1, R14, R27, RZ ;  /* 0x0000001b0e137210 */ /* 0x000fca0007f3e0ff */
[----:B------:R-:W-:Y:S01]  /*1ae0*/  IMAD.X R21, R12, 0x1, R29, P1 ;  /* 0x000000010c157824 */ /* 0x000fe200008e061d */
[----:B------:R-:W1:Y:S04]  /*1af0*/  SHFL.UP PT, R14, R19, 0x2, RZ ;  /* 0x04400000130e7989 */ /* 0x000e6800000e00ff */
[----:B------:R-:W2:Y:S01]  /*1b00*/  SHFL.UP PT, R12, R21, 0x2, RZ ;  /* 0x04400000150c7989 */ /* 0x000ea200000e00ff */
[----:B-1----:R-:W-:-:S04]  /*1b10*/  SEL R14, R14, RZ, P3 ;  /* 0x000000ff0e0e7207 */ /* 0x002fc80001800000 */
[----:B------:R-:W-:Y:S02]  /*1b20*/  IADD3 R15, P1, R14, R19, RZ ;  /* 0x000000130e0f7210 */ /* 0x000fe40007f3e0ff */
[----:B--2---:R-:W-:-:S03]  /*1b30*/  SEL R12, R12, RZ, P3 ;  /* 0x000000ff0c0c7207 */ /* 0x004fc60001800000 */
[----:B------:R-:W1:Y:S02]  /*1b40*/  SHFL.UP PT, R14, R15, 0x4, RZ ;  /* 0x048000000f0e7989 */ /* 0x000e6400000e00ff */
[----:B------:R-:W-:-:S05]  /*1b50*/  IMAD.X R17, R12, 0x1, R21, P1 ;  /* 0x000000010c117824 */ /* 0x000fca00008e0615 */
        /* <DEDUP_REMOVED lines=10> */
[----:B------:R-:W1:Y:S01]  /*1c00*/  SHFL.UP PT, R14, R15, 0x10, RZ ;  /* 0x060000000f0e7989 */ /* 0x000e6200000e00ff */
[----:B------:R-:W-:-:S05]  /*1c10*/  IADD3.X R17, R12, R21, RZ, P1, !PT ;  /* 0x000000150c117210 */ /* 0x000fca0000ffe4ff */
[----:B------:R-:W2:Y:S01]  /*1c20*/  SHFL.UP PT, R12, R17, 0x10, RZ ;  /* 0x06000000110c7989 */ /* 0x000ea200000e00ff */
[----:B-1----:R-:W-:-:S04]  /*1c30*/  SEL R14, R14, RZ, P6 ;  /* 0x000000ff0e0e7207 */ /* 0x002fc80003000000 */
[----:B------:R-:W-:Y:S02]  /*1c40*/  IADD3 R18, P1, R14, R15, RZ ;  /* 0x0000000f0e127210 */ /* 0x000fe40007f3e0ff */
[----:B--2---:R-:W-:-:S05]  /*1c50*/  SEL R12, R12, RZ, P6 ;  /* 0x000000ff0c0c7207 */ /* 0x004fca0003000000 */
[----:B------:R-:W-:Y:S01]  /*1c60*/  IMAD.X R19, R12, 0x1, R17, P1 ;  /* 0x000000010c137824 */ /* 0x000fe200008e0611 */
[----:B------:R-:W-:-:S04]  /*1c70*/  ISETP.GT.U32.AND P1, PT, R18, UR8, PT ;  /* 0x0000000812007c0c */ /* 0x000fc8000bf24070 */
[----:B------:R-:W-:-:S13]  /*1c80*/  ISETP.GT.U32.AND.EX P1, PT, R19, UR7, PT, P1 ;  /* 0x0000000713007c0c */ /* 0x000fda000bf24110 */
[----:B------:R-:W-:-:S04]  /*1c90*/  VOTE.ANY R12, PT, P1 ;  /* 0x00000000000c7806 */ /* 0x000fc800008e0100 */
[----:B------:R-:W-:-:S13]  /*1ca0*/  ISETP.NE.AND P1, PT, R12, RZ, PT ;  /* 0x000000ff0c00720c */ /* 0x000fda0003f25270 */
[----:B------:R-:W-:Y:S05]  /*1cb0*/  @P1 BRA `(.L_x_11) ;  /* 0x00000008006c1947 */ /* 0x000fea0003800000 */
[----:B------:R-:W1:Y:S01]  /*1cc0*/  LDC R3, c[0x0][0x910] ;  /* 0x00024400ff037b82 */ /* 0x000e620000000800 */
[----:B------:R-:W-:Y:S01]  /*1cd0*/  ULDC UR19, c[0x0][0x8f4] ;  /* 0x00023d0000137ab9 */ /* 0x000fe20000000800 */
[----:B------:R-:W-:Y:S01]  /*1ce0*/  ULDC UR6, c[0x0][0x8dc] ;  /* 0x0002370000067ab9 */ /* 0x000fe20000000800 */
[----:B------:R-:W-:Y:S01]  /*1cf0*/  ULDC UR22, c[0x0][0x8d8] ;  /* 0x0002360000167ab9 */ /* 0x000fe20000000800 */
[----:B------:R-:W-:Y:S01]  /*1d00*/  ULDC UR23, c[0x0][0x8f0] ;  /* 0x00023c0000177ab9 */ /* 0x000fe20000000800 */
[----:B------:R-:W-:Y:S01]  /*1d10*/  ULDC.64 UR12, c[0x0][0x8d0] ;  /* 0x00023400000c7ab9 */ /* 0x000fe20000000a00 */
[----:B------:R-:W-:-:S05]  /*1d20*/  ULDC.64 UR20, c[0x0][0x8e8] ;  /* 0x00023a0000147ab9 */ /* 0x000fca0000000a00 */
.L_x_16:
[----:B------:R-:W-:Y:S02]  /*1d30*/  IMAD.MOV.U32 R0, RZ, RZ, R2 ;  /* 0x000000ffff007224 */ /* 0x000fe400078e0002 */
[----:B------:R-:W-:Y:S02]  /*1d40*/  VIADD R2, R2, 0x20 ;  /* 0x0000002002027836 */ /* 0x000fe40000000000 */
[----:B-----5:R-:W-:Y:S02]  /*1d50*/  IMAD.MOV.U32 R12, RZ, RZ, R8 ;  /* 0x000000ffff0c7224 */ /* 0x020fe400078e0008 */
[----:B------:R-:W-:Y:S01]  /*1d60*/  IMAD.MOV.U32 R17, RZ, RZ, R9 ;  /* 0x000000ffff117224 */ /* 0x000fe200078e0009 */
[----:B-1----:R-:W-:-:S13]  /*1d70*/  ISETP.GE.AND P1, PT, R2, R3, PT ;  /* 0x000000030200720c */ /* 0x002fda0003f26270 */
[----:B------:R-:W1:Y:S01]  /*1d80*/  @!P1 LDC.64 R6, c[0x0][0x918] ;  /* 0x00024600ff069b82 */ /* 0x000e620000000a00 */
[----:B------:R-:W-:Y:S01]  /*1d90*/  @!P1 VIADD R15, R0, 0x20 ;  /* 0x00000020000f9836 */ /* 0x000fe20000000000 */
[----:B------:R-:W-:Y:S01]  /*1da0*/  BSSY B0, `(.L_x_12) ;  /* 0x0000065000007945 */ /* 0x000fe20003800000 */
[----:B------:R-:W-:Y:S02]  /*1db0*/  IMAD.MOV.U32 R27, RZ, RZ, 0x7fffffff ;  /* 0x7fffffffff1b7424 */ /* 0x000fe400078e00ff */
[----:B-1----:R-:W-:-:S05]  /*1dc0*/  @!P1 IMAD.WIDE R14, R15, 0xc, R6 ;  /* 0x0000000c0f0e9825 */ /* 0x002fca00078e0206 */
[----:B------:R1:W5:Y:S04]  /*1dd0*/  @!P1 LDG.E R8, desc[UR38][R14.64] ;  /* 0x000000260e089981 */ /* 0x000368000c1e1900 */
[----:B------:R1:W5:Y:S01]  /*1de0*/  @!P1 LDG.E R9, desc[UR38][R14.64+0x4] ;  /* 0x000004260e099981 */ /* 0x000362000c1e1900 */
[----:B------:R-:W-:Y:S01]  /*1df0*/  ISETP.GE.AND P1, PT, R0, R3, PT ;  /* 0x000000030000720c */ /* 0x000fe20003f26270 */
[----:B------:R-:W-:Y:S02]  /*1e00*/  IMAD.MOV.U32 R29, RZ, RZ, RZ ;  /* 0x000000ffff1d7224 */ /* 0x000fe400078e00ff */
[----:B------:R1:W2:Y:S04]  /*1e10*/  SHFL.IDX PT, R6, R19, 0x1f, 0x1f ;  /* 0x03e01f0013067f89 */ /* 0x0002a800000e0000 */
[----:B------:R1:W3:Y:S06]  /*1e20*/  SHFL.IDX PT, R7, R18, 0x1f, 0x1f ;  /* 0x03e01f0012077f89 */ /* 0x0002ec00000e0000 */
[----:B------:R-:W-:Y:S05]  /*1e30*/  @P1 BRA `(.L_x_13) ;  /* 0x00000004006c1947 */ /* 0x000fea0003800000 */
[----:B------:R-:W-:Y:S02]  /*1e40*/  IABS R25, R11 ;  /* 0x0000000b00197213 */ /* 0x000fe40000000000 */
[C---:B------:R-:W-:Y:S02]  /*1e50*/  IADD3 R21, P1, R12.reuse, UR14, RZ ;  /* 0x0000000e0c157c10 */ /* 0x040fe4000ff3e0ff */
[----:B------:R-:W4:Y:S02]  /*1e60*/  I2F.RP R4, R25 ;  /* 0x0000001900047306 */ /* 0x000f240000209400 */
[----:B------:R-:W-:Y:S02]  /*1e70*/  LEA.HI.X.SX32 R22, R12, UR15, 0x1, P1 ;  /* 0x0000000f0c167c11 */ /* 0x000fe400088f0eff */
[----:B------:R-:W-:-:S04]  /*1e80*/  IADD3 R12, P1, R17, UR16, RZ ;  /* 0x00000010110c7c10 */ /* 0x000fc8000ff3e0ff */
[----:B------:R-:W-:Y:S02]  /*1e90*/  LEA.HI.X.SX32 R17, R17, UR17, 0x1, P1 ;  /* 0x0000001111117c11 */ /* 0x000fe400088f0eff */
[----:B------:R-:W-:Y:S01]  /*1ea0*/  PLOP3.LUT P1, PT, PT, PT, UP0, 0x80, 0x0 ;  /* 0x000000000000781c */ /* 0x000fe20003f2f008 */
[----:B----4-:R-:W4:Y:S02]  /*1eb0*/  MUFU.RCP R4, R4 ;  /* 0x0000000400047308 */ /* 0x010f240000001000 */
[----:B----4-:R-:W-:-:S06]  /*1ec0*/  IADD3 R5, R4, 0xffffffe, RZ ;  /* 0x0ffffffe04057810 */ /* 0x010fcc0007ffe0ff */
[----:B------:R-:W4:Y:S02]  /*1ed0*/  F2I.FTZ.U32.TRUNC.NTZ R27, R5 ;  /* 0x00000005001b7305 */ /* 0x000f24000021f000 */
[----:B----4-:R-:W-:Y:S02]  /*1ee0*/  IMAD.MOV R24, RZ, RZ, -R27 ;  /* 0x000000ffff187224 */ /* 0x010fe400078e0a1b */
[----:B------:R-:W-:Y:S05]  /*1ef0*/  @!P1 BRA `(.L_x_14) ;  /* 0x00000000002c9947 */ /* 0x000fea0003800000 */
[----:B------:R-:W-:-:S05]  /*1f00*/  IADD3 R21, P1, R21, UR6, RZ ;  /* 0x0000000615157c10 */ /* 0x000fca000ff3e0ff */
[----:B------:R-:W-:-:S04]  /*1f10*/  IMAD.X R23, RZ, RZ, R22, P1 ;  /* 0x000000ffff177224 */ /* 0x000fc800008e0616 */
[----:B------:R-:W-:-:S04]  /*1f20*/  IMAD.WIDE.U32 R4, R23, UR12, RZ ;  /* 0x0000000c17047c25 */ /* 0x000fc8000f8e00ff */
[----:B-1----:R-:W-:-:S04]  /*1f30*/  IMAD.WIDE.U32 R14, P1, R21, UR13, R4 ;  /* 0x0000000d150e7c25 */ /* 0x002fc8000f820004 */
[----:B------:R-:W-:-:S04]  /*1f40*/  IMAD.WIDE.U32 R4, R21, UR12, RZ ;  /* 0x0000000c15047c25 */ /* 0x000fc8000f8e00ff */
[----:B------:R-:W-:Y:S01]  /*1f50*/  IMAD.X R19, RZ, RZ, RZ, P1 ;  /* 0x000000ffff137224 */ /* 0x000fe200008e06ff */
[----:B------:R-:W-:Y:S01]  /*1f60*/  IADD3 RZ, P1, R5, R14, RZ ;  /* 0x0000000e05ff7210 */ /* 0x000fe20007f3e0ff */
[----:B------:R-:W-:-:S04]  /*1f70*/  IMAD.MOV.U32 R18, RZ, RZ, R15 ;  /* 0x000000ffff127224 */ /* 0x000fc800078e000f */
[----:B------:R-:W-:-:S04]  /*1f80*/  IMAD.WIDE.U32.X R4, R23, UR13, R18, P1 ;  /* 0x0000000d17047c25 */ /* 0x000fc800088e0412 */
[----:B------:R-:W-:Y:S02]  /*1f90*/  IMAD.MOV.U32 R21, RZ, RZ, R4 ;  /* 0x000000ffff157224 */ /* 0x000fe400078e0004 */
[----:B------:R-:W-:-:S07]  /*1fa0*/  IMAD.MOV.U32 R22, RZ, RZ, R5 ;  /* 0x000000ffff167224 */ /* 0x000fce00078e0005 */
.L_x_14:
[----:B------:R-:W-:Y:S05]  /*1fb0*/  @!P0 BRA `(.L_x_15) ;  /* 0x00000000002c8947 */ /* 0x000fea0003800000 */
[----:B------:R-:W-:-:S05]  /*1fc0*/  IADD3 R23, P1, R12, UR19, RZ ;  /* 0x000000130c177c10 */ /* 0x000fca000ff3e0ff */
[----:B------:R-:W-:-:S04]  /*1fd0*/  IMAD.X R17, RZ, RZ, R17, P1 ;  /* 0x000000ffff117224 */ /* 0x000fc800008e0611 */
[----:B------:R-:W-:-:S04]  /*1fe0*/  IMAD.WIDE.U32 R4, R17, UR20, RZ ;  /* 0x0000001411047c25 */ /* 0x000fc8000f8e00ff */
[----:B-1----:R-:W-:-:S04]  /*1ff0*/  IMAD.WIDE.U32 R14, P1, R23, UR21, R4 ;  /* 0x00000015170e7c25 */ /* 0x002fc8000f820004 */
[----:B------:R-:W-:Y:S01]  /*2000*/  IMAD.WIDE.U32 R4, R23, UR20, RZ ;  /* 0x0000001417047c25 */ /* 0x000fe2000f8e00ff */
[----:B------:R-:W-:-:S03]  /*2010*/  MOV R18, R15 ;  /* 0x0000000f00127202 */ /* 0x000fc60000000f00 */
[----:B------:R-:W-:Y:S01]  /*2020*/  IMAD.X R19, RZ, RZ, RZ, P1 ;  /* 0x000000ffff137224 */ /* 0x000fe200008e06ff */
[----:B------:R-:W-:-:S05]  /*2030*/  IADD3 RZ, P1, R5, R14, RZ ;  /* 0x0000000e05ff7210 */ /* 0x000fca0007f3e0ff */
[----:B------:R-:W-:-:S04]  /*2040*/  IMAD.WIDE.U32.X R4, R17, UR21, R18, P1 ;  /* 0x0000001511047c25 */ /* 0x000fc800088e0412 */
[----:B------:R-:W-:Y:S02]  /*2050*/  IMAD.MOV.U32 R12, RZ, RZ, R4 ;  /* 0x000000ffff0c7224 */ /* 0x000fe400078e0004 */
[----:B------:R-:W-:-:S07]  /*2060*/  IMAD.MOV.U32 R17, RZ, RZ, R5 ;  /* 0x000000ffff117224 */ /* 0x000fce00078e0005 */
.L_x_15:
[----:B------:R-:W-:Y:S01]  /*2070*/  SHF.R.U64 R12, R12, UR23, R17 ;  /* 0x000000170c0c7c19 */ /* 0x000fe20008001211 */
[----:B------:R-:W-:Y:S01]  /*2080*/  IMAD.MOV.U32 R4, RZ, RZ, R24 ;  /* 0x000000ffff047224 */ /* 0x000fe200078e0018 */
[----:B------:R-:W-:Y:S02]  /*2090*/  IABS R5, R11 ;  /* 0x0000000b00057213 */ /* 0x000fe40000000000 */
[-C--:B-1----:R-:W-:Y:S01]  /*20a0*/  IABS R18, R10.reuse ;  /* 0x0000000a00127213 */ /* 0x082fe20000000000 */
[----:B------:R-:W-:Y:S01]  /*20b0*/  VIADD R15, R12, UR5 ;  /* 0x000000050c0f7c36 */ /* 0x000fe20008000000 */
[----:B------:R-:W-:Y:S01]  /*20c0*/  SHF.R.U64 R21, R21, UR22, R22 ;  /* 0x0000001615157c19 */ /* 0x000fe20008001216 */
[----:B------:R-:W-:Y:S01]  /*20d0*/  IMAD R12, R4, R25, RZ ;  /* 0x00000019040c7224 */ /* 0x000fe200078e02ff */
[----:B------:R-:W-:Y:S01]  /*20e0*/  IABS R23, R10 ;  /* 0x0000000a00177213 */ /* 0x000fe20000000000 */
[----:B------:R-:W-:Y:S01]  /*20f0*/  IMAD.MOV R17, RZ, RZ, -R5 ;  /* 0x000000ffff117224 */ /* 0x000fe200078e0a05 */
[----:B------:R-:W-:Y:S01]  /*2100*/  IABS R14, R15 ;  /* 0x0000000f000e7213 */ /* 0x000fe20000000000 */
[----:B------:R-:W-:-:S02]  /*2110*/  IMAD.MOV.U32 R4, RZ, RZ, RZ ;  /* 0x000000ffff047224 */ /* 0x000fc400078e00ff */
[----:B------:R-:W-:Y:S02]  /*2120*/  IMAD.MOV.U32 R5, RZ, RZ, R27 ;  /* 0x000000ffff057224 */ /* 0x000fe400078e001b */
[----:B------:R-:W-:Y:S01]  /*2130*/  IMAD.HI.U32 R4, R27, R12, R4 ;  /* 0x0000000c1b047227 */ /* 0x000fe200078e0004 */
[----:B------:R-:W-:Y:S02]  /*2140*/  MOV R12, R17 ;  /* 0x00000011000c7202 */ /* 0x000fe40000000f00 */
[----:B------:R-:W1:Y:S01]  /*2150*/  I2F.RP R17, R18 ;  /* 0x0000001200117306 */ /* 0x000e620000209400 */
[----:B------:R-:W-:Y:S02]  /*2160*/  IMAD.MOV.U32 R5, RZ, RZ, R14 ;  /* 0x000000ffff057224 */ /* 0x000fe400078e000e */
[----:B------:R-:W-:Y:S02]  /*2170*/  VIADD R14, R21, UR4 ;  /* 0x00000004150e7c36 */ /* 0x000fe40008000000 */
[----:B------:R-:W-:-:S03]  /*2180*/  IMAD.HI.U32 R4, R4, R5, RZ ;  /* 0x0000000504047227 */ /* 0x000fc600078e00ff */
[----:B------:R-:W-:Y:S01]  /*2190*/  IABS R21, R14 ;  /* 0x0000000e00157213 */ /* 0x000fe20000000000 */
[----:B------:R-:W-:-:S05]  /*21a0*/  IMAD R12, R4, R12, R5 ;  /* 0x0000000c040c7224 */ /* 0x000fca00078e0205 */
[----:B------:R-:W-:Y:S01]  /*21b0*/  ISETP.GT.U32.AND P1, PT, R25, R12, PT ;  /* 0x0000000c1900720c */ /* 0x000fe20003f24070 */
[----:B-1----:R-:W1:-:S12]  /*21c0*/  MUFU.RCP R17, R17 ;  /* 0x0000001100117308 */ /* 0x002e580000001000 */
[----:B------:R-:W-:Y:S02]  /*21d0*/  @!P1 IMAD.IADD R12, R12, 0x1, -R25 ;  /* 0x000000010c0c9824 */ /* 0x000fe400078e0a19 */
[----:B-1----:R-:W-:Y:S02]  /*21e0*/  VIADD R4, R17, 0xffffffe ;  /* 0x0ffffffe11047836 */ /* 0x002fe40000000000 */
[----:B------:R-:W-:Y:S02]  /*21f0*/  IMAD.MOV R17, RZ, RZ, -R23 ;  /* 0x000000ffff117224 */ /* 0x000fe400078e0a17 */
[----:B------:R1:W4:Y:S02]  /*2200*/  F2I.FTZ.U32.TRUNC.NTZ R5, R4 ;  /* 0x0000000400057305 */ /* 0x000324000021f000 */
[----:B-1----:R-:W-:Y:S02]  /*2210*/  IMAD.MOV.U32 R4, RZ, RZ, RZ ;  /* 0x000000ffff047224 */ /* 0x002fe400078e00ff */
[----:B----4-:R-:W-:-:S04]  /*2220*/  IMAD.MOV R19, RZ, RZ, -R5 ;  /* 0x000000ffff137224 */ /* 0x010fc800078e0a05 */
[----:B------:R-:W-:-:S04]  /*2230*/  IMAD R19, R19, R18, RZ ;  /* 0x0000001213137224 */ /* 0x000fc800078e02ff */
[----:B------:R-:W-:-:S04]  /*2240*/  IMAD.HI.U32 R22, R5, R19, R4 ;  /* 0x0000001305167227 */ /* 0x000fc800078e0004 */
[----:B------:R-:W-:-:S04]  /*2250*/  IMAD.MOV.U32 R5, RZ, RZ, R21 ;  /* 0x000000ffff057224 */ /* 0x000fc800078e0015 */
[----:B------:R-:W-:-:S04]  /*2260*/  IMAD.HI.U32 R4, R22, R5, RZ ;  /* 0x0000000516047227 */ /* 0x000fc800078e00ff */
[----:B------:R-:W-:-:S05]  /*2270*/  IMAD R5, R4, R17, R5 ;  /* 0x0000001104057224 */ /* 0x000fca00078e0205 */
[----:B------:R-:W-:-:S13]  /*2280*/  ISETP.GT.U32.AND P1, PT, R18, R5, PT ;  /* 0x000000051200720c */ /* 0x000fda0003f24070 */
[----:B------:R-:W-:Y:S01]  /*2290*/  @!P1 IMAD.IADD R5, R5, 0x1, -R18 ;  /* 0x0000000105059824 */ /* 0x000fe200078e0a12 */
[----:B------:R-:W-:-:S13]  /*22a0*/  ISETP.GT.U32.AND P1, PT, R25, R12, PT ;  /* 0x0000000c1900720c */ /* 0x000fda0003f24070 */
[----:B------:R-:W-:Y:S02]  /*22b0*/  @!P1 IADD3 R12, R12, -R25, RZ ;  /* 0x800000190c0c9210 */ /* 0x000fe40007ffe0ff */
[----:B------:R-:W-:-:S03]  /*22c0*/  ISETP.GT.U32.AND P1, PT, R18, R5, PT ;  /* 0x000000051200720c */ /* 0x000fc60003f24070 */
[----:B------:R-:W-:-:S10]  /*22d0*/  IMAD.MOV.U32 R4, RZ, RZ, R12 ;  /* 0x000000ffff047224 */ /* 0x000fd400078e000c */
[----:B------:R-:W-:Y:S01]  /*22e0*/  @!P1 IMAD.IADD R5, R5, 0x1, -R18 ;  /* 0x0000000105059824 */ /* 0x000fe200078e0a12 */
[----:B------:R-:W-:-:S13]  /*22f0*/  ISETP.GE.AND P1, PT, R15, RZ, PT ;  /* 0x000000ff0f00720c */ /* 0x000fda0003f26270 */
[----:B------:R-:W-:Y:S01]  /*2300*/  @!P1 IMAD.MOV R4, RZ, RZ, -R4 ;  /* 0x000000ffff049224 */ /* 0x000fe200078e0a04 */
[----:B------:R-:W-:-:S13]  /*2310*/  ISETP.GE.AND P1, PT, R14, RZ, PT ;  /* 0x000000ff0e00720c */ /* 0x000fda0003f26270 */
[----:B------:R-:W-:Y:S01]  /*2320*/  @!P1 IMAD.MOV R5, RZ, RZ, -R5 ;  /* 0x000000ffff059224 */ /* 0x000fe200078e0a05 */
[----:B------:R-:W-:-:S13]  /*2330*/  ISETP.NE.AND P1, PT, RZ, UR10, PT ;  /* 0x0000000aff007c0c */ /* 0x000fda000bf25270 */
[----:B------:R-:W-:Y:S02]  /*2340*/  @!P1 LOP3.LUT R4, RZ, UR10, RZ, 0x33, !PT ;  /* 0x0000000aff049c12 */ /* 0x000fe4000f8e33ff */
[----:B------:R-:W-:-:S03]  /*2350*/  ISETP.NE.AND P1, PT, RZ, UR9, PT ;  /* 0x00000009ff007c0c */ /* 0x000fc6000bf25270 */
[----:B------:R-:W-:-:S10]  /*2360*/  IMAD.IADD R4, R15, 0x1, -R4 ;  /* 0x000000010f047824 */ /* 0x000fd400078e0a04 */
[----:B------:R-:W-:Y:S02]  /*2370*/  @!P1 LOP3.LUT R5, RZ, UR9, RZ, 0x33, !PT ;  /* 0x00000009ff059c12 */ /* 0x000fe4000f8e33ff */
[----:B------:R-:W-:-:S03]  /*2380*/  PLOP3.LUT P1, PT, PT, PT, UP3, 0x80, 0x0 ;  /* 0x000000000000781c */ /* 0x000fc60003f2f038 */
[----:B------:R-:W-:-:S04]  /*2390*/  IMAD.IADD R5, R14, 0x1, -R5 ;  /* 0x000000010e057824 */ /* 0x000fc800078e0a05 */
[CC--:B------:R-:W-:Y:S01]  /*23a0*/  IMAD R27, R4.reuse, R5.reuse, RZ ;  /* 0x00000005041b7224 */ /* 0x0c0fe200078e02ff */
[----:B------:R-:W-:-:S04]  /*23b0*/  SEL R15, R4, R5, !P1 ;  /* 0x00000005040f7207 */ /* 0x000fc80004800000 */
[--C-:B------:R-:W-:Y:S01]  /*23c0*/  SHF.R.S32.HI R5, RZ, 0x1f, R15.reuse ;  /* 0x0000001fff057819 */ /* 0x100fe2000001140f */
[----:B------:R-:W-:Y:S01]  /*23d0*/  IMAD.MOV.U32 R4, RZ, RZ, R15 ;  /* 0x000000ffff047224 */ /* 0x000fe200078e000f */
[----:B------:R-:W-:-:S07]  /*23e0*/  SHF.R.S32.HI R29, RZ, 0x1f, R27 ;  /* 0x0000001fff1d7819 */ /* 0x000fce000001141b */
.L_x_13:
[----:B------:R-:W-:Y:S05]  /*23f0*/  BSYNC B0 ;  /* 0x0000000000007941 */ /* 0x000fea0003800000 */
.L_x_12:
[----:B-1----:R-:W1:Y:S04]  /*2400*/  SHFL.UP PT, R14, R27, 0x1, RZ ;  /* 0x042000001b0e7989 */ /* 0x002e6800000e00ff */
[----:B------:R-:W4:Y:S01]  /*2410*/  SHFL.UP PT, R12, R29, 0x1, RZ ;  /* 0x042000001d0c7989 */ /* 0x000f2200000e00ff */
[----:B-1----:R-:W-:Y:S02]  /*2420*/  SEL R14, R14, RZ, P2 ;  /* 0x000000ff0e0e7207 */ /* 0x002fe40001000000 */
[----:B----4-:R-:W-:Y:S02]  /*2430*/  SEL R12, R12, RZ, P2 ;  /* 0x000000ff0c0c7207 */ /* 0x010fe40001000000 */
[----:B------:R-:W-:-:S05]  /*2440*/  IADD3 R17, P1, R14, R27, RZ ;  /* 0x0000001b0e117210 */ /* 0x000fca0007f3e0ff */
[----:B------:R-:W-:Y:S01]  /*2450*/  IMAD.X R25, R12, 0x1, R29, P1 ;  /* 0x000000010c197824 */ /* 0x000fe200008e061d */
[----:B------:R-:W1:Y:S04]  /*2460*/  SHFL.UP PT, R14, R17, 0x2, RZ ;  /* 0x04400000110e7989 */ /* 0x000e6800000e00ff */
[----:B------:R-:W4:Y:S01]  /*2470*/  SHFL.UP PT, R12, R25, 0x2, RZ ;  /* 0x04400000190c7989 */ /* 0x000f2200000e00ff */
[----:B-1----:R-:W-:Y:S02]  /*2480*/  SEL R14, R14, RZ, P3 ;  /* 0x000000ff0e0e7207 */ /* 0x002fe40001800000 */
[----:B----4-:R-:W-:Y:S02]  /*2490*/  SEL R12, R12, RZ, P3 ;  /* 0x000000ff0c0c7207 */ /* 0x010fe40001800000 */
[----:B------:R-:W-:-:S04]  /*24a0*/  IADD3 R19, P1, R14, R17, RZ ;  /* 0x000000110e137210 */ /* 0x000fc80007f3e0ff */
[----:B------:R-:W-:Y:S01]  /*24b0*/  IADD3.X R23, R12, R25, RZ, P1, !PT ;  /* 0x000000190c177210 */ /* 0x000fe20000ffe4ff */
[----:B------:R-:W1:Y:S04]  /*24c0*/  SHFL.UP PT, R14, R19, 0x4, RZ ;  /* 0x04800000130e7989 */ /* 0x000e6800000e00ff */
        /* <DEDUP_REMOVED lines=17> */
[----:B---3--:R-:W-:-:S05]  /*25e0*/  IADD3 R18, P1, R14, R7, RZ ;  /* 0x000000070e127210 */ /* 0x008fca0007f3e0ff */
[----:B--2---:R-:W-:Y:S01]  /*25f0*/  IMAD.X R19, R15, 0x1, R6, P1 ;  /* 0x000000010f137824 */ /* 0x004fe200008e0606 */
[----:B------:R-:W-:-:S04]  /*2600*/  ISETP.GT.U32.AND P1, PT, R18, UR8, PT ;  /* 0x0000000812007c0c */ /* 0x000fc8000bf24070 */
[----:B------:R-:W-:-:S13]  /*2610*/  ISETP.GT.U32.AND.EX P1, PT, R19, UR7, PT, P1 ;  /* 0x0000000713007c0c */ /* 0x000fda000bf24110 */
[----:B------:R-:W-:-:S04]  /*2620*/  VOTE.ANY R12, PT, P1 ;  /* 0x00000000000c7806 */ /* 0x000fc800008e0100 */
[----:B------:R-:W-:-:S13]  /*2630*/  ISETP.NE.AND P1, PT, R12, RZ, PT ;  /* 0x000000ff0c00720c */ /* 0x000fda0003f25270 */
[----:B------:R-:W-:Y:S05]  /*2640*/  @!P1 BRA `(.L_x_16) ;  /* 0xfffffff400b89947 */ /* 0x000fea000383ffff */
[----:B------:R-:W-:Y:S02]  /*2650*/  IMAD.MOV.U32 R18, RZ, RZ, R14 ;  /* 0x000000ffff127224 */ /* 0x000fe400078e000e */
[----:B------:R-:W-:-:S07]  /*2660*/  IMAD.MOV.U32 R19, RZ, RZ, R15 ;  /* 0x000000ffff137224 */ /* 0x000fce00078e000f */
.L_x_11:
[----:B------:R-:W1:Y:S08]  /*2670*/  BREV R12, R12 ;  /* 0x0000000c000c7301 */ /* 0x000e700000000000 */
[----:B-1----:R-:W1:Y:S02]  /*2680*/  FLO.U32.SH R17, R12 ;  /* 0x0000000c00117300 */ /* 0x002e6400000e0400 */
[----:B-1----:R-:W1:Y:S02]  /*2690*/  SHFL.IDX PT, R0, R0, R17, 0x1f ;  /* 0x00001f1100007589 */ /* 0x002e6400000e0000 */
[----:B-1----:R-:W-:-:S13]  /*26a0*/  R2UR UR4, R0 ;  /* 0x00000000000472ca */ /* 0x002fda00000e0000 */
[----:B------:R-:W-:-:S05]  /*26b0*/  VIADD R2, R34, UR4 ;  /* 0x0000000422027c36 */ /* 0x000fca0008000000 */
[----:B------:R-:W-:-:S13]  /*26c0*/  ISETP.GE.AND P1, PT, R2, R3, PT ;  /* 0x000000030200720c */ /* 0x000fda0003f26270 */
[----:B------:R-:W1:Y:S02]  /*26d0*/  @!P1 LDC.64 R14, c[0x0][0x918] ;  /* 0x00024600ff0e9b82 */ /* 0x000e640000000a00 */
[----:B-1----:R-:W-:-:S05]  /*26e0*/  @!P1 IMAD.WIDE R14, R2, 0xc, R14 ;  /* 0x0000000c020e9825 */ /* 0x002fca00078e020e */
[----:B-----5:R1:W5:Y:S04]  /*26f0*/  @!P1 LDG.E R8, desc[UR38][R14.64] ;  /* 0x000000260e089981 */ /* 0x020368000c1e1900 */
[----:B------:R1:W5:Y:S01]  /*2700*/  @!P1 LDG.E R9, desc[UR38][R14.64+0x4] ;  /* 0x000004260e099981 */ /* 0x000362000c1e1900 */
[----:B------:R-:W-:-:S03]  /*2710*/  IADD3 R2, P1, P2, R18, R7, -R27 ;  /* 0x0000000712027210 */ /* 0x000fc60007a3e81b */
[----:B------:R-:W-:Y:S01]  /*2720*/  SHFL.IDX PT, R7, R29, R17, 0x1f ;  /* 0x00001f111d077589 */ /* 0x000fe200000e0000 */
[----:B------:R-:W-:-:S03]  /*2730*/  IADD3.X R18, R19, R6, ~R29, P1, P2 ;  /* 0x0000000613127210 */ /* 0x000fc60000fe4c1d */
[----:B------:R-:W2:Y:S04]  /*2740*/  SHFL.IDX PT, R2, R2, R17, 0x1f ;  /* 0x00001f1102027589 */ /* 0x000ea800000e0000 */
[----:B------:R-:W3:Y:S04]  /*2750*/  SHFL.IDX PT, R18, R18, R17, 0x1f ;  /* 0x00001f1112127589 */ /* 0x000ee800000e0000 */
[----:B------:R1:W4:Y:S04]  /*2760*/  SHFL.IDX PT, R6, R27, R17, 0x1f ;  /* 0x00001f111b067589 */ /* 0x00032800000e0000 */
[----:B------:R1:W1:Y:S04]  /*2770*/  SHFL.IDX PT, R5, R5, R17, 0x1f ;  /* 0x00001f1105057589 */ /* 0x00026800000e0000 */
[----:B------:R1:W1:Y:S01]  /*2780*/  SHFL.IDX PT, R4, R4, R17, 0x1f ;  /* 0x00001f1104047589 */ /* 0x00026200000e0000 */
[----:B--2---:R-:W-:-:S02]  /*2790*/  R2UR UR5, R2 ;  /* 0x00000000020572ca */ /* 0x004fc400000e0000 */
[----:B---3--:R-:W-:-:S15]  /*27a0*/  R2UR UR6, R18 ;  /* 0x00000000120672ca */ /* 0x008fde00000e0000 */
.L_x_6:
[----:B------:R-:W-:Y:S01]  /*27b0*/  ISETP.LE.AND P1, PT, R3, UR4, PT ;  /* 0x0000000403007c0c */ /* 0x000fe2000bf23270 */
[----:B-1----:R-:W-:Y:S01]  /*27c0*/  IMAD.MOV.U32 R17, RZ, RZ, -0x1 ;  /* 0xffffffffff117424 */ /* 0x002fe200078e00ff */
[----:B------:R-:W-:-:S11]  /*27d0*/  MOV R18, 0xffffffff ;  /* 0xffffffff00127802 */ /* 0x000fd60000000f00 */
[----:B------:R-:W-:Y:S05]  /*27e0*/  @P1 BRA `(.L_x_5) ;  /* 0x0000000400041947 */ /* 0x000fea0003800000 */
[----:B------:R-:W-:Y:S01]  /*27f0*/  UIADD3 UR14, UP2, -UR5, UR8, URZ ;  /* 0x00000008050e7290 */ /* 0x000fe2000ff5e13f */
[----:B------:R-:W1:Y:S01]  /*2800*/  S2UR UR17, SR_CTAID.Y ;  /* 0x00000000001179c3 */ /* 0x000e620000002600 */
[----:B------:R-:W-:Y:S01]  /*2810*/  ULDC UR16, c[0x0][0x8c0] ;  /* 0x0002300000107ab9 */ /* 0x000fe20000000800 */
[----:B------:R-:W-:Y:S01]  /*2820*/  ULDC UR20, c[0x0][0x8b0] ;  /* 0x00022c0000147ab9 */ /* 0x000fe20000000800 */
[----:B------:R-:W-:Y:S01]  /*2830*/  UIADD3.X UR11, ~UR6, UR7, URZ, UP2, !UPT ;  /* 0x00000007060b7290 */ /* 0x000fe200097fe53f */
[--C-:B------:R-:W-:Y:S01]  /*2840*/  SHF.R.U32.HI R23, RZ, UR20, R5.reuse ;  /* 0x00000014ff177c19 */ /* 0x100fe20008011605 */
[----:B------:R-:W-:Y:S01]  /*2850*/  ULDC UR19, c[0x0][0x904] ;  /* 0x0002410000137ab9 */ /* 0x000fe20000000800 */
[----:B------:R-:W-:Y:S01]  /*2860*/  ULDC UR12, c[0x0][0x8a8] ;  /* 0x00022a00000c7ab9 */ /* 0x000fe20000000800 */
[----:B------:R-:W-:Y:S01]  /*2870*/  USHF.R.U32.HI UR15, URZ, UR16, UR11 ;  /* 0x000000103f0f7299 */ /* 0x000fe2000801160b */
[----:B------:R-:W-:Y:S01]  /*2880*/  SHF.R.U64 R16, R4, UR20, R5 ;  /* 0x0000001404107c19 */ /* 0x000fe20008001205 */
[----:B------:R-:W-:-:S02]  /*2890*/  USHF.R.U64 UR14, UR14, UR16, UR11 ;  /* 0x000000100e0e7299 */ /* 0x000fc4000800120b */
[----:B------:R-:W-:Y:S02]  /*28a0*/  USHF.R.U32.HI UR13, URZ, UR20, UR15 ;  /* 0x000000143f0d7299 */ /* 0x000fe4000801160f */
[----:B------:R-:W-:Y:S02]  /*28b0*/  UIADD3 UR12, UR12, -0x1, URZ ;  /* 0xffffffff0c0c7890 */ /* 0x000fe4000fffe03f */
[----:B------:R-:W-:Y:S02]  /*28c0*/  USHF.R.U32.HI UR21, URZ, UR19, UR13 ;  /* 0x000000133f157299 */ /* 0x000fe4000801160d */
[----:B------:R-:W-:Y:S02]  /*28d0*/  USHF.R.U64 UR15, UR14, UR20, UR15 ;  /* 0x000000140e0f7299 */ /* 0x000fe4000800120f */
[----:B------:R-:W-:Y:S02]  /*28e0*/  ULOP3.LUT UR14, UR14, UR12, URZ, 0xc0, !UPT ;  /* 0x0000000c0e0e7292 */ /* 0x000fe4000f8ec03f */
[----:B------:R-:W-:Y:S01]  /*28f0*/  LOP3.LUT R0, R23, UR21, RZ, 0xfc, !PT ;  /* 0x0000001517007c12 */ /* 0x000fe2000f8efcff */
[----:B------:R-:W-:-:S02]  /*2900*/  USHF.R.U64 UR13, UR15, UR19, UR13 ;  /* 0x000000130f0d7299 */ /* 0x000fc4000800120d */
[----:B-1----:R-:W-:Y:S01]  /*2910*/  USEL UR11, UR42, UR17, !UP3 ;  /* 0x000000112a0b7287 */ /* 0x002fe2000d800000 */
[----:B------:R-:W-:-:S13]  /*2920*/  ISETP.NE.U32.AND P1, PT, R0, RZ, PT ;  /* 0x000000ff0000720c */ /* 0x000fda0003f25070 */
[----:B------:R-:W-:Y:S05]  /*2930*/  @!P1 BRA `(.L_x_17) ;  /* 0x0000000000149947 */ /* 0x000fea0003800000 */
[----:B------:R-:W-:-:S07]  /*2940*/  MOV R12, 0x2960 ;  /* 0x00002960000c7802 */ /* 0x000fce0000000f00 */
[----:B----45:R-:W-:Y:S05]  /*2950*/  CALL.REL.NOINC `($__internal_0_$__cuda_sm20_div_u64) ;  /* 0x000000cc00307944 */ /* 0x030fea0003c00000 */
[----:B------:R-:W-:-:S04]  /*2960*/  IMAD.MOV R12, RZ, RZ, -R0 ;  /* 0x000000ffff0c7224 */ /* 0x000fc800078e0a00 */
[----:B------:R-:W-:Y:S01]  /*2970*/  IMAD R12, R16, R12, UR13 ;  /* 0x0000000d100c7e24 */ /* 0x000fe2000f8e020c */
[----:B------:R-:W-:Y:S06]  /*2980*/  BRA `(.L_x_18) ;  /* 0x0000000000507947 */ /* 0x000fec0003800000 */
.L_x_17:
[----:B------:R-:W1:Y:S01]  /*2990*/  I2F.U32.RP R0, R16 ;  /* 0x0000001000007306 */ /* 0x000e620000209000 */
[----:B------:R-:W-:-:S07]  /*29a0*/  ISETP.NE.U32.AND P3, PT, R16, RZ, PT ;  /* 0x000000ff1000720c */ /* 0x000fce0003f65070 */
[----:B-1----:R-:W1:Y:S02]  /*29b0*/  MUFU.RCP R0, R0 ;  /* 0x0000000000007308 */ /* 0x002e640000001000 */
[----:B-1----:R-:W-:-:S06]  /*29c0*/  VIADD R2, R0, 0xffffffe ;  /* 0x0ffffffe00027836 */ /* 0x002fcc0000000000 */
[----:B------:R1:W2:Y:S02]  /*29d0*/  F2I.FTZ.U32.TRUNC.NTZ R3, R2 ;  /* 0x0000000200037305 */ /* 0x0002a4000021f000 */
[----:B-1----:R-:W-:Y:S02]  /*29e0*/  IMAD.MOV.U32 R2, RZ, RZ, RZ ;  /* 0x000000ffff027224 */ /* 0x002fe400078e00ff */
[----:B--2---:R-:W-:-:S04]  /*29f0*/  IMAD.MOV R15, RZ, RZ, -R3 ;  /* 0x000000ffff0f7224 */ /* 0x004fc800078e0a03 */
[----:B------:R-:W-:-:S04]  /*2a00*/  IMAD R15, R15, R16, RZ ;  /* 0x000000100f0f7224 */ /* 0x000fc800078e02ff */
[----:B------:R-:W-:-:S06]  /*2a10*/  IMAD.HI.U32 R3, R3, R15, R2 ;  /* 0x0000000f03037227 */ /* 0x000fcc00078e0002 */
[----:B------:R-:W-:-:S04]  /*2a20*/  IMAD.HI.U32 R0, R3, UR13, RZ ;  /* 0x0000000d03007c27 */ /* 0x000fc8000f8e00ff */
[----:B------:R-:W-:-:S04]  /*2a30*/  IMAD.MOV R3, RZ, RZ, -R0 ;  /* 0x000000ffff037224 */ /* 0x000fc800078e0a00 */
[----:B------:R-:W-:-:S05]  /*2a40*/  IMAD R3, R16, R3, UR13 ;  /* 0x0000000d10037e24 */ /* 0x000fca000f8e0203 */
[----:B------:R-:W-:-:S13]  /*2a50*/  ISETP.GE.U32.AND P1, PT, R3, R16, PT ;  /* 0x000000100300720c */ /* 0x000fda0003f26070 */
[----:B------:R-:W-:Y:S02]  /*2a60*/  @P1 IMAD.IADD R3, R3, 0x1, -R16 ;  /* 0x0000000103031824 */ /* 0x000fe400078e0a10 */
[----:B------:R-:W-:-:S03]  /*2a70*/  @P1 VIADD R0, R0, 0x1 ;  /* 0x0000000100001836 */ /* 0x000fc60000000000 */
[----:B------:R-:W-:-:S13]  /*2a80*/  ISETP.GE.U32.AND P2, PT, R3, R16, PT ;  /* 0x000000100300720c */ /* 0x000fda0003f46070 */
[----:B------:R-:W-:Y:S01]  /*2a90*/  @P2 VIADD R0, R0, 0x1 ;  /* 0x0000000100002836 */ /* 0x000fe20000000000 */
[----:B------:R-:W-:-:S04]  /*2aa0*/  @!P3 LOP3.LUT R0, RZ, R16, RZ, 0x33, !PT ;  /* 0x00000010ff00b212 */ /* 0x000fc800078e33ff */
[----:B------:R-:W-:-:S05]  /*2ab0*/  IADD3 R12, -R0, RZ, RZ ;  /* 0x000000ff000c7210 */ /* 0x000fca0007ffe1ff */
[----:B------:R-:W-:-:S07]  /*2ac0*/  IMAD R12, R16, R12, UR13 ;  /* 0x0000000d100c7e24 */ /* 0x000fce000f8e020c */
.L_x_18:
[----:B------:R-:W1:Y:S01]  /*2ad0*/  LDC R15, c[0x0][0x8a8] ;  /* 0x00022a00ff0f7b82 */ /* 0x000e620000000800 */
[----:B------:R-:W-:Y:S01]  /*2ae0*/  ULDC UR13, c[0x0][0x904] ;  /* 0x00024100000d7ab9 */ /* 0x000fe20000000800 */
[----:B------:R-:W-:Y:S01]  /*2af0*/  UMOV UR12, 0xffffffff ;  /* 0xffffffff000c7882 */ /* 0x000fe20000000000 */
[----:B------:R-:W-:Y:S01]  /*2b00*/  PLOP3.LUT P1, PT, PT, PT, UP3, 0x80, 0x0 ;  /* 0x000000000000781c */ /* 0x000fe20003f2f038 */
[----:B------:R-:W-:-:S04]  /*2b10*/  USHF.L.U32 UR12, UR12, UR13, URZ ;  /* 0x0000000d0c0c7299 */ /* 0x000fc8000800063f */
[----:B------:R-:W2:Y:S02]  /*2b20*/  LDC R17, c[0x0][0x8b8] ;  /* 0x00022e00ff117b82 */ /* 0x000ea40000000800 */
[----:B------:R-:W-:Y:S01]  /*2b30*/  LOP3.LUT R2, RZ, UR12, RZ, 0x33, !PT ;  /* 0x0000000cff027c12 */ /* 0x000fe2000f8e33ff */
[----:B------:R-:W-:Y:S02]  /*2b40*/  UMOV UR12, 0x1 ;  /* 0x00000001000c7882 */ /* 0x000fe40000000000 */
[----:B------:R-:W-:Y:S01]  /*2b50*/  USHF.L.U32 UR12, UR12, UR13, URZ ;  /* 0x0000000d0c0c7299 */ /* 0x000fe2000800063f */
[----:B------:R-:W-:Y:S02]  /*2b60*/  LOP3.LUT R3, R2, UR15, RZ, 0xc0, !PT ;  /* 0x0000000f02037c12 */ /* 0x000fe4000f8ec0ff */
[----:B------:R-:W-:Y:S02]  /*2b70*/  @P1 IMAD.U32 R18, RZ, RZ, UR4 ;  /* 0x00000004ff121e24 */ /* 0x000fe4000f8e00ff */
[----:B------:R-:W-:-:S02]  /*2b80*/  @!P1 IMAD.U32 R18, RZ, RZ, UR4 ;  /* 0x00000004ff129e24 */ /* 0x000fc4000f8e00ff */
[----:B------:R-:W-:Y:S02]  /*2b90*/  IMAD R0, R0, UR12, R3 ;  /* 0x0000000c00007c24 */ /* 0x000fe4000f8e0203 */
[----:B-1----:R-:W-:-:S04]  /*2ba0*/  IMAD R12, R12, R15, UR14 ;  /* 0x0000000e0c0c7e24 */ /* 0x002fc8000f8e020f */
[----:B------:R-:W-:Y:S02]  /*2bb0*/  @P1 IMAD.MOV.U32 R16, RZ, RZ, R12 ;  /* 0x000000ffff101224 */ /* 0x000fe400078e000c */
[----:B--2---:R-:W-:Y:S01]  /*2bc0*/  IMAD R17, R0, R17, UR11 ;  /* 0x0000000b00117e24 */ /* 0x004fe2000f8e0211 */
[----:B------:R-:W-:-:S03]  /*2bd0*/  UMOV UR11, 0x1 ;  /* 0x00000001000b7882 */ /* 0x000fc60000000000 */
[----:B------:R-:W-:Y:S02]  /*2be0*/  @!P1 IMAD.MOV.U32 R16, RZ, RZ, R17 ;  /* 0x000000ffff109224 */ /* 0x000fe400078e0011 */
[----:B------:R-:W-:-:S07]  /*2bf0*/  @!P1 IMAD.MOV.U32 R17, RZ, RZ, R12 ;  /* 0x000000ffff119224 */ /* 0x000fce00078e000c */
.L_x_5:
[----:B------:R-:W-:-:S13]  /*2c00*/  ISETP.NE.AND P1, PT, RZ, UR11, PT ;  /* 0x0000000bff007c0c */ /* 0x000fda000bf25270 */
[----:B------:R-:W-:Y:S05]  /*2c10*/  @!P1 EXIT ;  /* 0x000000000000994d */ /* 0x000fea0003800000 */
[----:B------:R-:W1:Y:S02]  /*2c20*/  LDC.64 R24, c[0x0][0x290] ;  /* 0x0000a400ff187b82 */ /* 0x000e640000000a00 */
[----:B-1----:R-:W-:-:S05]  /*2c30*/  IMAD.WIDE R14, R18, 0xc, R24 ;  /* 0x0000000c120e7825 */ /* 0x002fca00078e0218 */
[----:B------:R1:W5:Y:S01]  /*2c40*/  LDG.E R19, desc[UR38][R14.64+0x8] ;  /* 0x000008260e137981 */ /* 0x000362000c1e1900 */
[----:B------:R-:W-:Y:S01]  /*2c50*/  UISETP.NE.AND UP2, UPT, UR18, 0x2, UPT ;  /* 0x000000021200788c */ /* 0x000fe2000bf45270 */
[----:B------:R-:W2:Y:S01]  /*2c60*/  S2UR UR58, SR_CgaCtaId ;  /* 0x00000000003a79c3 */ /* 0x000ea20000008800 */
[----:B------:R-:W-:Y:S01]  /*2c70*/  UMOV UR40, URZ ;  /* 0x0000003f00287c82 */ /* 0x000fe20008000000 */
[----:B------:R-:W-:Y:S01]  /*2c80*/  UMOV UR41, URZ ;  /* 0x0000003f00297c82 */ /* 0x000fe20008000000 */
[--C-:B------:R-:W-:Y:S01]  /*2c90*/  SHF.R.S32.HI R23, RZ, 0x1f, R18.reuse ;  /* 0x0000001fff177819 */ /* 0x100fe20000011412 */
[----:B------:R-:W-:Y:S01]  /*2ca0*/  IMAD.MOV.U32 R2, RZ, RZ, RZ ;  /* 0x000000ffff027224 */ /* 0x000fe200078e00ff */
[----:B------:R-:W-:Y:S01]  /*2cb0*/  PLOP3.LUT P1, PT, PT, PT, UP2, 0x80, 0x0 ;  /* 0x000000000000781c */ /* 0x000fe20003f2f028 */
[----:B------:R-:W-:-:S12]  /*2cc0*/  IMAD.MOV.U32 R22, RZ, RZ, R18 ;  /* 0x000000ffff167224 */ /* 0x000fd800078e0012 */
[----:B-1----:R-:W-:Y:S05]  /*2cd0*/  @P1 BRA `(.L_x_19) ;  /* 0x0000000000a01947 */ /* 0x002fea0003800000 */
[----:B-----5:R-:W-:Y:S01]  /*2ce0*/  R2UR UR11, R19 ;  /* 0x00000000130b72ca */ /* 0x020fe200000e0000 */
[----:B------:R-:W-:-:S04]  /*2cf0*/  ULOP3.LUT UR13, UR59, 0x1, URZ, 0xfc, !UPT ;  /* 0x000000013b0d7892 */ /* 0x000fc8000f8efc3f */
[----:B------:R-:W-:-:S06]  /*2d00*/  UISETP.NE.AND UP2, UPT, UR13, 0x3, UPT ;  /* 0x000000030d00788c */ /* 0x000fcc000bf45270 */
[----:B------:R-:W-:Y:S02]  /*2d10*/  PLOP3.LUT P2, PT, PT, PT, UP2, 0x80, 0x0 ;  /* 0x000000000000781c */ /* 0x000fe40003f4f028 */
[----:B------:R-:W-:-:S04]  /*2d20*/  UIADD3 UR11, UR11, 0x7f, URZ ;  /* 0x0000007f0b0b7890 */ /* 0x000fc8000fffe03f */
[----:B------:R-:W-:-:S04]  /*2d30*/  USHF.R.S32.HI UR12, URZ, 0x1f, UR11 ;  /* 0x0000001f3f0c7899 */ /* 0x000fc8000801140b */
[----:B------:R-:W-:-:S04]  /*2d40*/  ULEA.HI UR12, UR12, UR11, URZ, 0x7 ;  /* 0x0000000b0c0c7291 */ /* 0x000fc8000f8f383f */
[----:B------:R-:W-:Y:S01]  /*2d50*/  USHF.R.S32.HI UR40, URZ, 0x7, UR12 ;  /* 0x000000073f287899 */ /* 0x000fe2000801140c */
[----:B------:R-:W-:Y:S11]  /*2d60*/  @!P2 BRA `(.L_x_20) ;  /* 0x000000000004a947 */ /* 0x000ff60003800000 */
[----:B--2---:R-:W-:Y:S01]  /*2d70*/  BPT.TRAP 0x1 ;  /* 0x000000040000795c */ /* 0x004fe20000300000 */
.L_x_20:
[----:B------:R-:W-:Y:S01]  /*2d80*/  UMOV UR11, 0x400 ;  /* 0x00000400000b7882 */ /* 0x000fe20000000000 */
[----:B------:R-:W-:Y:S01]  /*2d90*/  SHF.L.U32 R0, RZ, 0x1f, RZ ;  /* 0x0000001fff007819 */ /* 0x000fe200000006ff */
[----:B--2---:R-:W-:-:S09]  /*2da0*/  ULEA UR11, UR58, UR11, 0x18 ;  /* 0x0000000b3a0b7291 */ /* 0x004fd2000f8ec03f */
[----:B------:R-:W1:Y:S02]  /*2db0*/  SYNCS.PHASECHK.TRANS64.TRYWAIT P1, [UR11+0x34400], R0 ;  /* 0x03440000ff0075a7 */ /* 0x000e64000802014b */
[----:B-1----:R-:W-:Y:S05]  /*2dc0*/  @!P1 BRA `(.L_x_21) ;  /* 0x000000b400989947 */ /* 0x002fea0003800000 */
.L_x_272:
[----:B------:R-:W2:Y:S01]  /*2dd0*/  LDS.128 R16, [UR11+0x34550] ;  /* 0x0345500bff107984 */ /* 0x000ea20008000c00 */
[----:B------:R-:W-:Y:S01]  /*2de0*/  @!PT LDS RZ, [RZ] ;  /* 0x00000000fffff984 */ /* 0x000fe20000000800 */
[----:B------:R-:W-:Y:S01]  /*2df0*/  @!PT LDS RZ, [RZ] ;  /* 0x00000000fffff984 */ /* 0x000fe20000000800 */
[----:B------:R-:W-:Y:S01]  /*2e00*/  @!PT LDS RZ, [RZ] ;  /* 0x00000000fffff984 */ /* 0x000fe20000000800 */
[----:B------:R-:W-:Y:S01]  /*2e10*/  @!PT LDS RZ, [RZ] ;  /* 0x00000000fffff984 */ /* 0x000fe20000000800 */
[----:B------:R3:W-:Y:S06]  /*2e20*/  MEMBAR.ALL.CTA ;  /* 0x0000000000007992 */ /* 0x0007ec0000008000 */
[----:B---3--:R-:W3:Y:S01]  /*2e30*/  FENCE.VIEW.ASYNC.S ;  /* 0x00000000000073c6 */ /* 0x008ee20000000000 */
[----:B------:R-:W-:Y:S05]  /*2e40*/  @!P2 BRA `(.L_x_22) ;  /* 0x000000000004a947 */ /* 0x000fea0003800000 */
[----:B------:R-:W-:Y:S01]  /*2e50*/  BPT.TRAP 0x1 ;  /* 0x000000040000795c */ /* 0x000fe20000300000 */
.L_x_22:
[----:B------:R-:W-:Y:S01]  /*2e60*/  UIADD3 UR11, UR11, 0x34440, URZ ;  /* 0x000344400b0b7890 */ /* 0x000fe2000fffe03f */
[----:B--2---:R-:W-:-:S03]  /*2e70*/  ISETP.NE.AND P1, PT, R19, RZ, PT ;  /* 0x000000ff1300720c */ /* 0x004fc60003f25270 */
[----:B------:R-:W-:-:S09]  /*2e80*/  UPRMT UR11, UR58, 0x654, UR11 ;  /* 0x000006543a0b7896 */ /* 0x000fd2000800000b */
[----:B---3--:R-:W-:Y:S01]  /*2e90*/  SYNCS.ARRIVE.TRANS64.RED.A1T0 RZ, [UR11], RZ ;  /* 0x000000ffffff79a7 */ /* 0x008fe2000810040b */
[----:B------:R-:W-:Y:S05]  /*2ea0*/  @!P1 EXIT ;  /* 0x000000000000994d */ /* 0x000fea0003800000 */
[----:B------:R-:W-:-:S05]  /*2eb0*/  IMAD.WIDE R14, R18, 0xc, R24 ;  /* 0x0000000c120e7825 */ /* 0x000fca00078e0218 */
[----:B------:R3:W5:Y:S01]  /*2ec0*/  LDG.E R19, desc[UR38][R14.64+0x8] ;  /* 0x000008260e137981 */ /* 0x000762000c1e1900 */
[----:B------:R-:W-:Y:S01]  /*2ed0*/  UISETP.GE.U32.AND UP2, UPT, UR40, 0x6, UPT ;  /* 0x000000062800788c */ /* 0x000fe2000bf46070 */
[----:B------:R-:W-:Y:S01]  /*2ee0*/  SHF.R.S32.HI R23, RZ, 0x1f, R18 ;  /* 0x0000001fff177819 */ /* 0x000fe20000011412 */
[----:B------:R-:W-:Y:S01]  /*2ef0*/  UIMAD.WIDE.U32 UR12, UR40, -0x55555555, URZ ;  /* 0xaaaaaaab280c78a5 */ /* 0x000fe2000f8e003f */
[----:B------:R-:W-:Y:S01]  /*2f00*/  IMAD.MOV.U32 R2, RZ, RZ, 0x1 ;  /* 0x00000001ff027424 */ /* 0x000fe200078e00ff */
[----:B------:R-:W-:Y:S01]  /*2f10*/  MOV R22, R18 ;  /* 0x0000001200167202 */ /* 0x000fe20000000f00 */
[----:B------:R-:W-:Y:S01]  /*2f20*/  UMOV UR41, URZ ;  /* 0x0000003f00297c82 */ /* 0x000fe20008000000 */
[----:B------:R-:W-:-:S04]  /*2f30*/  USHF.R.U32.HI UR12, URZ, 0x2, UR13 ;  /* 0x000000023f0c7899 */ /* 0x000fc8000801160d */
[----:B------:R-:W-:Y:S02]  /*2f40*/  UIMAD UR40, UR12, -0x6, UR40 ;  /* 0xfffffffa0c2878a4 */ /* 0x000fe4000f8e0228 */
[----:B---3--:R-:W-:-:S12]  /*2f50*/  @UP2 ULOP3.LUT UR41, UR12, 0x1, URZ, 0xc0, !UPT ;  /* 0x000000010c292892 */ /* 0x008fd8000f8ec03f */
.L_x_19:
[----:B------:R-:W-:-:S04]  /*2f60*/  IMAD.WIDE.U32 R14, R22, 0xc, R24 ;  /* 0x0000000c160e7825 */ /* 0x000fc800078e0018 */
[----:B-1----:R-:W-:-:S04]  /*2f70*/  IMAD R3, R23, 0xc, RZ ;  /* 0x0000000c17037824 */ /* 0x002fc800078e02ff */
[----:B------:R-:W-:-:S05]  /*2f80*/  IMAD.IADD R15, R15, 0x1, R3 ;  /* 0x000000010f0f7824 */ /* 0x000fca00078e0203 */
[----:B------:R1:W5:Y:S04]  /*2f90*/  LDG.E R3, desc[UR38][R14.64+0x4] ;  /* 0x000004260e037981 */ /* 0x000368000c1e1900 */
[----:B------:R1:W5:Y:S01]  /*2fa0*/  LDG.E R0, desc[UR38][R14.64] ;  /* 0x000000260e007981 */ /* 0x000362000c1e1900 */
[----:B------:R-:W-:-:S13]  /*2fb0*/  PLOP3.LUT P1, PT, PT, PT, UP1, 0x80, 0x0 ;  /* 0x000000000000781c */ /* 0x000fda0003f2f018 */
[----:B-1----:R-:W-:Y:S05]  /*2fc0*/  @!P1 BRA `(.L_x_23) ;  /* 0x0000005800389947 */ /* 0x002fea0003800000 */
[----:B------:R-:W-:-:S06]  /*2fd0*/  UISETP.GT.U32.AND UP0, UPT, UR29, 0x1, UPT ;  /* 0x000000011d00788c */ /* 0x000fcc000bf04070 */
[----:B------:R-:W-:-:S13]  /*2fe0*/  PLOP3.LUT P0, PT, PT, PT, UP0, 0x80, 0x0 ;  /* 0x000000000000781c */ /* 0x000fda0003f0f008 */
[----:B--2---:R-:W-:Y:S05]  /*2ff0*/  @P0 EXIT ;  /* 0x000000000000094d */ /* 0x004fea0003800000 */
.L_x_24:
[----:B------:R-:W-:-:S08]  /*3000*/  NOP ;  /* 0x0000000000007918 */ /* 0x000fd00000000000 */
[----:B------:R-:W1:Y:S02]  /*3010*/  USETMAXREG.TRY_ALLOC.CTAPOOL UP0, 0xe8 ;  /* 0x000000e8000079c8 */ /* 0x000e640008000600 */
[----:B-1----:R-:W-:-:S13]  /*3020*/  PLOP3.LUT P0, PT, PT, PT, UP0, 0x80, 0x0 ;  /* 0x000000000000781c */ /* 0x002fda0003f0f008 */
[----:B------:R-:W-:Y:S05]  /*3030*/  @!P0 BRA `(.L_x_24) ;  /* 0xfffffffc00f08947 */ /* 0x000fea000383ffff */
[----:B------:R-:W1:Y:S01]  /*3040*/  SHFL.IDX PT, R13, R13, RZ, 0x1f ;  /* 0x00001fff0d0d7589 */ /* 0x000e6200000e0000 */
[----:B------:R-:W2:Y:S01]  /*3050*/  S2UR UR4, SR_CTAID.Y ;  /* 0x00000000000479c3 */ /* 0x000ea20000002600 */
[----:B------:R-:W-:Y:S01]  /*3060*/  UMOV UR36, URZ ;  /* 0x0000003f00247c82 */ /* 0x000fe20008000000 */
[----:B------:R-:W-:Y:S01]  /*3070*/  UMOV UR37, URZ ;  /* 0x0000003f00257c82 */ /* 0x000fe20008000000 */
[----:B-1----:R-:W-:Y:S01]  /*3080*/  LOP3.LUT P0, RZ, R13, 0x3, RZ, 0xc0, !PT ;  /* 0x000000030dff7812 */ /* 0x002fe2000780c0ff */
[----:B--2---:R-:W-:-:S12]  /*3090*/  UIMAD UR4, UR4, UR60, UR42 ;  /* 0x0000003c040472a4 */ /* 0x004fd8000f8e022a */
[----:B------:R-:W-:Y:S05]  /*30a0*/  @P0 BRA `(.L_x_25) ;  /* 0x0000000000a40947 */ /* 0x000fea0003800000 */
[----:B------:R-:W-:Y:S01]  /*30b0*/  ELECT P0, URZ, PT ;  /* 0x00000000003f782f */ /* 0x000fe20003800000 */
[----:B------:R-:W-:-:S12]  /*30c0*/  BSSY B0, `(.L_x_26) ;  /* 0x0000020000007945 */ /* 0x000fd80003800000 */
[----:B------:R-:W-:Y:S05]  /*30d0*/  @!P0 BRA `(.L_x_27) ;  /* 0x0000000000788947 */ /* 0x000fea0003800000 */
[----:B------:R-:W1:Y:S01]  /*30e0*/  S2UR UR6, SR_CgaCtaId ;  /* 0x00000000000679c3 */ /* 0x000e620000008800 */
[----:B------:R-:W-:Y:S01]  /*30f0*/  UISETP.NE.AND UP0, UPT, UR18, 0x1, UPT ;  /* 0x000000011200788c */ /* 0x000fe2000bf05270 */
[----:B------:R-:W-:-:S06]  /*3100*/  UMOV UR5, 0x400 ;  /* 0x0000040000057882 */ /* 0x000fcc0000000000 */
[----:B------:R-:W2:Y:S08]  /*3110*/  LDC.64 R4, c[0x0][0x700] ;  /* 0x0001c000ff047b82 */ /* 0x000eb00000000a00 */
[----:B----4-:R-:W2:Y:S08]  /*3120*/  LDC.64 R6, c[0x0][0x708] ;  /* 0x0001c200ff067b82 */ /* 0x010eb00000000a00 */
[----:B-----5:R-:W3:Y:S01]  /*3130*/  LDC.64 R8, c[0x0][0x710] ;  /* 0x0001c400ff087b82 */ /* 0x020ee20000000a00 */
[----:B-1----:R-:W-:-:S04]  /*3140*/  ULEA UR5, UR6, UR5, 0x18 ;  /* 0x0000000506057291 */ /* 0x002fc8000f8ec03f */
[----:B------:R-:W-:Y:S02]  /*3150*/  UIADD3 UR6, UR5, 0x80, URZ ;  /* 0x0000008005067890 */ /* 0x000fe4000fffe03f */
[----:B------:R-:W-:Y:S01]  /*3160*/  @!UP0 UIADD3 UR6, UR5, URZ, URZ ;  /* 0x0000003f05068290 */ /* 0x000fe2000fffe03f */
[----:B------:R-:W3:Y:S08]  /*3170*/  LDC.64 R10, c[0x0][0x718] ;  /* 0x0001c600ff0a7b82 */ /* 0x000ef00000000a00 */
[----:B------:R-:W1:Y:S01]  /*3180*/  LDC.64 R12, c[0x0][0x720] ;  /* 0x0001c800ff0c7b82 */ /* 0x000e620000000a00 */
[----:B--2---:R2:W-:Y:S07]  /*3190*/  STS.128 [UR6+0x34780], R4 ;  /* 0x03478004ff007988 */ /* 0x0045ee0008000c06 */
[----:B------:R-:W1:Y:S08]  /*31a0*/  LDC.64 R14, c[0x0][0x728] ;  /* 0x0001ca00ff0e7b82 */ /* 0x000e700000000a00 */
[----:B------:R-:W4:Y:S01]  /*31b0*/  LDC.64 R20, c[0x0][0x730] ;  /* 0x0001cc00ff147b82 */ /* 0x000f220000000a00 */
[----:B---3--:R2:W-:Y:S07]  /*31c0*/  STS.128 [UR6+0x34790], R8 ;  /* 0x03479008ff007988 */ /* 0x0085ee0008000c06 */
[----:B------:R-:W4:Y:S08]  /*31d0*/  LDC.64 R22, c[0x0][0x738] ;  /* 0x0001ce00ff167b82 */ /* 0x000f300000000a00 */
[----:B------:R-:W3:Y:S01]  /*31e0*/  LDC.64 R24, c[0x0][0x740] ;  /* 0x0001d000ff187b82 */ /* 0x000ee20000000a00 */
[----:B-1----:R2:W-:Y:S07]  /*31f0*/  STS.128 [UR6+0x347a0], R12 ;  /* 0x0347a00cff007988 */ /* 0x0025ee0008000c06 */
[----:B------:R-:W3:Y:S08]  /*3200*/  LDC.64 R26, c[0x0][0x748] ;  /* 0x0001d200ff1a7b82 */ /* 0x000ef00000000a00 */
[----:B------:R-:W1:Y:S01]  /*3210*/  LDC.64 R28, c[0x0][0x750] ;  /* 0x0001d400ff1c7b82 */ /* 0x000e620000000a00 */
[----:B----4-:R2:W-:Y:S07]  /*3220*/  STS.128 [UR6+0x347b0], R20 ;  /* 0x0347b014ff007988 */ /* 0x0105ee0008000c06 */
[----:B------:R-:W1:Y:S08]  /*3230*/  LDC.64 R30, c[0x0][0x758] ;  /* 0x0001d600ff1e7b82 */ /* 0x000e700000000a00 */
[----:B------:R-:W4:Y:S01]  /*3240*/  LDC.64 R36, c[0x0][0x760] ;  /* 0x0001d800ff247b82 */ /* 0x000f220000000a00 */
[----:B---3--:R2:W-:Y:S07]  /*3250*/  STS.128 [UR6+0x347c0], R24 ;  /* 0x0347c018ff007988 */ /* 0x0085ee0008000c06 */
[----:B------:R-:W4:Y:S08]  /*3260*/  LDC.64 R38, c[0x0][0x768] ;  /* 0x0001da00ff267b82 */ /* 0x000f300000000a00 */
[----:B------:R-:W3:Y:S01]  /*3270*/  LDC.64 R40, c[0x0][0x770] ;  /* 0x0001dc00ff287b82 */ /* 0x000ee20000000a00 */
[----:B-1----:R2:W-:Y:S07]  /*3280*/  STS.128 [UR6+0x347d0], R28 ;  /* 0x0347d01cff007988 */ /* 0x0025ee0008000c06 */
[----:B------:R-:W3:Y:S01]  /*3290*/  LDC.64 R42, c[0x0][0x778] ;  /* 0x0001de00ff2a7b82 */ /* 0x000ee20000000a00 */
[----:B----4-:R2:W-:Y:S04]  /*32a0*/  STS.128 [UR6+0x347e0], R36 ;  /* 0x0347e024ff007988 */ /* 0x0105e80008000c06 */
[----:B---3--:R2:W-:Y:S02]  /*32b0*/  STS.128 [UR6+0x347f0], R40 ;  /* 0x0347f028ff007988 */ /* 0x0085e40008000c06 */
.L_x_27:
[----:B------:R-:W-:Y:S05]  /*32c0*/  BSYNC B0 ;  /* 0x0000000000007941 */ /* 0x000fea0003800000 */
.L_x_26:
[----:B------:R-:W-:Y:S01]  /*32d0*/  UISETP.NE.AND UP0, UPT, UR18, 0x1, UPT ;  /* 0x000000011200788c */ /* 0x000fe2000bf05270 */
[----:B------:R-:W-:Y:S01]  /*32e0*/  NOP ;  /* 0x0000000000007918 */ /* 0x000fe20000000000 */
[----:B------:R-:W-:Y:S01]  /*32f0*/  ULDC UR5, c[0x0][0x884] ;  /* 0x0002210000057ab9 */ /* 0x000fe20000000800 */
[----:B------:R-:W-:Y:S01]  /*3300*/  ULDC.64 UR36, c[0x0][0x800] ;  /* 0x0002000000247ab9 */ /* 0x000fe20000000a00 */
[----:B------:R-:W-:-:S04]  /*3310*/  USEL UR5, UR5, URZ, UP0 ;  /* 0x0000003f05057287 */ /* 0x000fc80008000000 */
[----:B------:R-:W-:-:S04]  /*3320*/  UIADD3 UR5, UR4, UR5, URZ ;  /* 0x0000000504057290 */ /* 0x000fc8000fffe03f */
[----:B------:R-:W-:-:S12]  /*3330*/  UIMAD.WIDE UR36, UR5, 0x80, UR36 ;  /* 0x00000080052478a5 */ /* 0x000fd8000f8e0224 */
.L_x_25:
[----:B------:R-:W-:-:S13]  /*3340*/  ISETP.NE.AND P0, PT, RZ, UR43, PT ;  /* 0x0000002bff007c0c */ /* 0x000fda000bf05270 */
[----:B------:R-:W-:Y:S05]  /*3350*/  @P0 BRA `(.L_x_28) ;  /* 0x00000004000c0947 */ /* 0x000fea0003800000 */
[----:B------:R-:W-:Y:S01]  /*3360*/  ELECT P0, URZ, PT ;  /* 0x00000000003f782f */ /* 0x000fe20003800000 */
[----:B------:R-:W-:-:S12]  /*3370*/  BSSY B0, `(.L_x_29) ;  /* 0x000002c000007945 */ /* 0x000fd80003800000 */
[----:B------:R-:W-:Y:S05]  /*3380*/  @!P0 BRA `(.L_x_30) ;  /* 0x0000000000a88947 */ /* 0x000fea0003800000 */
[----:B--2-4-:R-:W1:Y:S08]  /*3390*/  LDC.64 R6, c[0x0][0x820] ;  /* 0x00020800ff067b82 */ /* 0x014e700000000a00 */
[----:B------:R-:W2:Y:S01]  /*33a0*/  LDC.64 R4, c[0x0][0x818] ;  /* 0x00020600ff047b82 */ /* 0x000ea20000000a00 */
[----:B-1----:R-:W-:-:S06]  /*33b0*/  IMAD.WIDE R6, R18, 0x8, R6 ;  /* 0x0000000812067825 */ /* 0x002fcc00078e0206 */
[----:B------:R-:W3:Y:S01]  /*33c0*/  LDG.E.64 R6, desc[UR38][R6.64] ;  /* 0x0000002606067981 */ /* 0x000ee2000c1e1b00 */
[----:B--2---:R-:W-:-:S06]  /*33d0*/  IMAD.WIDE R4, R18, 0x8, R4 ;  /* 0x0000000812047825 */ /* 0x004fcc00078e0204 */
[----:B------:R-:W2:Y:S01]  /*33e0*/  LDG.E.64 R4, desc[UR38][R4.64] ;  /* 0x0000002604047981 */ /* 0x000ea2000c1e1b00 */
[----:B------:R-:W1:Y:S01]  /*33f0*/  S2UR UR5, SR_CgaCtaId ;  /* 0x00000000000579c3 */ /* 0x000e620000008800 */
[----:B------:R-:W-:Y:S01]  /*3400*/  UISETP.NE.AND UP0, UPT, UR18, 0x1, UPT ;  /* 0x000000011200788c */ /* 0x000fe2000bf05270 */
[----:B------:R-:W-:Y:S01]  /*3410*/  CS2R R10, SRZ ;  /* 0x00000000000a7805 */ /* 0x000fe2000001ff00 */
[----:B------:R-:W-:Y:S02]  /*3420*/  UMOV UR4, 0x400 ;  /* 0x0000040000047882 */ /* 0x000fe40000000000 */
[----:B-1----:R-:W-:-:S04]  /*3430*/  ULEA UR4, UR5, UR4, 0x18 ;  /* 0x0000000405047291 */ /* 0x002fc8000f8ec03f */
[----:B------:R-:W-:-:S03]  /*3440*/  UIADD3 UR5, UR4, 0x80, URZ ;  /* 0x0000008004057890 */ /* 0x000fc6000fffe03f */
[----:B------:R-:W-:-:S04]  /*3450*/  @!UP0 UIADD3 UR5, UR4, URZ, URZ ;  /* 0x0000003f04058290 */ /* 0x000fc8000fffe03f */
[----:B------:R-:W-:-:S05]  /*3460*/  UIADD3 UR4, UR5, 0x34780, URZ ;  /* 0x0003478005047890 */ /* 0x000fca000fffe03f */
[----:B-----5:R-:W1:Y:S01]  /*3470*/  LDS R8, [UR5+0x3479c] ;  /* 0x03479c05ff087984 */ /* 0x020e620008000800 */
[----:B------:R-:W-:-:S03]  /*3480*/  IMAD.U32 R14, RZ, RZ, UR4 ;  /* 0x00000004ff0e7e24 */ /* 0x000fc6000f8e00ff */
[----:B------:R-:W-:Y:S02]  /*3490*/  STS [UR5+0x347b0], RZ ;  /* 0x0347b0ffff007988 */ /* 0x000fe40008000805 */
[----:B------:R-:W-:-:S05]  /*34a0*/  SHF.R.U64 R14, R14, 0x4, RZ ;  /* 0x000000040e0e7819 */ /* 0x000fca00000012ff */
[----:B------:R-:W-:Y:S04]  /*34b0*/  STS [UR5+0x34790], R14 ;  /* 0x0347900eff007988 */ /* 0x000fe80008000805 */
[----:B------:R-:W-:Y:S01]  /*34c0*/  STS [UR5+0x34794], R14 ;  /* 0x0347940eff007988 */ /* 0x000fe20008000805 */
[C---:B---3--:R-:W-:Y:S01]  /*34d0*/  SHF.L.U64.HI R13, R6.reuse, 0x1, R7 ;  /* 0x00000001060d7819 */ /* 0x048fe20000010207 */
[----:B------:R-:W-:-:S03]  /*34e0*/  IMAD.SHL.U32 R6, R6, 0x2, RZ ;  /* 0x0000000206067824 */ /* 0x000fc600078e00ff */
[----:B------:R-:W-:-:S04]  /*34f0*/  LOP3.LUT R13, R13, 0x1fffffff, RZ, 0xc0, !PT ;  /* 0x1fffffff0d0d7812 */ /* 0x000fc800078ec0ff */
[----:B------:R-:W-:Y:S01]  /*3500*/  SHF.R.U32.HI R7, RZ, 0x4, R13 ;  /* 0x00000004ff077819 */ /* 0x000fe2000001160d */
[----:B--2---:R-:W-:Y:S03]  /*3510*/  STS.64 [UR5+0x34780], R4 ;  /* 0x03478004ff007988 */ /* 0x004fe60008000a05 */
[----:B-1----:R-:W-:-:S05]  /*3520*/  LOP3.LUT R8, R8, 0xf, R7, 0xb8, !PT ;  /* 0x0000000f08087812 */ /* 0x002fca00078eb807 */
[----:B------:R1:W-:Y:S04]  /*3530*/  STS [UR5+0x3479c], R8 ;  /* 0x03479c08ff007988 */ /* 0x0003e80008000805 */
[----:B------:R-:W2:Y:S01]  /*3540*/  LDS R7, [UR5+0x3479c] ;  /* 0x03479c05ff077984 */ /* 0x000ea20008000800 */
[----:B-1----:R-:W-:Y:S01]  /*3550*/  VIADD R8, R0, 0xffffffff ;  /* 0xffffffff00087836 */ /* 0x002fe20000000000 */
[----:B------:R-:W-:-:S04]  /*3560*/  LOP3.LUT R0, R6, 0xfffffffe, RZ, 0xc0, !PT ;  /* 0xfffffffe06007812 */ /* 0x000fc800078ec0ff */
[----:B------:R-:W-:-:S05]  /*3570*/  SHF.R.U64 R0, R0, 0x4, R13 ;  /* 0x0000000400007819 */ /* 0x000fca000000120d */
[----:B------:R-:W-:Y:S01]  /*3580*/  STS [UR5+0x3478c], R0 ;  /* 0x03478c00ff007988 */ /* 0x000fe20008000805 */
[----:B--2---:R-:W-:-:S05]  /*3590*/  LOP3.LUT R7, R7, 0xf0, RZ, 0xb8, !PT ;  /* 0x000000f007077812 */ /* 0x004fca00078eb8ff */
[----:B------:R-:W-:Y:S04]  /*35a0*/  STS [UR5+0x3479c], R7 ;  /* 0x03479c07ff007988 */ /* 0x000fe80008000805 */
[----:B------:R-:W1:Y:S02]  /*35b0*/  LDS R9, [UR5+0x3479c] ;  /* 0x03479c05ff097984 */ /* 0x000e640008000800 */
[----:B-1----:R-:W-:Y:S01]  /*35c0*/  LOP3.LUT R15, R9, 0xf00, RZ, 0xb8, !PT ;  /* 0x00000f00090f7812 */ /* 0x002fe200078eb8ff */
[----:B------:R-:W-:-:S04]  /*35d0*/  VIADD R9, R3, 0xffffffff ;  /* 0xffffffff03097836 */ /* 0x000fc80000000000 */
[----:B------:R-:W-:Y:S04]  /*35e0*/  STS.64 [UR5+0x34798], R14 ;  /* 0x0347980eff007988 */ /* 0x000fe80008000a05 */
[----:B------:R-:W1:Y:S04]  /*35f0*/  LDS R12, [UR5+0x3479c] ;  /* 0x03479c05ff0c7984 */ /* 0x000e680008000800 */
[----:B------:R3:W-:Y:S01]  /*3600*/  STS.128 [UR5+0x347a0], R8 ;  /* 0x0347a008ff007988 */ /* 0x0007e20008000c05 */
[----:B-1----:R-:W-:-:S05]  /*3610*/  LOP3.LUT R12, R12, 0xf000, RZ, 0xb8, !PT ;  /* 0x0000f0000c0c7812 */ /* 0x002fca00078eb8ff */
[----:B------:R3:W-:Y:S02]  /*3620*/  STS [UR5+0x3479c], R12 ;  /* 0x03479c0cff007988 */ /* 0x0007e40008000805 */
.L_x_30:
[----:B------:R-:W-:Y:S05]  /*3630*/  BSYNC B0 ;  /* 0x0000000000007941 */ /* 0x000fea0003800000 */
.L_x_29:
[----:B------:R-:W-:Y:S01]  /*3640*/  ELECT P0, URZ, PT ;  /* 0x00000000003f782f */ /* 0x000fe20003800000 */
[----:B------:R-:W-:Y:S01]  /*3650*/  NOP ;  /* 0x0000000000007918 */ /* 0x000fe20000000000 */
[----:B------:R-:W-:Y:S11]  /*3660*/  BSSY B0, `(.L_x_31) ;  /* 0x0000004000007945 */ /* 0x000ff60003800000 */
[----:B------:R-:W-:Y:S05]  /*3670*/  @!P0 BRA `(.L_x_32) ;  /* 0x0000000000088947 */ /* 0x000fea0003800000 */
[----:B------:R0:W-:Y:S01]  /*3680*/  UTMACMDFLUSH ;  /* 0x00000000000079b7 */ /* 0x0001e20000000000 */
[----:B------:R-:W-:-:S04]  /*3690*/  DEPBAR.LE SB0, 0x0 ;  /* 0x000080000000791a */ /* 0x000fc80000000000 */
.L_x_32:
[----:B------:R-:W-:Y:S05]  /*36a0*/  BSYNC B0 ;  /* 0x0000000000007941 */ /* 0x000fea0003800000 */
.L_x_31:
[----:B------:R-:W1:Y:S01]  /*36b0*/  S2UR UR5, SR_CgaCtaId ;  /* 0x00000000000579c3 */ /* 0x000e620000008800 */
[----:B-----5:R-:W2:Y:S01]  /*36c0*/  S2R R0, SR_LANEID ;  /* 0x0000000000007919 */ /* 0x020ea20000000000 */
[----:B------:R-:W-:Y:S01]  /*36d0*/  UISETP.NE.AND UP0, UPT, UR18, 0x1, UPT ;  /* 0x000000011200788c */ /* 0x000fe2000bf05270 */
[----:B------:R-:W-:Y:S02]  /*36e0*/  UMOV UR4, 0x400 ;  /* 0x0000040000047882 */ /* 0x000fe40000000000 */
[----:B-1----:R-:W-:-:S04]  /*36f0*/  ULEA UR4, UR5, UR4, 0x18 ;  /* 0x0000000405047291 */ /* 0x002fc8000f8ec03f */
[----:B------:R-:W-:-:S04]  /*3700*/  UIADD3 UR5, UR4, 0x80, URZ ;  /* 0x0000008004057890 */ /* 0x000fc8000fffe03f */
[----:B------:R-:W-:Y:S01]  /*3710*/  @!UP0 UIADD3 UR5, UR4, URZ, URZ ;  /* 0x0000003f04058290 */ /* 0x000fe2000fffe03f */
[----:B--2---:R-:W-:-:S05]  /*3720*/  IMAD.SHL.U32 R0, R0, 0x4, RZ ;  /* 0x0000000400007824 */ /* 0x004fca00078e00ff */
[----:B------:R-:W-:Y:S01]  /*3730*/  IMAD.U32 R3, RZ, RZ, UR5 ;  /* 0x00000005ff037e24 */ /* 0x000fe2000f8e00ff */
[----:B------:R-:W-:-:S04]  /*3740*/  IADD3 R4, P0, R0, UR36, RZ ;  /* 0x0000002400047c10 */ /* 0x000fc8000ff1e0ff */
[----:B------:R-:W-:Y:S01]  /*3750*/  IADD3 R3, R0, 0x34780, R3 ;  /* 0x0003478000037810 */ /* 0x000fe20007ffe003 */
[----:B------:R-:W-:-:S05]  /*3760*/  IMAD.X R5, RZ, RZ, UR37, P0 ;  /* 0x00000025ff057e24 */ /* 0x000fca00080e06ff */
[----:B------:R-:W1:Y:S04]  /*3770*/  LDS R3, [R3] ;  /* 0x0000000003037984 */ /* 0x000e680000000800 */
[----:B-1----:R1:W5:Y:S02]  /*3780*/  ATOMG.E.EXCH.STRONG.GPU PT, RZ, [R4], R3 ;  /* 0x0000000304ff73a8 */ /* 0x00236400041ee100 */
.L_x_28:
[----:B-----5:R-:W-:Y:S01]  /*3790*/  SHF.R.S32.HI R0, RZ, 0x1f, R33 ;  /* 0x0000001fff007819 */ /* 0x020fe20000011421 */
[----:B------:R-:W3:Y:S01]  /*37a0*/  S2UR UR57, SR_CgaCtaId ;  /* 0x00000000003979c3 */ /* 0x000ee20000008800 */
[----:B------:R-:W-:Y:S01]  /*37b0*/  UMOV UR50, 0x400 ;  /* 0x0000040000327882 */ /* 0x000fe20000000000 */
[----:B------:R-:W-:Y:S01]  /*37c0*/  UISETP.NE.AND UP1, UPT, UR18, 0x1, UPT ;  /* 0x000000011200788c */ /* 0x000fe2000bf25270 */
[-C--:B------:R-:W-:Y:S01]  /*37d0*/  LEA.HI R0, R0, R33.reuse, RZ, 0x7 ;  /* 0x0000002100007211 */ /* 0x080fe200078f38ff */
[----:B------:R-:W-:Y:S01]  /*37e0*/  USHF.L.U32 UR48, UR29, 0x3, URZ ;  /* 0x000000031d307899 */ /* 0x000fe2000800063f */
[----:B--2---:R-:W-:Y:S01]  /*37f0*/  IMAD.MOV.U32 R23, RZ, RZ, RZ ;  /* 0x000000ffff177224 */ /* 0x004fe200078e00ff */
[----:B------:R-:W-:Y:S01]  /*3800*/  UISETP.NE.AND UP0, UPT, UR29, URZ, UPT ;  /* 0x0000003f1d00728c */ /* 0x000fe2000bf05270 */
[----:B------:R-:W-:Y:S01]  /*3810*/  LOP3.LUT R0, R0, 0xffffff80, RZ, 0xc0, !PT ;  /* 0xffffff8000007812 */ /* 0x000fe200078ec0ff */
[----:B------:R-:W-:Y:S02]  /*3820*/  ULOP3.LUT UR54, UR48, 0x8, URZ, 0xc0, !UPT ;  /* 0x0000000830367892 */ /* 0x000fe4000f8ec03f */
[----:B------:R-:W-:Y:S01]  /*3830*/  USEL UR4, URZ, 0x1, UP0 ;  /* 0x000000013f047887 */ /* 0x000fe20008000000 */
[----:B------:R-:W-:Y:S01]  /*3840*/  IADD3 R0, -R0, R33, RZ ;  /* 0x0000002100007210 */ /* 0x000fe20007ffe1ff */
[----:B------:R-:W-:-:S02]  /*3850*/  ULOP3.LUT UR49, UR47, 0x1, URZ, 0xfc, !UPT ;  /* 0x000000012f317892 */ /* 0x000fc4000f8efc3f */
[----:B------:R-:W-:Y:S01]  /*3860*/  ULOP3.LUT UR53, UR59, 0x1, URZ, 0xfc, !UPT ;  /* 0x000000013b357892 */ /* 0x000fe2000f8efc3f */
[----:B-1----:R-:W-:Y:S01]  /*3870*/  SHF.R.S32.HI R5, RZ, 0x1f, R0 ;  /* 0x0000001fff057819 */ /* 0x002fe20000011400 */
[C---:B------:R-:W-:Y:S01]  /*3880*/  IMAD.SHL.U32 R3, R0.reuse, 0x40, RZ ;  /* 0x0000004000037824 */ /* 0x040fe200078e00ff */
[----:B------:R-:W-:Y:S01]  /*3890*/  IADD3 R152, R0, 0x1f, RZ ;  /* 0x0000001f00987810 */ /* 0x000fe20007ffe0ff */
[----:B------:R-:W-:Y:S01]  /*38a0*/  IMAD.U32 R154, RZ, RZ, UR4 ;  /* 0x00000004ff9a7e24 */ /* 0x000fe2000f8e00ff */
[-C--:B------:R-:W-:Y:S01]  /*38b0*/  LEA.HI R4, R5, R0.reuse, RZ, 0x5 ;  /* 0x0000000005047211 */ /* 0x080fe200078f28ff */
[----:B------:R-:W-:Y:S01]  /*38c0*/  ULOP3.LUT UR55, UR61, 0x1, URZ, 0xfc, !UPT ;  /* 0x000000013d377892 */ /* 0x000fe2000f8efc3f */
[----:B----4-:R-:W-:Y:S01]  /*38d0*/  LOP3.LUT R6, R3, 0x40, RZ, 0xc0, !PT ;  /* 0x0000004003067812 */ /* 0x010fe200078ec0ff */
[----:B------:R-:W-:Y:S01]  /*38e0*/  ULOP3.LUT UR56, UR48, 0x8, URZ, 0xc, !UPT ;  /* 0x0000000830387892 */ /* 0x000fe2000f8e0c3f */
[----:B------:R-:W-:Y:S01]  /*38f0*/  SHF.R.U32.HI R3, RZ, 0x1, R4 ;  /* 0x00000001ff037819 */ /* 0x000fe20000011604 */
[----:B---3--:R-:W-:Y:S01]  /*3900*/  ULEA UR50, UR57, UR50, 0x18 ;  /* 0x0000003239327291 */ /* 0x008fe2000f8ec03f */
[CC--:B------:R-:W-:Y:S01]  /*3910*/  LEA.HI R4, R5.reuse, R0.reuse, RZ, 0x3 ;  /* 0x0000000005047211 */ /* 0x0c0fe200078f18ff */
[----:B------:R-:W-:Y:S01]  /*3920*/  ULOP3.LUT UR54, UR54, 0x18, URZ, 0x3c, !UPT ;  /* 0x0000001836367892 */ /* 0x000fe2000f8e3c3f */
[----:B------:R-:W-:Y:S01]  /*3930*/  LOP3.LUT R7, R6, 0x30, R3, 0xf8, !PT ;  /* 0x0000003006077812 */ /* 0x000fe200078ef803 */
[----:B------:R-:W-:Y:S01]  /*3940*/  UIADD3 UR51, UR50, 0x34530, URZ ;  /* 0x0003453032337890 */ /* 0x000fe2000fffe03f */
[-C--:B------:R-:W-:Y:S01]  /*3950*/  LEA.HI R3, R0, R0.reuse, RZ, 0x1 ;  /* 0x0000000000037211 */ /* 0x080fe200078f08ff */
[----:B------:R-:W-:Y:S01]  /*3960*/  UIADD3 UR52, UR50, 0x80, URZ ;  /* 0x0000008032347890 */ /* 0x000fe2000fffe03f */
[----:B------:R-:W-:Y:S01]  /*3970*/  LEA.HI R5, R5, R0, RZ, 0x4 ;  /* 0x0000000005057211 */ /* 0x000fe200078f20ff */
[----:B------:R-:W-:Y:S01]  /*3980*/  UIADD3 UR5, UR48, UR51, URZ ;  /* 0x0000003330057290 */ /* 0x000fe2000fffe03f */
[----:B------:R-:W-:Y:S01]  /*3990*/  SHF.R.S32.HI R3, RZ, 0x1, R3 ;  /* 0x00000001ff037819 */ /* 0x000fe20000011403 */
[----:B------:R-:W-:Y:S01]  /*39a0*/  @!UP1 UIADD3 UR52, UR50, URZ, URZ ;  /* 0x0000003f32349290 */ /* 0x000fe2000fffe03f */
[----:B------:R-:W-:-:S02]  /*39b0*/  SHF.R.S32.HI R8, RZ, 0x4, R5 ;  /* 0x00000004ff087819 */ /* 0x000fc40000011405 */
[----:B------:R-:W-:Y:S01]  /*39c0*/  LOP3.LUT R4, R7, 0x8, R4, 0xf8, !PT ;  /* 0x0000000807047812 */ /* 0x000fe200078ef804 */
[----:B------:R-:W-:Y:S01]  /*39d0*/  IMAD.SHL.U32 R3, R3, 0x80, RZ ;  /* 0x0000008003037824 */ /* 0x000fe200078e00ff */
[----:B------:R-:W-:Y:S01]  /*39e0*/  LEA.HI R5, R5, R8, RZ, 0x1 ;  /* 0x0000000805057211 */ /* 0x000fe200078f08ff */
[----:B------:R-:W-:-:S03]  /*39f0*/  UIADD3 UR52, UR52, 0x34780, URZ ;  /* 0x0003478034347890 */ /* 0x000fc6000fffe03f */
[----:B------:R-:W-:Y:S02]  /*3a00*/  LOP3.LUT R3, R3, 0x180, RZ, 0xc0, !PT ;  /* 0x0000018003037812 */ /* 0x000fe400078ec0ff */
[----:B------:R-:W-:Y:S02]  /*3a10*/  LOP3.LUT R5, R5, 0x7ffffe, RZ, 0xc0, !PT ;  /* 0x007ffffe05057812 */ /* 0x000fe400078ec0ff */
[----:B------:R-:W-:-:S03]  /*3a20*/  LOP3.LUT R6, R3, R6, RZ, 0xfc, !PT ;  /* 0x0000000603067212 */ /* 0x000fc600078efcff */
[----:B------:R-:W-:Y:S01]  /*3a30*/  IMAD.IADD R5, R8, 0x1, -R5 ;  /* 0x0000000108057824 */ /* 0x000fe200078e0a05 */
[----:B------:R-:W-:-:S04]  /*3a40*/  SHF.R.U32.HI R6, RZ, 0x3, R6 ;  /* 0x00000003ff067819 */ /* 0x000fc80000011606 */
[----:B------:R-:W-:Y:S01]  /*3a50*/  LOP3.LUT R4, R6, R4, R3, 0x1e, !PT ;  /* 0x0000000406047212 */ /* 0x000fe200078e1e03 */
[----:B------:R-:W-:Y:S02]  /*3a60*/  IMAD.MOV.U32 R3, RZ, RZ, 0x1 ;  /* 0x00000001ff037424 */ /* 0x000fe400078e00ff */
[----:B------:R-:W-:Y:S02]  /*3a70*/  IMAD.U32 R6, RZ, RZ, UR5 ;  /* 0x00000005ff067e24 */ /* 0x000fe4000f8e00ff */
[----:B------:R-:W-:-:S07]  /*3a80*/  IMAD R22, R5, 0x200, R4 ;  /* 0x0000020005167824 */ /* 0x000fce00078e0204 */
.L_x_116:
[----:B-12---:R-:W1:Y:S02]  /*3a90*/  LDC.64 R4, c[0x0][0x290] ;  /* 0x0000a400ff047b82 */ /* 0x006e640000000a00 */
[----:B-1----:R-:W-:-:S05]  /*3aa0*/  IMAD.WIDE R4, R18, 0xc, R4 ;  /* 0x0000000c12047825 */ /* 0x002fca00078e0204 */
[----:B------:R-:W2:Y:S01]  /*3ab0*/  LDG.E R8, desc[UR38][R4.64+0x8] ;  /* 0x0000082604087981 */ /* 0x000ea2000c1e1900 */
[----:B------:R-:W-:Y:S01]  /*3ac0*/  SHF.L.U32 R6, R154, 0x1f, RZ ;  /* 0x0000001f9a067819 */ /* 0x000fe200000006ff */
[----:B------:R-:W-:Y:S02]  /*3ad0*/  IMAD.U32 R9, RZ, RZ, UR51 ;  /* 0x00000033ff097e24 */ /* 0x000fe4000f8e00ff */
[----:B------:R-:W-:Y:S02]  /*3ae0*/  IMAD.MOV.U32 R153, RZ, RZ, R18 ;  /* 0x000000ffff997224 */ /* 0x000fe400078e0012 */
[----:B------:R-:W1:Y:S01]  /*3af0*/  SYNCS.PHASECHK.TRANS64.TRYWAIT P0, [R9+UR48], R6 ;  /* 0x00000006090075a7 */ /* 0x000e620008000170 */
[----:B--2---:R-:W-:-:S05]  /*3b00*/  VIADD R0, R8, 0x7f ;  /* 0x0000007f08007836 */ /* 0x004fca0000000000 */
[----:B------:R-:W-:-:S04]  /*3b10*/  SHF.R.S32.HI R7, RZ, 0x1f, R0 ;  /* 0x0000001fff077819 */ /* 0x000fc80000011400 */
[----:B------:R-:W-:Y:S01]  /*3b20*/  LEA.HI R7, R7, R0, RZ, 0x7 ;  /* 0x0000000007077211 */ /* 0x000fe200078f38ff */
[----:B-1----:R-:W-:Y:S06]  /*3b30*/  @!P0 BRA `(.L_x_33) ;  /* 0x000000a800548947 */ /* 0x002fec0003800000 */
.L_x_273:
[----:B------:R-:W-:Y:S01]  /*3b40*/  ISETP.GE.AND P0, PT, R8, 0x1, PT ;  /* 0x000000010800780c */ /* 0x000fe20003f06270 */
[----:B------:R-:W-:Y:S01]  /*3b50*/  UMOV UR9, UR40 ;  /* 0x0000002800097c82 */ /* 0x000fe20008000000 */
[----:B------:R-:W-:Y:S01]  /*3b60*/  UMOV UR8, URZ ;  /* 0x0000003f00087c82 */ /* 0x000fe20008000000 */
[----:B------:R-:W-:Y:S01]  /*3b70*/  SHF.R.S32.HI R19, RZ, 0x1f, R18 ;  /* 0x0000001fff137819 */ /* 0x000fe20000011412 */
[----:B-1----:R-:W-:Y:S01]  /*3b80*/  IMAD.U32 R6, RZ, RZ, UR41 ;  /* 0x00000029ff067e24 */ /* 0x002fe2000f8e00ff */
[----:B------:R-:W-:Y:S02]  /*3b90*/  CS2R R86, SRZ ;  /* 0x0000000000567805 */ /* 0x000fe4000001ff00 */
[----:B------:R-:W-:Y:S02]  /*3ba0*/  CS2R R88, SRZ ;  /* 0x0000000000587805 */ /* 0x000fe4000001ff00 */
[----:B------:R-:W-:Y:S02]  /*3bb0*/  CS2R R90, SRZ ;  /* 0x00000000005a7805 */ /* 0x000fe4000001ff00 */
[----:B------:R-:W-:-:S02]  /*3bc0*/  CS2R R92, SRZ ;  /* 0x00000000005c7805 */ /* 0x000fc4000001ff00 */
[----:B------:R-:W-:Y:S02]  /*3bd0*/  CS2R R94, SRZ ;  /* 0x00000000005e7805 */ /* 0x000fe4000001ff00 */
[----:B------:R-:W-:Y:S02]  /*3be0*/  CS2R R96, SRZ ;  /* 0x0000000000607805 */ /* 0x000fe4000001ff00 */
        /* <DEDUP_REMOVED lines=58> */
[----:B------:R-:W-:Y:S01]  /*3f90*/  SHF.R.S32.HI R7, RZ, 0x7, R7 ;  /* 0x00000007ff077819 */ /* 0x000fe20000011407 */
[----:B------:R-:W-:Y:S06]  /*3fa0*/  @!P0 BRA `(.L_x_34) ;  /* 0x0000000400348947 */ /* 0x000fec0003800000 */
[----:B------:R-:W-:-:S06]  /*3fb0*/  UISETP.NE.AND UP0, UPT, UR49, 0x3, UPT ;  /* 0x000000033100788c */ /* 0x000fcc000bf05270 */
[----:B------:R-:W-:-:S13]  /*3fc0*/  PLOP3.LUT P1, PT, PT, PT, UP0, 0x80, 0x0 ;  /* 0x000000000000781c */ /* 0x000fda0003f2f008 */
[----:B------:R-:W-:Y:S05]  /*3fd0*/  @!P1 BRA `(.L_x_35) ;  /* 0x0000000000049947 */ /* 0x000fea0003800000 */
[----:B------:R-:W-:Y:S01]  /*3fe0*/  BPT.TRAP 0x1 ;  /* 0x000000040000795c */ /* 0x000fe20000300000 */
.L_x_35:
[----:B------:R-:W-:Y:S01]  /*3ff0*/  ULEA UR4, UR40, UR50, 0x3 ;  /* 0x0000003228047291 */ /* 0x000fe2000f8e183f */
[----:B------:R-:W-:-:S05]  /*4000*/  IMAD.U32 R0, RZ, RZ, UR41 ;  /* 0x00000029ff007e24 */ /* 0x000fca000f8e00ff */
[----:B------:R-:W-:-:S04]  /*4010*/  SHF.L.U32 R0, R0, 0x1f, RZ ;  /* 0x0000001f00007819 */ /* 0x000fc800000006ff */
[----:B------:R1:W2:Y:S01]  /*4020*/  SYNCS.PHASECHK.TRANS64.TRYWAIT P0, [UR4+0x34480], R0 ;  /* 0x03448000ff0075a7 */ /* 0x0002a20008000144 */
[----:B------:R-:W-:Y:S05]  /*4030*/  @!P1 BRA `(.L_x_36) ;  /* 0x0000000000049947 */ /* 0x000fea0003800000 */
[----:B------:R-:W-:Y:S01]  /*4040*/  BPT.TRAP 0x1 ;  /* 0x000000040000795c */ /* 0x000fe20000300000 */
.L_x_36:
[----:B--2---:R-:W-:Y:S05]  /*4050*/  @P0 BRA `(.L_x_37) ;  /* 0x0000000000080947 */ /* 0x004fea0003800000 */
[----:B------:R-:W2:Y:S02]  /*4060*/  SYNCS.PHASECHK.TRANS64.TRYWAIT P0, [UR4+0x34480], R0 ;  /* 0x03448000ff0075a7 */ /* 0x000ea40008000144 */
[----:B--2---:R-:W-:Y:S05]  /*4070*/  @!P0 BRA `(.L_x_38) ;  /* 0x000000a400208947 */ /* 0x004fea0003800000 */
.L_x_37:
[----:B------:R-:W-:Y:S01]  /*4080*/  UIADD3 UR5, UR50, 0x18000, URZ ;  /* 0x0001800032057890 */ /* 0x000fe2000fffe03f */
[----:B------:R-:W-:Y:S01]  /*4090*/  WARPGROUP.ARRIVE ;  /* 0x00000000000079c5 */ /* 0x000fe20000000000 */
[----:B------:R-:W-:Y:S02]  /*40a0*/  USHF.R.U32.HI UR4, URZ, 0x4, UR50 ;  /* 0x000000043f047899 */ /* 0x000fe40008011632 */
[----:B------:R-:W-:Y:S02]  /*40b0*/  USHF.R.U32.HI UR5, URZ, 0x4, UR5 ;  /* 0x000000043f057899 */ /* 0x000fe40008011605 */
[----:B------:R-:W-:Y:S02]  /*40c0*/  ULOP3.LUT UR4, UR4, 0x3fff, URZ, 0xc0, !UPT ;  /* 0x00003fff04047892 */ /* 0x000fe4000f8ec03f */
[----:B------:R-:W-:Y:S02]  /*40d0*/  ULOP3.LUT UR5, UR5, 0x3fff, URZ, 0xc0, !UPT ;  /* 0x00003fff05057892 */ /* 0x000fe4000f8ec03f */
[----:B------:R-:W-:-:S02]  /*40e0*/  ULOP3.LUT UR4, UR4, 0x10000, URZ, 0xfc, !UPT ;  /* 0x0001000004047892 */ /* 0x000fc4000f8efc3f */
[----:B------:R-:W-:Y:S02]  /*40f0*/  ULOP3.LUT UR5, UR5, 0x10000, URZ, 0xfc, !UPT ;  /* 0x0001000005057892 */ /* 0x000fe4000f8efc3f */
[----:B------:R-:W-:Y:S02]  /*4100*/  ULEA UR8, UR40, UR4, 0xa ;  /* 0x0000000428087291 */ /* 0x000fe4000f8e503f */
[----:B------:R-:W-:Y:S01]  /*4110*/  ULEA UR9, UR40, UR5, 0xa ;  /* 0x0000000528097291 */ /* 0x000fe2000f8e503f */
[----:B------:R-:W-:Y:S02]  /*4120*/  UMOV UR7, 0x40000040 ;  /* 0x4000004000077882 */ /* 0x000fe40000000000 */
[----:B------:R-:W-:Y:S02]  /*4130*/  UMOV UR5, 0x40000040 ;  /* 0x4000004000057882 */ /* 0x000fe40000000000 */
[----:B------:R-:W-:Y:S02]  /*4140*/  UMOV UR4, UR8 ;  /* 0x0000000800047c82 */ /* 0x000fe40008000000 */
[----:B------:R-:W-:-:S02]  /*4150*/  UMOV UR6, UR9 ;  /* 0x0000000900067c82 */ /* 0x000fc40008000000 */
[----:B------:R-:W-:Y:S01]  /*4160*/  QGMMA.64x128x32.F32.E4M3.E4M3 R88, gdesc[UR4], RZ, !UPT, gsb0 ;  /* 0x01e00000045879f3 */ /* 0x000fe2000c0008ff */
[----:B------:R-:W-:Y:S01]  /*4170*/  UIADD3 UR4, UR8, 0x200, URZ ;  /* 0x0000020008047890 */ /* 0x000fe2000fffe03f */
[----:B------:R-:W-:Y:S01]  /*4180*/  UMOV UR5, 0x40000040 ;  /* 0x4000004000057882 */ /* 0x000fe20000000000 */
[----:B------:R-:W-:Y:S02]  /*4190*/  WARPGROUP.DEPBAR.LE gsb0, 0x0 ;  /* 0x00008000000079c5 */ /* 0x000fe40000010000 */
[----:B------:R-:W-:-:S07]  /*41a0*/  WARPGROUP.ARRIVE ;  /* 0x00000000000079c5 */ /* 0x000fce0000000000 */
[----:B------:R-:W-:Y:S01]  /*41b0*/  QGMMA.64x128x32.F32.E4M3.E4M3 R24, gdesc[UR4], RZ, !UPT, gsb0 ;  /* 0x01e00000041879f3 */ /* 0x000fe2000c0008ff */
[----:B------:R-:W-:Y:S02]  /*41c0*/  UIADD3 UR4, UR8, 0x2, URZ ;  /* 0x0000000208047890 */ /* 0x000fe4000fffe03f */
[----:B------:R-:W-:Y:S01]  /*41d0*/  UIADD3 UR6, UR9, 0x2, URZ ;  /* 0x0000000209067890 */ /* 0x000fe2000fffe03f */
[----:B------:R-:W-:Y:S01]  /*41e0*/  UMOV UR5, 0x40000040 ;  /* 0x4000004000057882 */ /* 0x000fe20000000000 */
[----:B------:R-:W-:Y:S01]  /*41f0*/  UMOV UR7, 0x40000040 ;  /* 0x4000004000077882 */ /* 0x000fe20000000000 */
[----:B------:R-:W-:Y:S02]  /*4200*/  WARPGROUP.DEPBAR.LE gsb0, 0x0 ;  /* 0x00008000000079c5 */ /* 0x000fe40000010000 */
[----:B------:R-:W-:-:S06]  /*4210*/  WARPGROUP.ARRIVE ;  /* 0x00000000000079c5 */ /* 0x000fcc0000000000 */
[----:B------:R-:W-:Y:S01]  /*4220*/  QGMMA.64x128x32.F32.E4M3.E4M3 R88, gdesc[UR4], R88, gsb0 ;  /* 0x01e00000045879f3 */ /* 0x000fe20008000858 */
[----:B------:R-:W-:Y:S01]  /*4230*/  UIADD3 UR4, UR8, 0x202, URZ ;  /* 0x0000020208047890 */ /* 0x000fe2000fffe03f */
[----:B------:R-:W-:Y:S01]  /*4240*/  UMOV UR5, 0x40000040 ;  /* 0x4000004000057882 */ /* 0x000fe20000000000 */
[----:B------:R-:W-:Y:S02]  /*4250*/  WARPGROUP.DEPBAR.LE gsb0, 0x0 ;  /* 0x00008000000079c5 */ /* 0x000fe40000010000 */
[----:B------:R-:W-:-:S07]  /*4260*/  WARPGROUP.ARRIVE ;  /* 0x00000000000079c5 */ /* 0x000fce0000000000 */
[----:B------:R-:W-:Y:S01]  /*4270*/  QGMMA.64x128x32.F32.E4M3.E4M3 R24, gdesc[UR4], R24, gsb0 ;  /* 0x01e00000041879f3 */ /* 0x000fe20008000818 */
        /* <DEDUP_REMOVED lines=16> */
[----:B------:R-:W-:-:S04]  /*4380*/  UIADD3 UR9, UR40, 0x1, URZ ;  /* 0x0000000128097890 */ /* 0x000fc8000fffe03f */
[----:B------:R-:W-:-:S04]  /*4390*/  UISETP.NE.AND UP0, UPT, UR9, 0x6, UPT ;  /* 0x000000060900788c */ /* 0x000fc8000bf05270 */
[----:B------:R-:W-:Y:S01]  /*43a0*/  USEL UR9, UR9, URZ, UP0 ;  /* 0x0000003f09097287 */ /* 0x000fe20008000000 */
[----:B------:R-:W-:Y:S02]  /*43b0*/  WARPGROUP.DEPBAR.LE gsb0, 0x0 ;  /* 0x00008000000079c5 */ /* 0x000fe40000010000 */
[----:B------:R-:W-:-:S06]  /*43c0*/  WARPGROUP.ARRIVE ;  /* 0x00000000000079c5 */ /* 0x000fcc0000000000 */
[----:B------:R-:W-:Y:S01]  /*43d0*/  QGMMA.64x128x32.F32.E4M3.E4M3 R88, gdesc[UR4], R88, gsb0 ;  /* 0x01e00000045879f3 */ /* 0x000fe20008000858 */
[----:B------:R-:W-:Y:S01]  /*43e0*/  UIADD3 UR4, UR8, 0x206, URZ ;  /* 0x0000020608047890 */ /* 0x000fe2000fffe03f */
[----:B------:R-:W-:Y:S02]  /*43f0*/  UMOV UR5, 0x40000040 ;  /* 0x4000004000057882 */ /* 0x000fe40000000000 */
[----:B------:R-:W-:Y:S01]  /*4400*/  UMOV UR8, 0x1 ;  /* 0x0000000100087882 */ /* 0x000fe20000000000 */
[----:B------:R-:W-:Y:S02]  /*4410*/  WARPGROUP.DEPBAR.LE gsb0, 0x0 ;  /* 0x00008000000079c5 */ /* 0x000fe40000010000 */
[----:B------:R-:W-:-:S06]  /*4420*/  WARPGROUP.ARRIVE ;  /* 0x00000000000079c5 */ /* 0x000fcc0000000000 */
[----:B------:R-:W-:Y:S01]  /*4430*/  QGMMA.64x128x32.F32.E4M3.E4M3 R24, gdesc[UR4], R24, gsb0 ;  /* 0x01e00000041879f3 */ /* 0x000fe20008000818 */
[----:B------:R-:W-:-:S04]  /*4440*/  USEL UR4, URZ, 0x1, UP0 ;  /* 0x000000013f047887 */ /* 0x000fc80008000000 */
[----:B------:R-:W-:-:S06]  /*4450*/  ULOP3.LUT UR4, UR41, UR4, URZ, 0x3c, !UPT ;  /* 0x0000000429047292 */ /* 0x000fcc000f8e3c3f */
[----:B------:R-:W-:Y:S01]  /*4460*/  IMAD.U32 R6, RZ, RZ, UR4 ;  /* 0x00000004ff067e24 */ /* 0x000fe2000f8e00ff */
[----:B------:R-:W-:-:S06]  /*4470*/  WARPGROUP.DEPBAR.LE gsb0, 0x0 ;  /* 0x00008000000079c5 */ /* 0x000fcc0000010000 */
.L_x_34:
[----:B-12---:R-:W-:-:S05]  /*4480*/  VIMNMX R0, R7, 0x1, PT ;  /* 0x0000000107007848 */ /* 0x006fca0003fe0100 */
[----:B------:R-:W-:-:S05]  /*4490*/  IMAD.IADD R7, R7, 0x1, -R0 ;  /* 0x0000000107077824 */ /* 0x000fca00078e0a00 */
[----:B------:R-:W-:-:S13]  /*44a0*/  ISETP.GE.AND P0, PT, R7, 0x1, PT ;  /* 0x000000010700780c */ /* 0x000fda0003f06270 */
[----:B------:R-:W-:Y:S05]  /*44b0*/  @!P0 BRA `(.L_x_39) ;  /* 0x0000000400748947 */ /* 0x000fea0003800000 */
[----:B------:R-:W-:Y:S01]  /*44c0*/  IMAD.MOV.U32 R0, RZ, RZ, R7 ;  /* 0x000000ffff007224 */ /* 0x000fe200078e0007 */
[----:B------:R-:W-:-:S06]  /*44d0*/  UMOV UR10, UR40 ;  /* 0x00000028000a7c82 */ /* 0x000fcc0008000000 */
.L_x_46:
[----:B------:R-:W-:-:S06]  /*44e0*/  UISETP.NE.AND UP0, UPT, UR49, 0x3, UPT ;  /* 0x000000033100788c */ /* 0x000fcc000bf05270 */
[----:B------:R-:W-:-:S13]  /*44f0*/  PLOP3.LUT P1, PT, PT, PT, UP0, 0x80, 0x0 ;  /* 0x000000000000781c */ /* 0x000fda0003f2f008 */
[----:B-12---:R-:W-:Y:S05]  /*4500*/  @!P1 BRA `(.L_x_40) ;  /* 0x0000000000049947 */ /* 0x006fea0003800000 */
[----:B------:R-:W-:Y:S01]  /*4510*/  BPT.TRAP 0x1 ;  /* 0x000000040000795c */ /* 0x000fe20000300000 */
.L_x_40:
[----:B------:R-:W-:Y:S01]  /*4520*/  ULEA UR4, UR9, UR50, 0x3 ;  /* 0x0000003209047291 */ /* 0x000fe2000f8e183f */
[----:B------:R-:W-:-:S08]  /*4530*/  SHF.L.U32 R4, R6, 0x1f, RZ ;  /* 0x0000001f06047819 */ /* 0x000fd000000006ff */
[----:B------:R1:W2:Y:S01]  /*4540*/  SYNCS.PHASECHK.TRANS64.TRYWAIT P0, [UR4+0x34480], R4 ;  /* 0x03448004ff0075a7 */ /* 0x0002a20008000144 */
[----:B------:R-:W-:Y:S05]  /*4550*/  @!P1 BRA `(.L_x_41) ;  /* 0x0000000000049947 */ /* 0x000fea0003800000 */
[----:B------:R-:W-:Y:S01]  /*4560*/  BPT.TRAP 0x1 ;  /* 0x000000040000795c */ /* 0x000fe20000300000 */
.L_x_41:
[----:B--2---:R-:W-:Y:S05]  /*4570*/  @P0 BRA `(.L_x_42) ;  /* 0x0000000000080947 */ /* 0x004fea0003800000 */
[----:B------:R-:W2:Y:S02]  /*4580*/  SYNCS.PHASECHK.TRANS64.TRYWAIT P0, [UR4+0x34480], R4 ;  /* 0x03448004ff0075a7 */ /* 0x000ea40008000144 */
[----:B--2---:R-:W-:Y:S05]  /*4590*/  @!P0 BRA `(.L_x_43) ;  /* 0x0000009c00f08947 */ /* 0x004fea0003800000 */
.L_x_42:
        /* <DEDUP_REMOVED lines=8> */
[----:B------:R-:W-:Y:S02]  /*4620*/  UISETP.NE.U32.AND UP0, UPT, UR8, URZ, UPT ;  /* 0x0000003f0800728c */ /* 0x000fe4000bf05070 */
[----:B------:R-:W-:Y:S02]  /*4630*/  ULEA UR11, UR9, UR4, 0xa ;  /* 0x00000004090b7291 */ /* 0x000fe4000f8e503f */
[----:B------:R-:W-:Y:S01]  /*4640*/  ULEA UR12, UR9, UR5, 0xa ;  /* 0x00000005090c7291 */ /* 0x000fe2000f8e503f */
[----:B------:R-:W-:Y:S02]  /*4650*/  UMOV UR7, 0x40000040 ;  /* 0x4000004000077882 */ /* 0x000fe40000000000 */
[----:B------:R-:W-:Y:S02]  /*4660*/  UMOV UR5, 0x40000040 ;  /* 0x4000004000057882 */ /* 0x000fe40000000000 */
[----:B------:R-:W-:-:S02]  /*4670*/  UMOV UR4, UR11 ;  /* 0x0000000b00047c82 */ /* 0x000fc40008000000 */
[----:B------:R-:W-:Y:S02]  /*4680*/  UMOV UR6, UR12 ;  /* 0x0000000c00067c82 */ /* 0x000fe40008000000 */
[----:B------:R-:W-:Y:S01]  /*4690*/  QGMMA.64x128x32.F32.E4M3.E4M3 R88, gdesc[UR4], R88, UP0, gsb0 ;  /* 0x01e00000045879f3 */ /* 0x000fe2000b800858 */
[----:B------:R-:W-:Y:S01]  /*46a0*/  UIADD3 UR4, UR11, 0x200, URZ ;  /* 0x000002000b047890 */ /* 0x000fe2000fffe03f */
[----:B------:R-:W-:Y:S01]  /*46b0*/  UMOV UR5, 0x40000040 ;  /* 0x4000004000057882 */ /* 0x000fe20000000000 */
[----:B------:R-:W-:Y:S02]  /*46c0*/  WARPGROUP.DEPBAR.LE gsb0, 0x0 ;  /* 0x00008000000079c5 */ /* 0x000fe40000010000 */
[----:B------:R-:W-:-:S07]  /*46d0*/  WARPGROUP.ARRIVE ;  /* 0x00000000000079c5 */ /* 0x000fce0000000000 */
[----:B------:R-:W-:Y:S01]  /*46e0*/  QGMMA.64x128x32.F32.E4M3.E4M3 R24, gdesc[UR4], R24, UP0, gsb0 ;  /* 0x01e00000041879f3 */ /* 0x000fe2000b800818 */
[----:B------:R-:W-:Y:S02]  /*46f0*/  UIADD3 UR4, UR11, 0x2, URZ ;  /* 0x000000020b047890 */ /* 0x000fe4000fffe03f */
[----:B------:R-:W-:Y:S01]  /*4700*/  UIADD3 UR6, UR12, 0x2, URZ ;  /* 0x000000020c067890 */ /* 0x000fe2000fffe03f */
[----:B------:R-:W-:Y:S01]  /*4710*/  UMOV UR5, 0x40000040 ;  /* 0x4000004000057882 */ /* 0x000fe20000000000 */
[----:B------:R-:W-:Y:S01]  /*4720*/  UMOV UR7, 0x40000040 ;  /* 0x4000004000077882 */ /* 0x000fe20000000000 */
[----:B------:R-:W-:Y:S02]  /*4730*/  WARPGROUP.DEPBAR.LE gsb0, 0x0 ;  /* 0x00008000000079c5 */ /* 0x000fe40000010000 */
[----:B------:R-:W-:-:S06]  /*4740*/  WARPGROUP.ARRIVE ;  /* 0x00000000000079c5 */ /* 0x000fcc0000000000 */
        /* <DEDUP_REMOVED lines=29> */
[----:B------:R-:W-:Y:S03]  /*4920*/  QGMMA.64x128x32.F32.E4M3.E4M3 R24, gdesc[UR4], R24, UP0, gsb0 ;  /* 0x01e00000041879f3 */ /* 0x000fe6000b800818 */
[----:B------:R-:W-:Y:S02]  /*4930*/  WARPGROUP.DEPBAR.LE gsb0, 0x0 ;  /* 0x00008000000079c5 */ /* 0x000fe40000010000 */
[----:B------:R-:W-:Y:S05]  /*4940*/  @!P1 BRA `(.L_x_44) ;  /* 0x0000000000049947 */ /* 0x000fea0003800000 */
[----:B------:R-:W-:Y:S01]  /*4950*/  BPT.TRAP 0x1 ;  /* 0x000000040000795c */ /* 0x000fe20000300000 */
.L_x_44:
[----:B------:R-:W-:Y:S02]  /*4960*/  UISETP.GT.U32.AND UP0, UPT, UR47, 0x1, UPT ;  /* 0x000000012f00788c */ /* 0x000fe4000bf04070 */
[----:B------:R-:W-:-:S04]  /*4970*/  ULEA UR4, UR10, UR50, 0x3 ;  /* 0x000000320a047291 */ /* 0x000fc8000f8e183f */
[----:B------:R-:W-:Y:S01]  /*4980*/  UIADD3 UR4, UR4, 0x344b0, URZ ;  /* 0x000344b004047890 */ /* 0x000fe2000fffe03f */
[----:B------:R-:W-:-:S03]  /*4990*/  PLOP3.LUT P0, PT, PT, PT, UP0, 0x80, 0x0 ;  /* 0x000000000000781c */ /* 0x000fc60003f0f008 */
[----:B------:R-:W-:-:S09]  /*49a0*/  UPRMT UR4, URZ, 0x654, UR4 ;  /* 0x000006543f047896 */ /* 0x000fd20008000004 */
[----:B------:R-:W-:Y:S01]  /*49b0*/  SYNCS.ARRIVE.TRANS64.RED.A1T0 RZ, [UR4], RZ ;  /* 0x000000ffffff79a7 */ /* 0x000fe20008100404 */
[----:B------:R-:W-:Y:S05]  /*49c0*/  @P0 BRA `(.L_x_45) ;  /* 0x0000000000040947 */ /* 0x000fea0003800000 */
[----:B------:R-:W-:Y:S01]  /*49d0*/  BPT.TRAP 0x1 ;  /* 0x000000040000795c */ /* 0x000fe20000300000 */
.L_x_45:
[----:B------:R-:W-:Y:S01]  /*49e0*/  UIADD3 UR9, UR9, 0x1, URZ ;  /* 0x0000000109097890 */ /* 0x000fe2000fffe03f */
[C---:B------:R-:W-:Y:S01]  /*49f0*/  ISETP.GT.AND P0, PT, R0.reuse, 0x1, PT ;  /* 0x000000010000780c */ /* 0x040fe20003f04270 */
[----:B------:R-:W-:Y:S01]  /*4a00*/  UIADD3 UR10, UR10, 0x1, URZ ;  /* 0x000000010a0a7890 */ /* 0x000fe2000fffe03f */
[----:B------:R-:W-:Y:S01]  /*4a10*/  IADD3 R0, R0, -0x1, RZ ;  /* 0xffffffff00007810 */ /* 0x000fe20007ffe0ff */
[----:B------:R-:W-:Y:S02]  /*4a20*/  UISETP.NE.AND UP0, UPT, UR9, 0x6, UPT ;  /* 0x000000060900788c */ /* 0x000fe4000bf05270 */
[----:B------:R-:W-:Y:S02]  /*4a30*/  UISETP.NE.AND UP1, UPT, UR10, 0x6, UPT ;  /* 0x000000060a00788c */ /* 0x000fe4000bf25270 */
[----:B------:R-:W-:Y:S02]  /*4a40*/  USEL UR4, URZ, 0x1, UP0 ;  /* 0x000000013f047887 */ /* 0x000fe40008000000 */
[----:B------:R-:W-:-:S02]  /*4a50*/  USEL UR9, UR9, URZ, UP0 ;  /* 0x0000003f09097287 */ /* 0x000fc40008000000 */
[----:B------:R-:W-:Y:S02]  /*4a60*/  USEL UR10, UR10, URZ, UP1 ;  /* 0x0000003f0a0a7287 */ /* 0x000fe40008800000 */
[----:B------:R-:W-:Y:S01]  /*4a70*/  LOP3.LUT R6, R6, UR4, RZ, 0x3c, !PT ;  /* 0x0000000406067c12 */ /* 0x000fe2000f8e3cff */
[----:B------:R-:W-:Y:S09]  /*4a80*/  @P0 BRA `(.L_x_46) ;  /* 0xfffffff800940947 */ /* 0x000ff2000383ffff */
.L_x_39:
[----:B------:R-:W-:Y:S01]  /*4a90*/  ISETP.GE.AND P0, PT, R8, 0x1, PT ;  /* 0x000000010800780c */ /* 0x000fe20003f06270 */
[----:B------:R-:W-:-:S04]  /*4aa0*/  IMAD.U32 R0, RZ, RZ, UR56 ;  /* 0x00000038ff007e24 */ /* 0x000fc8000f8e00ff */
[----:B------:R3:W-:Y:S08]  /*4ab0*/  SYNCS.ARRIVE.TRANS64.A1T0 RZ, [R0+UR51], RZ ;  /* 0x000000ff00ff79a7 */ /* 0x0007f00008100033 */
[----:B---3--:R-:W-:Y:S05]  /*4ac0*/  @!P0 BRA `(.L_x_47) ;  /* 0x0000000000408947 */ /* 0x008fea0003800000 */
[----:B------:R-:W-:-:S06]  /*4ad0*/  UISETP.NE.AND UP0, UPT, UR49, 0x3, UPT ;  /* 0x000000033100788c */ /* 0x000fcc000bf05270 */
[----:B------:R-:W-:-:S13]  /*4ae0*/  PLOP3.LUT P0, PT, PT, PT, UP0, 0x80, 0x0 ;  /* 0x000000000000781c */ /* 0x000fda0003f0f008 */
[----:B------:R-:W-:Y:S05]  /*4af0*/  @!P0 BRA `(.L_x_48) ;  /* 0x0000000000048947 */ /* 0x000fea0003800000 */
[----:B------:R-:W-:Y:S01]  /*4b00*/  BPT.TRAP 0x1 ;  /* 0x000000040000795c */ /* 0x000fe20000300000 */
.L_x_48:
[----:B------:R-:W-:Y:S01]  /*4b10*/  VIADD R0, R7, UR40 ;  /* 0x0000002807007c36 */ /* 0x000fe20008000000 */
[----:B------:R-:W-:-:S03]  /*4b20*/  UISETP.GT.U32.AND UP0, UPT, UR47, 0x1, UPT ;  /* 0x000000012f00788c */ /* 0x000fc6000bf04070 */
[----:B-12---:R-:W-:-:S03]  /*4b30*/  IMAD.WIDE.U32 R4, R0, -0x55555555, RZ ;  /* 0xaaaaaaab00047825 */ /* 0x006fc600078e00ff */
[----:B------:R-:W-:Y:S02]  /*4b40*/  PLOP3.LUT P0, PT, PT, PT, UP0, 0x80, 0x0 ;  /* 0x000000000000781c */ /* 0x000fe40003f0f008 */
[----:B------:R-:W-:-:S05]  /*4b50*/  SHF.R.U32.HI R5, RZ, 0x2, R5 ;  /* 0x00000002ff057819 */ /* 0x000fca0000011605 */
[----:B------:R-:W-:-:S05]  /*4b60*/  IMAD R0, R5, -0x6, R0 ;  /* 0xfffffffa05007824 */ /* 0x000fca00078e0200 */
[----:B------:R-:W-:-:S05]  /*4b70*/  LEA R0, R0, UR50, 0x3 ;  /* 0x0000003200007c11 */ /* 0x000fca000f8e18ff */
[----:B------:R-:W-:-:S05]  /*4b80*/  VIADD R0, R0, 0x344b0 ;  /* 0x000344b000007836 */ /* 0x000fca0000000000 */
[----:B------:R-:W-:-:S04]  /*4b90*/  PRMT R0, RZ, 0x654, R0 ;  /* 0x00000654ff007816 */ /* 0x000fc80000000000 */
[----:B------:R3:W-:Y:S01]  /*4ba0*/  SYNCS.ARRIVE.TRANS64.RED.A1T0 RZ, [R0+URZ], RZ ;  /* 0x000000ff00ff79a7 */ /* 0x0007e2000810043f */
[----:B------:R-:W-:Y:S05]  /*4bb0*/  @P0 BRA `(.L_x_47) ;  /* 0x0000000000040947 */ /* 0x000fea0003800000 */
[----:B------:R-:W-:Y:S01]  /*4bc0*/  BPT.TRAP 0x1 ;  /* 0x000000040000795c */ /* 0x000fe20000300000 */
.L_x_47:
[----:B---3--:R-:W-:Y:S02]  /*4bd0*/  SHF.L.U32 R0, R154, 0x1f, RZ ;  /* 0x0000001f9a007819 */ /* 0x008fe400000006ff */
[----:B------:R-:W-:Y:S02]  /*4be0*/  R2UR UR4, R8 ;  /* 0x00000000080472ca */ /* 0x000fe400000e0000 */
[----:B------:R-:W3:Y:S11]  /*4bf0*/  SYNCS.PHASECHK.TRANS64.TRYWAIT P0, [R9+UR48+0x10], R0 ;  /* 0x00001000090075a7 */ /* 0x000ef60008000170 */
[----:B------:R-:W-:-:S04]  /*4c00*/  UIADD3 UR4, UR4, 0x7f, URZ ;  /* 0x0000007f04047890 */ /* 0x000fc8000fffe03f */
[----:B------:R-:W-:-:S04]  /*4c10*/  USHF.R.S32.HI UR5, URZ, 0x1f, UR4 ;  /* 0x0000001f3f057899 */ /* 0x000fc80008011404 */
[----:B------:R-:W-:-:S04]  /*4c20*/  ULEA.HI UR5, UR5, UR4, URZ, 0x7 ;  /* 0x0000000405057291 */ /* 0x000fc8000f8f383f */
[----:B------:R-:W-:Y:S01]  /*4c30*/  USHF.R.S32.HI UR5, URZ, 0x7, UR5 ;  /* 0x000000073f057899 */ /* 0x000fe20008011405 */
[----:B---3--:R-:W-:Y:S11]  /*4c40*/  @!P0 BRA `(.L_x_49) ;  /* 0x00000098005c8947 */ /* 0x008ff60003800000 */
.L_x_274:
[----:B------:R-:W-:Y:S01]  /*4c50*/  UIADD3 UR40, UR5, UR40, URZ ;  /* 0x0000002805287290 */ /* 0x000fe2000fffe03f */
[----:B------:R-:W-:Y:S01]  /*4c60*/  LOP3.LUT P0, RZ, R3, 0xff, RZ, 0xc0, !PT ;  /* 0x000000ff03ff7812 */ /* 0x000fe2000780c0ff */
[----:B------:R-:W-:Y:S02]  /*4c70*/  UISETP.GE.U32.AND UP1, UPT, UR5, 0x6, UPT ;  /* 0x000000060500788c */ /* 0x000fe4000bf26070 */
[----:B------:R-:W-:-:S04]  /*4c80*/  UISETP.GT.U32.AND UP0, UPT, UR40, 0x5, UPT ;  /* 0x000000052800788c */ /* 0x000fc8000bf04070 */
[----:B------:R-:W-:Y:S02]  /*4c90*/  UISETP.LT.U32.AND UP0, UPT, UR5, 0x6, UP0 ;  /* 0x000000060500788c */ /* 0x000fe40008701070 */
[----:B------:R-:W-:Y:S02]  /*4ca0*/  UIMAD.WIDE.U32 UR4, UR40, -0x55555555, URZ ;  /* 0xaaaaaaab280478a5 */ /* 0x000fe4000f8e003f */
[----:B------:R-:W-:Y:S02]  /*4cb0*/  USEL UR6, URZ, 0x1, !UP0 ;  /* 0x000000013f067887 */ /* 0x000fe4000c000000 */
[----:B------:R-:W-:Y:S02]  /*4cc0*/  USHF.R.U32.HI UR4, URZ, 0x2, UR5 ;  /* 0x000000023f047899 */ /* 0x000fe40008011605 */
[----:B------:R-:W-:Y:S02]  /*4cd0*/  ULOP3.LUT UR41, UR41, UR6, URZ, 0x3c, !UPT ;  /* 0x0000000629297292 */ /* 0x000fe4000f8e3c3f */
[----:B------:R-:W-:-:S02]  /*4ce0*/  UIMAD UR40, UR4, -0x6, UR40 ;  /* 0xfffffffa042878a4 */ /* 0x000fc4000f8e0228 */
[----:B------:R-:W-:Y:S01]  /*4cf0*/  @UP1 ULOP3.LUT UR41, UR41, 0x1, UR4, 0x78, !UPT ;  /* 0x0000000129291892 */ /* 0x000fe2000f8e7804 */
[----:B------:R-:W-:Y:S11]  /*4d00*/  @!P0 BRA `(.L_x_50) ;  /* 0x00000000000c8947 */ /* 0x000ff60003800000 */
[----:B------:R-:W-:-:S04]  /*4d10*/  DEPBAR {5,4,3,2,1,0} ;  /* 0x0000003f0000791a */ /* 0x000fc80000000000 */
[----:B------:R3:W-:Y:S02]  /*4d20*/  UTMACCTL.IV [UR36] ;  /* 0x00000000240079b9 */ /* 0x0007e40008000000 */
[----:B---3--:R-:W-:Y:S01]  /*4d30*/  NOP ;  /* 0x0000000000007918 */ /* 0x008fe20000000000 */
.L_x_50:
[----:B------:R-:W-:Y:S01]  /*4d40*/  UIADD3 UR4, UR50, 0x30000, URZ ;  /* 0x0003000032047890 */ /* 0x000fe2000fffe03f */
[----:B------:R-:W-:Y:S02]  /*4d50*/  R2UR UR45, R16 ;  /* 0x00000000102d72ca */ /* 0x000fe400000e0000 */
[----:B------:R-:W-:Y:S01]  /*4d60*/  R2UR UR46, R17 ;  /* 0x00000000112e72ca */ /* 0x000fe200000e0000 */
[----:B------:R-:W-:-:S06]  /*4d70*/  ULOP3.LUT UP0, URZ, UR4, 0x3ff, URZ, 0xc0, !UPT ;  /* 0x000003ff043f7892 */ /* 0x000fcc000f80c03f */
[----:B------:R-:W-:-:S04]  /*4d80*/  PLOP3.LUT P0, PT, PT, PT, UP0, 0x80, 0x0 ;  /* 0x000000000000781c */ /* 0x000fc80003f0f008 */
[----:B------:R-:W-:Y:S02]  /*4d90*/  USHF.L.U32 UR45, UR45, 0x7, URZ ;  /* 0x000000072d2d7899 */ /* 0x000fe4000800063f */
[----:B------:R-:W-:-:S07]  /*4da0*/  USHF.L.U32 UR46, UR46, 0x7, URZ ;  /* 0x000000072e2e7899 */ /* 0x000fce000800063f */
[----:B------:R-:W-:Y:S05]  /*4db0*/  @!P0 BRA `(.L_x_51) ;  /* 0x00000000007c8947 */ /* 0x000fea0003800000 */
[----:B------:R-:W-:Y:S01]  /*4dc0*/  MOV R16, 0x0 ;  /* 0x0000000000107802 */ /* 0x000fe20000000f00 */
[----:B------:R-:W-:Y:S01]  /*4dd0*/  ULDC.64 UR4, c[0x4][0x68] ;  /* 0x01001a0000047ab9 */ /* 0x000fe20000000a00 */
[----:B------:R-:W-:Y:S01]  /*4de0*/  ULDC.64 UR6, c[0x4][0x8] ;  /* 0x0100020000067ab9 */ /* 0x000fe20000000a00 */
[----:B-12---:R-:W-:Y:S01]  /*4df0*/  IMAD.U32 R4, RZ, RZ, UR4 ;  /* 0x00000004ff047e24 */ /* 0x006fe2000f8e00ff */
[----:B------:R1:W2:Y:S01]  /*4e00*/  LDC.64 R14, c[0x4][R16] ;  /* 0x01000000100e7b82 */ /* 0x0002a20000000a00 */
[----:B------:R-:W-:Y:S01]  /*4e10*/  IMAD.U32 R5, RZ, RZ, UR5 ;  /* 0x00000005ff057e24 */ /* 0x000fe2000f8e00ff */
[----:B------:R-:W-:Y:S01]  /*4e20*/  ULDC.64 UR4, c[0x4][0x70] ;  /* 0x01001c0000047ab9 */ /* 0x000fe20000000a00 */
[----:B------:R-:W-:Y:S01]  /*4e30*/  IMAD.U32 R10, RZ, RZ, UR6 ;  /* 0x00000006ff0a7e24 */ /* 0x000fe2000f8e00ff */
[----:B------:R-:W-:Y:S01]  /*4e40*/  MOV R11, UR7 ;  /* 0x00000007000b7c02 */ /* 0x000fe20008000f00 */
[----:B------:R-:W-:Y:S02]  /*4e50*/  IMAD.U32 R6, RZ, RZ, UR4 ;  /* 0x00000004ff067e24 */ /* 0x000fe4000f8e00ff */
[----:B------:R-:W-:-:S02]  /*4e60*/  IMAD.U32 R7, RZ, RZ, UR5 ;  /* 0x00000005ff077e24 */ /* 0x000fc4000f8e00ff */
[----:B------:R-:W-:Y:S02]  /*4e70*/  IMAD.MOV.U32 R8, RZ, RZ, 0x70 ;  /* 0x00000070ff087424 */ /* 0x000fe400078e00ff */
[----:B------:R-:W-:Y:S02]  /*4e80*/  IMAD.MOV.U32 R12, RZ, RZ, 0x1 ;  /* 0x00000001ff0c7424 */ /* 0x000fe400078e00ff */
[----:B-1----:R-:W-:-:S07]  /*4e90*/  IMAD.MOV.U32 R13, RZ, RZ, RZ ;  /* 0x000000ffff0d7224 */ /* 0x002fce00078e00ff */
[----:B------:R-:W-:-:S07]  /*4ea0*/  LEPC R20, `(.L_x_52) ;  /* 0x000000001014794e */ /* 0x000fce0000000000 */
[----:B--2---:R-:W-:Y:S05]  /*4eb0*/  CALL.ABS.NOINC R14 ;  /* 0x000000000e007343 */ /* 0x004fea0003c00000 */
.L_x_52:
[----:B------:R-:W1:Y:S01]  /*4ec0*/  LDC.64 R16, c[0x4][R16] ;  /* 0x0100000010107b82 */ /* 0x000e620000000a00 */
[----:B------:R-:W-:Y:S01]  /*4ed0*/  ULDC.64 UR4, c[0x4][0x68] ;  /* 0x01001a0000047ab9 */ /* 0x000fe20000000a00 */
[----:B------:R-:W-:Y:S01]  /*4ee0*/  ULDC.64 UR6, c[0x4][0x8] ;  /* 0x0100020000067ab9 */ /* 0x000fe20000000a00 */
[----:B------:R-:W-:Y:S01]  /*4ef0*/  IMAD.U32 R4, RZ, RZ, UR4 ;  /* 0x00000004ff047e24 */ /* 0x000fe2000f8e00ff */
[----:B------:R-:W-:Y:S01]  /*4f00*/  MOV R11, UR7 ;  /* 0x00000007000b7c02 */ /* 0x000fe20008000f00 */
[----:B------:R-:W-:Y:S01]  /*4f10*/  IMAD.U32 R5, RZ, RZ, UR5 ;  /* 0x00000005ff057e24 */ /* 0x000fe2000f8e00ff */
[----:B------:R-:W-:Y:S01]  /*4f20*/  ULDC.64 UR4, c[0x4][0x70] ;  /* 0x01001c0000047ab9 */ /* 0x000fe20000000a00 */
[----:B------:R-:W-:Y:S02]  /*4f30*/  IMAD.U32 R10, RZ, RZ, UR6 ;  /* 0x00000006ff0a7e24 */ /* 0x000fe4000f8e00ff */
[----:B------:R-:W-:Y:S02]  /*4f40*/  IMAD.U32 R6, RZ, RZ, UR4 ;  /* 0x00000004ff067e24 */ /* 0x000fe4000f8e00ff */
[----:B------:R-:W-:-:S02]  /*4f50*/  IMAD.U32 R7, RZ, RZ, UR5 ;  /* 0x00000005ff077e24 */ /* 0x000fc4000f8e00ff */
[----:B------:R-:W-:Y:S02]  /*4f60*/  IMAD.MOV.U32 R8, RZ, RZ, 0x70 ;  /* 0x00000070ff087424 */ /* 0x000fe400078e00ff */
[----:B------:R-:W-:Y:S02]  /*4f70*/  IMAD.MOV.U32 R12, RZ, RZ, 0x1 ;  /* 0x00000001ff0c7424 */ /* 0x000fe400078e00ff */
[----:B------:R-:W-:-:S07]  /*4f80*/  IMAD.MOV.U32 R13, RZ, RZ, RZ ;  /* 0x000000ffff0d7224 */ /* 0x000fce00078e00ff */
[----:B------:R-:W-:-:S07]  /*4f90*/  LEPC R20, `(.L_x_51) ;  /* 0x000000001014794e */ /* 0x000fce0000000000 */
[----:B-1----:R-:W-:Y:S05]  /*4fa0*/  CALL.ABS.NOINC R16 ;  /* 0x0000000010007343 */ /* 0x002fea0003c00000 */
.L_x_51:
[----:B------:R-:W-:Y:S02]  /*4fb0*/  ULDC.64 UR4, c[0x0][0x590] ;  /* 0x0001640000047ab9 */ /* 0x000fe40000000a00 */
[----:B------:R-:W-:-:S04]  /*4fc0*/  ISETP.NE.U32.AND P0, PT, RZ, UR4, PT ;  /* 0x00000004ff007c0c */ /* 0x000fc8000bf05070 */
[----:B------:R-:W-:-:S13]  /*4fd0*/  ISETP.NE.AND.EX P0, PT, RZ, UR5, PT, P0 ;  /* 0x00000005ff007c0c */ /* 0x000fda000bf05300 */
[----:B------:R-:W-:Y:S05]  /*4fe0*/  @!P0 BRA `(.L_x_53) ;  /* 0x0000000000148947 */ /* 0x000fea0003800000 */
[----:B-12---:R-:W-:-:S04]  /*4ff0*/  LEA R4, P0, R18, UR4, 0x3 ;  /* 0x0000000412047c11 */ /* 0x006fc8000f8018ff */
[----:B------:R-:W-:-:S06]  /*5000*/  LEA.HI.X R5, R18, UR5, R19, 0x3, P0 ;  /* 0x0000000512057c11 */ /* 0x000fcc00080f1c13 */
[----:B------:R-:W2:Y:S04]  /*5010*/  LDG.E.64 R4, desc[UR38][R4.64] ;  /* 0x0000002604047981 */ /* 0x000ea8000c1e1b00 */
[----:B--2---:R1:W5:Y:S01]  /*5020*/  LD.E R0, desc[UR38][R4.64] ;  /* 0x0000002604007980 */ /* 0x004362000c101900 */
[----:B------:R-:W-:Y:S05]  /*5030*/  BRA `(.L_x_54) ;  /* 0x0000000000307947 */ /* 0x000fea0003800000 */
.L_x_53:
[----:B------:R-:W-:Y:S02]  /*5040*/  ULDC.64 UR4, c[0x0][0x588] ;  /* 0x0001620000047ab9 */ /* 0x000fe40000000a00 */
[----:B------:R-:W-:-:S04]  /*5050*/  ISETP.NE.U32.AND P0, PT, RZ, UR4, PT ;  /* 0x00000004ff007c0c */ /* 0x000fc8000bf05070 */
[----:B------:R-:W-:-:S13]  /*5060*/  ISETP.NE.AND.EX P0, PT, RZ, UR5, PT, P0 ;  /* 0x00000005ff007c0c */ /* 0x000fda000bf05300 */
[----:B------:R-:W-:Y:S05]  /*5070*/  @!P0 BRA `(.L_x_55) ;  /* 0x0000000000188947 */ /* 0x000fea0003800000 */
[----:B-12---:R-:W1:Y:S01]  /*5080*/  LDC.64 R4, c[0x0][0x588] ;  /* 0x00016200ff047b82 */ /* 0x006e620000000a00 */
[----:B------:R-:W-:Y:S02]  /*5090*/  ULDC UR4, c[0x0][0x598] ;  /* 0x0001660000047ab9 */ /* 0x000fe40000000800 */
[----:B------:R-:W-:-:S04]  /*50a0*/  IMAD R3, R18, UR4, RZ ;  /* 0x0000000412037c24 */ /* 0x000fc8000f8e02ff */
[----:B-1----:R-:W-:-:S05]  /*50b0*/  IMAD.WIDE R4, R3, 0x4, R4 ;  /* 0x0000000403047825 */ /* 0x002fca00078e0204 */
[----:B------:R2:W5:Y:S01]  /*50c0*/  LDG.E R0, desc[UR38][R4.64] ;  /* 0x0000002604007981 */ /* 0x000562000c1e1900 */
[----:B------:R-:W-:Y:S05]  /*50d0*/  BRA `(.L_x_54) ;  /* 0x0000000000087947 */ /* 0x000fea0003800000 */
.L_x_55:
[----:B------:R-:W-:Y:S02]  /*50e0*/  ULDC UR4, c[0x0][0x580] ;  /* 0x0001600000047ab9 */ /* 0x000fe40000000800 */
[----:B--2---:R-:W-:-:S07]  /*50f0*/  IMAD.U32 R0, RZ, RZ, UR4 ;  /* 0x00000004ff007e24 */ /* 0x004fce000f8e00ff */
.L_x_54:
        /* <DEDUP_REMOVED lines=9> */
.L_x_56:
        /* <DEDUP_REMOVED lines=10> */
.L_x_58:
[----:B------:R-:W-:Y:S02]  /*5230*/  ULDC UR4, c[0x0][0x5a8] ;  /* 0x00016a0000047ab9 */ /* 0x000fe40000000800 */
[----:B------:R-:W-:-:S07]  /*5240*/  IMAD.U32 R3, RZ, RZ, UR4 ;  /* 0x00000004ff037e24 */ /* 0x000fce000f8e00ff */
.L_x_57:
[----:B------:R-:W-:Y:S01]  /*5250*/  ISETP.GT.U32.AND P0, PT, R152, 0x3e, PT ;  /* 0x0000003e9800780c */ /* 0x000fe20003f04070 */
[----:B------:R-:W-:Y:S01]  /*5260*/  BSSY B0, `(.L_x_59) ;  /* 0x0000007000007945 */ /* 0x000fe20003800000 */
[----:B------:R-:W-:-:S11]  /*5270*/  PRMT R8, RZ, 0x7610, R8 ;  /* 0x00007610ff087816 */ /* 0x000fd60000000008 */
[----:B------:R-:W-:Y:S05]  /*5280*/  @P0 BRA `(.L_x_60) ;  /* 0x0000000000100947 */ /* 0x000fea0003800000 */
[----:B------:R-:W-:-:S03]  /*5290*/  UMOV UR4, 0xffffffff ;  /* 0xffffffff00047882 */ /* 0x000fc60000000000 */
[----:B------:R-:W-:Y:S05]  /*52a0*/  BRA.DIV UR4, `(.L_x_61) ;  /* 0x0000009204e07947 */ /* 0x000fea000b800000 */
[----:B------:R-:W-:-:S13]  /*52b0*/  ELECT P6, URZ, PT ;  /* 0x00000000003f782f */ /* 0x000fda00038c0000 */
.L_x_276:
[----:B------:R-:W-:-:S07]  /*52c0*/  SEL R8, RZ, 0x1, !P6 ;  /* 0x00000001ff087807 */ /* 0x000fce0007000000 */
.L_x_60:
[----:B------:R-:W-:Y:S05]  /*52d0*/  BSYNC B0 ;  /* 0x0000000000007941 */ /* 0x000fea0003800000 */
.L_x_59:
[----:B-123--:R-:W-:-:S05]  /*52e0*/  IMAD.U32 R4, RZ, RZ, UR55 ;  /* 0x00000037ff047e24 */ /* 0x00efca000f8e00ff */
[----:B------:R-:W-:-:S13]  /*52f0*/  ISETP.NE.AND P0, PT, R4, 0x3, PT ;  /* 0x000000030400780c */ /* 0x000fda0003f05270 */
[----:B------:R-:W-:Y:S05]  /*5300*/  @!P0 BRA `(.L_x_62) ;  /* 0x0000000000048947 */ /* 0x000fea0003800000 */
[----:B------:R-:W-:Y:S01]  /*5310*/  BPT.TRAP 0x1 ;  /* 0x000000040000795c */ /* 0x000fe20000300000 */
.L_x_62:
[----:B------:R-:W-:Y:S01]  /*5320*/  SHF.L.U32 R12, RZ, 0x1f, RZ ;  /* 0x0000001fff0c7819 */ /* 0x000fe200000006ff */
[----:B------:R-:W-:Y:S01]  /*5330*/  IMAD.MOV.U32 R4, RZ, RZ, RZ ;  /* 0x000000ffff047224 */ /* 0x000fe200078e00ff */
[----:B-----5:R-:W-:Y:S02]  /*5340*/  FSETP.NEU.AND P1, PT, R0, RZ, PT ;  /* 0x000000ff0000720b */ /* 0x020fe40003f2d000 */
[----:B------:R-:W1:Y:S11]  /*5350*/  SYNCS.PHASECHK.TRANS64.TRYWAIT P2, [UR50+0x344e0], R12 ;  /* 0x0344e00cff0075a7 */ /* 0x000e760008040172 */
[----:B------:R-:W-:Y:S01]  /*5360*/  @P1 LEA R13, R22, UR50, 0x1 ;  /* 0x00000032160d1c11 */ /* 0x000fe2000f8e08ff */
[----:B-1----:R-:W-:Y:S06]  /*5370*/  @!P2 BRA `(.L_x_63) ;  /* 0x0000009000c4a947 */ /* 0x002fec0003800000 */
.L_x_277:
[----:B------:R-:W-:Y:S05]  /*5380*/  @P1 WARPSYNC.ALL ;  /* 0x0000000000001948 */ /* 0x000fea0003800000 */
[----:B-1----:R-:W1:Y:S01]  /*5390*/  @P1 LDSM.16.MT88.4 R4, [R13+0x30000] ;  /* 0x030000000d04183b */ /* 0x002e620000004200 */
[----:B------:R-:W-:Y:S01]  /*53a0*/  PRMT R8, R8, 0x9910, RZ ;  /* 0x0000991008087816 */ /* 0x000fe200000000ff */
[----:B------:R-:W-:Y:S01]  /*53b0*/  BSSY B0, `(.L_x_64) ;  /* 0x000000d000007945 */ /* 0x000fe20003800000 */
[-C--:B------:R-:W-:Y:S01]  /*53c0*/  FMUL R88, R88, R3.reuse ;  /* 0x0000000358587220 */ /* 0x080fe20000400000 */
[-C--:B------:R-:W-:Y:S01]  /*53d0*/  FMUL R14, R89, R3.reuse ;  /* 0x00000003590e7220 */ /* 0x080fe20000400000 */
[----:B------:R-:W-:Y:S01]  /*53e0*/  ISETP.NE.AND P2, PT, R8, RZ, PT ;  /* 0x000000ff0800720c */ /* 0x000fe20003f45270 */
[----:B------:R-:W-:Y:S01]  /*53f0*/  FMUL R90, R90, R3 ;  /* 0x000000035a5a7220 */ /* 0x000fe20000400000 */
[----:B------:R2:W3:Y:S01]  /*5400*/  @P1 LDSM.16.MT88.4 R8, [R13+0x30800] ;  /* 0x030800000d08183b */ /* 0x0004e20000004200 */
[----:B-1----:R-:W-:-:S02]  /*5410*/  HADD2.F32 R15, -RZ, R4.H0_H0 ;  /* 0x20000004ff0f7230 */ /* 0x002fc40000004100 */
[----:B------:R-:W-:Y:S01]  /*5420*/  HADD2.F32 R17, -RZ, R4.H1_H1 ;  /* 0x30000004ff117230 */ /* 0x000fe20000004100 */
[----:B--2---:R-:W-:Y:S07]  /*5430*/  @P1 BRA `(.L_x_65) ;  /* 0x0000000000101947 */ /* 0x004fee0003800000 */
[----:B------:R-:W-:Y:S01]  /*5440*/  IMAD.MOV.U32 R5, RZ, RZ, RZ ;  /* 0x000000ffff057224 */ /* 0x000fe200078e00ff */
[----:B------:R-:W-:Y:S02]  /*5450*/  CS2R R6, SRZ ;  /* 0x0000000000067805 */ /* 0x000fe4000001ff00 */
[----:B---3--:R-:W-:Y:S02]  /*5460*/  CS2R R8, SRZ ;  /* 0x0000000000087805 */ /* 0x008fe4000001ff00 */
[----:B------:R-:W-:-:S07]  /*5470*/  CS2R R10, SRZ ;  /* 0x00000000000a7805 */ /* 0x000fce000001ff00 */
.L_x_65:
[----:B------:R-:W-:Y:S05]  /*5480*/  BSYNC B0 ;  /* 0x0000000000007941 */ /* 0x000fea0003800000 */
.L_x_64:
[--C-:B------:R-:W-:Y:S02]  /*5490*/  HADD2.F32 R13, -RZ, R5.reuse.H0_H0 ;  /* 0x20000005ff0d7230 */ /* 0x100fe40000004100 */
[----:B------:R-:W-:Y:S01]  /*54a0*/  FMUL R16, R91, R3 ;  /* 0x000000035b107220 */ /* 0x000fe20000400000 */
[----:B------:R-:W-:Y:S02]  /*54b0*/  HADD2.F32 R19, -RZ, R5.H1_H1 ;  /* 0x30000005ff137230 */ /* 0x000fe40000004100 */
[-C--:B------:R-:W-:Y:S01]  /*54c0*/  FFMA R88, R15, R0.reuse, R88 ;  /* 0x000000000f587223 */ /* 0x080fe20000000058 */
[-C--:B------:R-:W-:Y:S01]  /*54d0*/  FFMA R21, R17, R0.reuse, R14 ;  /* 0x0000000011157223 */ /* 0x080fe2000000000e */
[-C--:B------:R-:W-:Y:S01]  /*54e0*/  FFMA R90, R13, R0.reuse, R90 ;  /* 0x000000000d5a7223 */ /* 0x080fe2000000005a */
[--C-:B------:R-:W-:Y:S02]  /*54f0*/  HADD2.F32 R13, -RZ, R6.reuse.H0_H0 ;  /* 0x20000006ff0d7230 */ /* 0x100fe40000004100 */
[----:B------:R-:W-:Y:S01]  /*5500*/  FFMA R89, R19, R0, R16 ;  /* 0x0000000013597223 */ /* 0x000fe20000000010 */
[----:B------:R-:W-:-:S02]  /*5510*/  HADD2.F32 R15, -RZ, R6.H1_H1 ;  /* 0x30000006ff0f7230 */ /* 0x000fc40000004100 */
[-C--:B------:R-:W-:Y:S01]  /*5520*/  FMUL R92, R92, R3.reuse ;  /* 0x000000035c5c7220 */ /* 0x080fe20000400000 */
[-C--:B------:R-:W-:Y:S01]  /*5530*/  FMUL R14, R93, R3.reuse ;  /* 0x000000035d0e7220 */ /* 0x080fe20000400000 */
[--C-:B------:R-:W-:Y:S02]  /*5540*/  HADD2.F32 R17, -RZ, R7.reuse.H0_H0 ;  /* 0x20000007ff117230 */ /* 0x100fe40000004100 */
[-C--:B------:R-:W-:Y:S01]  /*5550*/  FMUL R94, R94, R3.reuse ;  /* 0x000000035e5e7220 */ /* 0x080fe20000400000 */
[----:B------:R-:W-:Y:S02]  /*5560*/  HADD2.F32 R19, -RZ, R7.H1_H1 ;  /* 0x30000007ff137230 */ /* 0x000fe40000004100 */
[----:B------:R-:W-:Y:S01]  /*5570*/  FMUL R16, R95, R3 ;  /* 0x000000035f107220 */ /* 0x000fe20000400000 */
[-C--:B------:R-:W-:Y:S01]  /*5580*/  FFMA R92, R13, R0.reuse, R92 ;  /* 0x000000000d5c7223 */ /* 0x080fe2000000005c */
[----:B------:R-:W-:Y:S01]  /*5590*/  FFMA R91, R15, R0, R14 ;  /* 0x000000000f5b7223 */ /* 0x000fe2000000000e */
[----:B---3--:R-:W-:-:S02]  /*55a0*/  HADD2.F32 R13, -RZ, R8.H0_H0 ;  /* 0x20000008ff0d7230 */ /* 0x008fc40000004100 */
[-C--:B------:R-:W-:Y:S01]  /*55b0*/  FFMA R94, R17, R0.reuse, R94 ;  /* 0x00000000115e7223 */ /* 0x080fe2000000005e */
[----:B------:R-:W-:Y:S02]  /*55c0*/  HADD2.F32 R15, -RZ, R8.H1_H1 ;  /* 0x30000008ff0f7230 */ /* 0x000fe40000004100 */
[-C--:B------:R-:W-:Y:S01]  /*55d0*/  FFMA R93, R19, R0.reuse, R16 ;  /* 0x00000000135d7223 */ /* 0x080fe20000000010 */
        /* <DEDUP_REMOVED lines=8> */
[----:B------:R-:W-:-:S02]  /*5660*/  HADD2.F32 R13, -RZ, R10.H0_H0 ;  /* 0x2000000aff0d7230 */ /* 0x000fc40000004100 */
        /* <DEDUP_REMOVED lines=10> */
[-C--:B------:R-:W-:Y:S01]  /*5710*/  FFMA R14, R15, R0.reuse, R14 ;  /* 0x000000000f0e7223 */ /* 0x080fe2000000000e */
[-C--:B------:R-:W-:Y:S01]  /*5720*/  FFMA R17, R17, R0.reuse, R102 ;  /* 0x0000000011117223 */ /* 0x080fe20000000066 */
[----:B------:R-:W-:Y:S01]  /*5730*/  FFMA R16, R19, R0, R16 ;  /* 0x0000000013107223 */ /* 0x000fe20000000010 */
[----:B------:R-:W-:Y:S01]  /*5740*/  F2FP.F16.F32.PACK_AB R89, R89, R90 ;  /* 0x0000005a5959723e */ /* 0x000fe200000000ff */
[----:B------:R-:W-:Y:S05]  /*5750*/  WARPSYNC.ALL ;  /* 0x0000000000007948 */ /* 0x000fea0003800000 */
[----:B------:R-:W-:Y:S01]  /*5760*/  F2FP.F16.F32.PACK_AB R97, R97, R98 ;  /* 0x000000626161723e */ /* 0x000fe200000000ff */
[----:B------:R-:W-:Y:S01]  /*5770*/  BSSY B0, `(.L_x_66) ;  /* 0x0000016000007945 */ /* 0x000fe20003800000 */
[----:B------:R-:W-:-:S02]  /*5780*/  F2FP.F16.F32.PACK_AB R90, R91, R92 ;  /* 0x0000005c5b5a723e */ /* 0x000fc400000000ff */
[----:B------:R-:W-:Y:S02]  /*5790*/  F2FP.F16.F32.PACK_AB R98, R14, R13 ;  /* 0x0000000d0e62723e */ /* 0x000fe400000000ff */
[----:B------:R-:W-:Y:S02]  /*57a0*/  F2FP.F16.F32.PACK_AB R88, R21, R88 ;  /* 0x000000581558723e */ /* 0x000fe400000000ff */
[----:B------:R-:W-:Y:S02]  /*57b0*/  F2FP.F16.F32.PACK_AB R91, R93, R94 ;  /* 0x0000005e5d5b723e */ /* 0x000fe400000000ff */
[----:B------:R-:W-:Y:S02]  /*57c0*/  LEA R13, R22, UR50, 0x1 ;  /* 0x00000032160d7c11 */ /* 0x000fe4000f8e08ff */
[----:B------:R-:W-:Y:S02]  /*57d0*/  F2FP.F16.F32.PACK_AB R96, R95, R96 ;  /* 0x000000605f60723e */ /* 0x000fe400000000ff */
[----:B------:R-:W-:Y:S01]  /*57e0*/  F2FP.F16.F32.PACK_AB R99, R16, R17 ;  /* 0x000000111063723e */ /* 0x000fe200000000ff */
[----:B------:R1:W-:Y:S04]  /*57f0*/  STSM.16.MT88.4 [R13+0x30000], R88 ;  /* 0x030000580d007844 */ /* 0x0003e80000004200 */
[----:B------:R1:W-:Y:S01]  /*5800*/  STSM.16.MT88.4 [R13+0x30800], R96 ;  /* 0x030800600d007844 */ /* 0x0003e20000004200 */
[----:B------:R-:W-:Y:S01]  /*5810*/  @!PT LDS RZ, [RZ] ;  /* 0x00000000fffff984 */ /* 0x000fe20000000800 */
[----:B------:R-:W-:Y:S01]  /*5820*/  @!PT LDS RZ, [RZ] ;  /* 0x00000000fffff984 */ /* 0x000fe20000000800 */
[----:B------:R-:W-:Y:S01]  /*5830*/  @!PT LDS RZ, [RZ] ;  /* 0x00000000fffff984 */ /* 0x000fe20000000800 */
[----:B------:R-:W-:Y:S01]  /*5840*/  @!PT LDS RZ, [RZ] ;  /* 0x00000000fffff984 */ /* 0x000fe20000000800 */
[----:B------:R2:W-:Y:S06]  /*5850*/  MEMBAR.ALL.CTA ;  /* 0x0000000000007992 */ /* 0x0005ec0000008000 */
[----:B--2---:R-:W2:Y:S02]  /*5860*/  FENCE.VIEW.ASYNC.S ;  /* 0x00000000000073c6 */ /* 0x004ea40000000000 */
[----:B--2---:R-:W-:Y:S06]  /*5870*/  BAR.SYNC.DEFER_BLOCKING 0x1, 0x80 ;  /* 0x0042000000007b1d */ /* 0x004fec0000010000 */
[----:B------:R-:W-:Y:S05]  /*5880*/  @!P2 BRA `(.L_x_67) ;  /* 0x000000000010a947 */ /* 0x000fea0003800000 */
[----:B------:R-:W-:-:S09]  /*5890*/  UIADD3 UR44, UR50, 0x30000, URZ ;  /* 0x00030000322c7890 */ /* 0x000fd2000fffe03f */
[----:B------:R2:W-:Y:S01]  /*58a0*/  UTMASTG.2D [UR44], [UR36] ;  /* 0x0000002c240073b5 */ /* 0x0005e20008008000 */
[----:B------:R0:W-:Y:S01]  /*58b0*/  UTMACMDFLUSH ;  /* 0x00000000000079b7 */ /* 0x0001e20000000000 */
[----:B--2---:R-:W-:-:S04]  /*58c0*/  DEPBAR.LE SB0, 0x1 ;  /* 0x000080400000791a */ /* 0x004fc80000000000 */
.L_x_67:
[----:B------:R-:W-:Y:S05]  /*58d0*/  BSYNC B0 ;  /* 0x0000000000007941 */ /* 0x000fea0003800000 */
.L_x_66:
[----:B------:R-:W-:Y:S06]  /*58e0*/  BAR.SYNC.DEFER_BLOCKING 0x1, 0x80 ;  /* 0x0042000000007b1d */ /* 0x000fec0000010000 */
[----:B------:R-:W-:Y:S05]  /*58f0*/  @!P0 BRA `(.L_x_68) ;  /* 0x0000000000048947 */ /* 0x000fea0003800000 */
[----:B------:R-:W-:Y:S01]  /*5900*/  BPT.TRAP 0x1 ;  /* 0x000000040000795c */ /* 0x000fe20000300000 */
.L_x_68:
[----:B------:R-:W2:Y:S02]  /*5910*/  SYNCS.PHASECHK.TRANS64.TRYWAIT P3, [UR50+0x344e8], R12 ;  /* 0x0344e80cff0075a7 */ /* 0x000ea40008060172 */
[----:B--2---:R-:W-:Y:S05]  /*5920*/  @!P3 BRA `(.L_x_69) ;  /* 0x0000008c0070b947 */ /* 0x004fea0003800000 */
.L_x_278:
[----:B------:R-:W-:Y:S05]  /*5930*/  @P1 WARPSYNC.ALL ;  /* 0x0000000000001948 */ /* 0x000fea0003800000 */
[----:B------:R-:W3:Y:S01]  /*5940*/  @P1 LDSM.16.MT88.4 R4, [R13+0x31000] ;  /* 0x031000000d04183b */ /* 0x000ee20000004200 */
[-C--:B--2---:R-:W-:Y:S01]  /*5950*/  FMUL R15, R24, R3.reuse ;  /* 0x00000003180f7220 */ /* 0x084fe20000400000 */
[-C--:B------:R-:W-:Y:S01]  /*5960*/  FMUL R25, R25, R3.reuse ;  /* 0x0000000319197220 */ /* 0x080fe20000400000 */
[-C--:B------:R-:W-:Y:S01]  /*5970*/  FMUL R17, R26, R3.reuse ;  /* 0x000000031a117220 */ /* 0x080fe20000400000 */
[----:B------:R-:W2:Y:S01]  /*5980*/  @P1 LDSM.16.MT88.4 R8, [R13+0x31800] ;  /* 0x031800000d08183b */ /* 0x000ea20000004200 */
[-C--:B------:R-:W-:Y:S01]  /*5990*/  FMUL R27, R27, R3.reuse ;  /* 0x000000031b1b7220 */ /* 0x080fe20000400000 */
[-C--:B------:R-:W-:Y:S01]  /*59a0*/  FMUL R19, R28, R3.reuse ;  /* 0x000000031c137220 */ /* 0x080fe20000400000 */
[-C--:B------:R-:W-:Y:S01]  /*59b0*/  FMUL R29, R29, R3.reuse ;  /* 0x000000031d1d7220 */ /* 0x080fe20000400000 */
[-C--:B------:R-:W-:Y:S01]  /*59c0*/  FMUL R21, R30, R3.reuse ;  /* 0x000000031e157220 */ /* 0x080fe20000400000 */
[-C--:B------:R-:W-:Y:S01]  /*59d0*/  FMUL R31, R31, R3.reuse ;  /* 0x000000031f1f7220 */ /* 0x080fe20000400000 */
[-C--:B------:R-:W-:Y:S01]  /*59e0*/  FMUL R33, R33, R3.reuse ;  /* 0x0000000321217220 */ /* 0x080fe20000400000 */
[-C--:B------:R-:W-:Y:S01]  /*59f0*/  FMUL R35, R35, R3.reuse ;  /* 0x0000000323237220 */ /* 0x080fe20000400000 */
[-C--:B------:R-:W-:Y:S01]  /*5a00*/  FMUL R37, R37, R3.reuse ;  /* 0x0000000325257220 */ /* 0x080fe20000400000 */
[----:B------:R-:W-:Y:S01]  /*5a10*/  FMUL R39, R39, R3 ;  /* 0x0000000327277220 */ /* 0x000fe20000400000 */
[----:B------:R-:W-:Y:S05]  /*5a20*/  WARPSYNC.ALL ;  /* 0x0000000000007948 */ /* 0x000fea0003800000 */
[----:B------:R-:W-:Y:S01]  /*5a30*/  BSSY B0, `(.L_x_70) ;  /* 0x000003d000007945 */ /* 0x000fe20003800000 */
[----:B---3--:R-:W-:-:S02]  /*5a40*/  HADD2.F32 R14, -RZ, R4.H0_H0 ;  /* 0x20000004ff0e7230 */ /* 0x008fc40000004100 */
[----:B------:R-:W-:Y:S02]  /*5a50*/  HADD2.F32 R16, -RZ, R4.H1_H1 ;  /* 0x30000004ff107230 */ /* 0x000fe40000004100 */
[--C-:B------:R-:W-:Y:S02]  /*5a60*/  HADD2.F32 R18, -RZ, R5.reuse.H0_H0 ;  /* 0x20000005ff127230 */ /* 0x100fe40000004100 */
[-C--:B------:R-:W-:Y:S01]  /*5a70*/  FFMA R15, R14, R0.reuse, R15 ;  /* 0x000000000e0f7223 */ /* 0x080fe2000000000f */
[----:B------:R-:W-:Y:S02]  /*5a80*/  HADD2.F32 R20, -RZ, R5.H1_H1 ;  /* 0x30000005ff147230 */ /* 0x000fe40000004100 */
[-C--:B------:R-:W-:Y:S01]  /*5a90*/  FFMA R14, R16, R0.reuse, R25 ;  /* 0x00000000100e7223 */ /* 0x080fe20000000019 */
[----:B------:R-:W-:Y:S02]  /*5aa0*/  HADD2.F32 R24, -RZ, R7.H0_H0 ;  /* 0x20000007ff187230 */ /* 0x000fe40000004100 */
[----:B------:R-:W-:Y:S01]  /*5ab0*/  FFMA R17, R18, R0, R17 ;  /* 0x0000000012117223 */ /* 0x000fe20000000011 */
[----:B------:R-:W-:-:S02]  /*5ac0*/  HADD2.F32 R18, -RZ, R6.H0_H0 ;  /* 0x20000006ff127230 */ /* 0x000fc40000004100 */
[-C--:B------:R-:W-:Y:S01]  /*5ad0*/  FFMA R16, R20, R0.reuse, R27 ;  /* 0x0000000014107223 */ /* 0x080fe2000000001b */
[----:B------:R-:W-:Y:S02]  /*5ae0*/  HADD2.F32 R20, -RZ, R6.H1_H1 ;  /* 0x30000006ff147230 */ /* 0x000fe40000004100 */
[-C--:B------:R-:W-:Y:S01]  /*5af0*/  FFMA R21, R24, R0.reuse, R21 ;  /* 0x0000000018157223 */ /* 0x080fe20000000015 */
[----:B------:R-:W-:Y:S02]  /*5b00*/  HADD2.F32 R26, -RZ, R7.H1_H1 ;  /* 0x30000007ff1a7230 */ /* 0x000fe40000004100 */
[-C--:B------:R-:W-:Y:S01]  /*5b10*/  FFMA R19, R18, R0.reuse, R19 ;  /* 0x0000000012137223 */ /* 0x080fe20000000013 */
[--C-:B--2---:R-:W-:Y:S02]  /*5b20*/  HADD2.F32 R24, -RZ, R8.reuse.H0_H0 ;  /* 0x20000008ff187230 */ /* 0x104fe40000004100 */
[-C--:B------:R-:W-:Y:S01]  /*5b30*/  FFMA R18, R20, R0.reuse, R29 ;  /* 0x0000000014127223 */ /* 0x080fe2000000001d */
[----:B------:R-:W-:Y:S01]  /*5b40*/  FMUL R25, R32, R3 ;  /* 0x0000000320197220 */ /* 0x000fe20000400000 */
[----:B------:R-:W-:Y:S01]  /*5b50*/  FFMA R20, R26, R0, R31 ;  /* 0x000000001a147223 */ /* 0x000fe2000000001f */
[----:B------:R-:W-:-:S02]  /*5b60*/  HADD2.F32 R26, -RZ, R8.H1_H1 ;  /* 0x30000008ff1a7230 */ /* 0x000fc40000004100 */
[-C--:B------:R-:W-:Y:S01]  /*5b70*/  FMUL R27, R34, R3.reuse ;  /* 0x00000003221b7220 */ /* 0x080fe20000400000 */
[--C-:B------:R-:W-:Y:S02]  /*5b80*/  HADD2.F32 R28, -RZ, R9.reuse.H0_H0 ;  /* 0x20000009ff1c7230 */ /* 0x100fe40000004100 */
[-C--:B------:R-:W-:Y:S01]  /*5b90*/  FFMA R25, R24, R0.reuse, R25 ;  /* 0x0000000018197223 */ /* 0x080fe20000000019 */
[----:B------:R-:W-:Y:S02]  /*5ba0*/  HADD2.F32 R30, -RZ, R9.H1_H1 ;  /* 0x30000009ff1e7230 */ /* 0x000fe40000004100 */
[-C--:B------:R-:W-:Y:S01]  /*5bb0*/  FFMA R24, R26, R0.reuse, R33 ;  /* 0x000000001a187223 */ /* 0x080fe20000000021 */
[----:B------:R-:W-:Y:S01]  /*5bc0*/  FMUL R29, R36, R3 ;  /* 0x00000003241d7220 */ /* 0x000fe20000400000 */
[-C--:B------:R-:W-:Y:S01]  /*5bd0*/  FFMA R27, R28, R0.reuse, R27 ;  /* 0x000000001c1b7223 */ /* 0x080fe2000000001b */
[--C-:B------:R-:W-:Y:S02]  /*5be0*/  HADD2.F32 R28, -RZ, R10.reuse.H0_H0 ;  /* 0x2000000aff1c7230 */ /* 0x100fe40000004100 */
[----:B------:R-:W-:Y:S01]  /*5bf0*/  FFMA R26, R30, R0, R35 ;  /* 0x000000001e1a7223 */ /* 0x000fe20000000023 */
[----:B------:R-:W-:-:S02]  /*5c00*/  HADD2.F32 R30, -RZ, R10.H1_H1 ;  /* 0x3000000aff1e7230 */ /* 0x000fc40000004100 */
[----:B------:R-:W-:Y:S01]  /*5c10*/  FMUL R31, R38, R3 ;  /* 0x00000003261f7220 */ /* 0x000fe20000400000 */
[--C-:B------:R-:W-:Y:S02]  /*5c20*/  HADD2.F32 R32, -RZ, R11.reuse.H0_H0 ;  /* 0x2000000bff207230 */ /* 0x100fe40000004100 */
[-C--:B------:R-:W-:Y:S01]  /*5c30*/  FFMA R29, R28, R0.reuse, R29 ;  /* 0x000000001c1d7223 */ /* 0x080fe2000000001d */
[----:B------:R-:W-:Y:S02]  /*5c40*/  HADD2.F32 R34, -RZ, R11.H1_H1 ;  /* 0x3000000bff227230 */ /* 0x000fe40000004100 */
[-C--:B------:R-:W-:Y:S01]  /*5c50*/  FFMA R28, R30, R0.reuse, R37 ;  /* 0x000000001e1c7223 */ /* 0x080fe20000000025 */
[----:B------:R-:W-:Y:S01]  /*5c60*/  F2FP.F16.F32.PACK_AB R24, R24, R25 ;  /* 0x000000191818723e */ /* 0x000fe200000000ff */
[-C--:B------:R-:W-:Y:S01]  /*5c70*/  FFMA R31, R32, R0.reuse, R31 ;  /* 0x00000000201f7223 */ /* 0x080fe2000000001f */
[----:B------:R-:W-:Y:S01]  /*5c80*/  F2FP.F16.F32.PACK_AB R32, R14, R15 ;  /* 0x0000000f0e20723e */ /* 0x000fe200000000ff */
[----:B------:R-:W-:Y:S01]  /*5c90*/  FFMA R30, R34, R0, R39 ;  /* 0x00000000221e7223 */ /* 0x000fe20000000027 */
[----:B------:R-:W-:-:S02]  /*5ca0*/  F2FP.F16.F32.PACK_AB R33, R16, R17 ;  /* 0x000000111021723e */ /* 0x000fc400000000ff */
[----:B------:R-:W-:Y:S02]  /*5cb0*/  F2FP.F16.F32.PACK_AB R34, R18, R19 ;  /* 0x000000131222723e */ /* 0x000fe400000000ff */
[----:B------:R-:W-:Y:S02]  /*5cc0*/  F2FP.F16.F32.PACK_AB R35, R20, R21 ;  /* 0x000000151423723e */ /* 0x000fe400000000ff */
[----:B------:R-:W-:Y:S02]  /*5cd0*/  F2FP.F16.F32.PACK_AB R25, R26, R27 ;  /* 0x0000001b1a19723e */ /* 0x000fe400000000ff */
[----:B------:R-:W-:Y:S01]  /*5ce0*/  F2FP.F16.F32.PACK_AB R26, R28, R29 ;  /* 0x0000001d1c1a723e */ /* 0x000fe200000000ff */
[----:B------:R2:W-:Y:S01]  /*5cf0*/  STSM.16.MT88.4 [R13+0x31000], R32 ;  /* 0x031000200d007844 */ /* 0x0005e20000004200 */
[----:B------:R-:W-:-:S05]  /*5d00*/  F2FP.F16.F32.PACK_AB R27, R30, R31 ;  /* 0x0000001f1e1b723e */ /* 0x000fca00000000ff */
[----:B------:R2:W-:Y:S01]  /*5d10*/  STSM.16.MT88.4 [R13+0x31800], R24 ;  /* 0x031800180d007844 */ /* 0x0005e20000004200 */
[----:B------:R-:W-:Y:S01]  /*5d20*/  @!PT LDS RZ, [RZ] ;  /* 0x00000000fffff984 */ /* 0x000fe20000000800 */
[----:B------:R-:W-:Y:S01]  /*5d30*/  @!PT LDS RZ, [RZ] ;  /* 0x00000000fffff984 */ /* 0x000fe20000000800 */
[----:B------:R-:W-:Y:S01]  /*5d40*/  @!PT LDS RZ, [RZ] ;  /* 0x00000000fffff984 */ /* 0x000fe20000000800 */
[----:B------:R-:W-:Y:S01]  /*5d50*/  @!PT LDS RZ, [RZ] ;  /* 0x00000000fffff984 */ /* 0x000fe20000000800 */
[----:B------:R3:W-:Y:S06]  /*5d60*/  MEMBAR.ALL.CTA ;  /* 0x0000000000007992 */ /* 0x0007ec0000008000 */
[----:B---3--:R-:W3:Y:S02]  /*5d70*/  FENCE.VIEW.ASYNC.S ;  /* 0x00000000000073c6 */ /* 0x008ee40000000000 */
[----:B---3--:R-:W-:Y:S06]  /*5d80*/  BAR.SYNC.DEFER_BLOCKING 0x1, 0x80 ;  /* 0x0042000000007b1d */ /* 0x008fec0000010000 */
[----:B------:R-:W-:Y:S05]  /*5d90*/  @!P2 BRA `(.L_x_71) ;  /* 0x000000000018a947 */ /* 0x000fea0003800000 */
[----:B------:R-:W-:Y:S02]  /*5da0*/  UIADD3 UR5, UR45, 0x40, URZ ;  /* 0x000000402d057890 */ /* 0x000fe4000fffe03f */
[----:B------:R-:W-:Y:S01]  /*5db0*/  UIADD3 UR4, UR50, 0x31000, URZ ;  /* 0x0003100032047890 */ /* 0x000fe2000fffe03f */
[----:B------:R-:W-:-:S08]  /*5dc0*/  UMOV UR6, UR46 ;  /* 0x0000002e00067c82 */ /* 0x000fd00008000000 */
[----:B------:R3:W-:Y:S01]  /*5dd0*/  UTMASTG.2D [UR4], [UR36] ;  /* 0x00000004240073b5 */ /* 0x0007e20008008000 */
[----:B------:R0:W-:Y:S01]  /*5de0*/  UTMACMDFLUSH ;  /* 0x00000000000079b7 */ /* 0x0001e20000000000 */
[----:B---3--:R-:W-:-:S04]  /*5df0*/  DEPBAR.LE SB0, 0x1 ;  /* 0x000080400000791a */ /* 0x008fc80000000000 */
.L_x_71:
[----:B------:R-:W-:Y:S05]  /*5e00*/  BSYNC B0 ;  /* 0x0000000000007941 */ /* 0x000fea0003800000 */
.L_x_70:
[----:B------:R-:W-:Y:S06]  /*5e10*/  BAR.SYNC.DEFER_BLOCKING 0x1, 0x80 ;  /* 0x0042000000007b1d */ /* 0x000fec0000010000 */
[----:B------:R-:W-:Y:S05]  /*5e20*/  @!P0 BRA `(.L_x_72) ;  /* 0x0000000000048947 */ /* 0x000fea0003800000 */
[----:B------:R-:W-:Y:S01]  /*5e30*/  BPT.TRAP 0x1 ;  /* 0x000000040000795c */ /* 0x000fe20000300000 */
.L_x_72:
[----:B------:R-:W-:-:S04]  /*5e40*/  UIADD3 UR4, UR50, 0x34500, URZ ;  /* 0x0003450032047890 */ /* 0x000fc8000fffe03f */
[----:B------:R-:W-:-:S09]  /*5e50*/  UPRMT UR8, UR57, 0x654, UR4 ;  /* 0x0000065439087896 */ /* 0x000fd20008000004 */
[----:B------:R-:W-:Y:S01]  /*5e60*/  SYNCS.ARRIVE.TRANS64.RED.A1T0 RZ, [UR8], RZ ;  /* 0x000000ffffff79a7 */ /* 0x000fe20008100408 */
[----:B------:R-:W-:Y:S05]  /*5e70*/  @!P0 BRA `(.L_x_73) ;  /* 0x0000000000048947 */ /* 0x000fea0003800000 */
[----:B------:R-:W-:Y:S01]  /*5e80*/  BPT.TRAP 0x1 ;  /* 0x000000040000795c */ /* 0x000fe20000300000 */
.L_x_73:
[----:B------:R-:W3:Y:S02]  /*5e90*/  SYNCS.PHASECHK.TRANS64.TRYWAIT P3, [UR50+0x344f0], R12 ;  /* 0x0344f00cff0075a7 */ /* 0x000ee40008060172 */
[----:B---3--:R-:W-:Y:S05]  /*5ea0*/  @!P3 BRA `(.L_x_74) ;  /* 0x000000880028b947 */ /* 0x008fea0003800000 */
.L_x_279:
[----:B------:R-:W-:Y:S05]  /*5eb0*/  @P1 WARPSYNC.ALL ;  /* 0x0000000000001948 */ /* 0x000fea0003800000 */
[----:B------:R-:W4:Y:S01]  /*5ec0*/  @P1 LDSM.16.MT88.4 R4, [R13+0x32000] ;  /* 0x032000000d04183b */ /* 0x000f220000004200 */
[-C--:B---3--:R-:W-:Y:S01]  /*5ed0*/  FMUL R15, R104, R3.reuse ;  /* 0x00000003680f7220 */ /* 0x088fe20000400000 */
[-C--:B------:R-:W-:Y:S01]  /*5ee0*/  FMUL R105, R105, R3.reuse ;  /* 0x0000000369697220 */ /* 0x080fe20000400000 */
[-C--:B------:R-:W-:Y:S01]  /*5ef0*/  FMUL R17, R106, R3.reuse ;  /* 0x000000036a117220 */ /* 0x080fe20000400000 */
[----:B------:R-:W3:Y:S01]  /*5f00*/  @P1 LDSM.16.MT88.4 R8, [R13+0x32800] ;  /* 0x032800000d08183b */ /* 0x000ee20000004200 */
[-C--:B------:R-:W-:Y:S01]  /*5f10*/  FMUL R107, R107, R3.reuse ;  /* 0x000000036b6b7220 */ /* 0x080fe20000400000 */
[-C--:B------:R-:W-:Y:S01]  /*5f20*/  FMUL R19, R108, R3.reuse ;  /* 0x000000036c137220 */ /* 0x080fe20000400000 */
[-C--:B------:R-:W-:Y:S01]  /*5f30*/  FMUL R109, R109, R3.reuse ;  /* 0x000000036d6d7220 */ /* 0x080fe20000400000 */
[-C--:B------:R-:W-:Y:S01]  /*5f40*/  FMUL R21, R110, R3.reuse ;  /* 0x000000036e157220 */ /* 0x080fe20000400000 */
[-C--:B------:R-:W-:Y:S01]  /*5f50*/  FMUL R111, R111, R3.reuse ;  /* 0x000000036f6f7220 */ /* 0x080fe20000400000 */
[-C--:B--2---:R-:W-:Y:S01]  /*5f60*/  FMUL R25, R112, R3.reuse ;  /* 0x0000000370197220 */ /* 0x084fe20000400000 */
        /* <DEDUP_REMOVED lines=9> */
[----:B----4-:R-:W-:-:S02]  /*6000*/  HADD2.F32 R14, -RZ, R4.H0_H0 ;  /* 0x20000004ff0e7230 */ /* 0x010fc40000004100 */
        /* <DEDUP_REMOVED lines=13> */
[----:B---3--:R-:W-:Y:S02]  /*60e0*/  HADD2.F32 R24, -RZ, R8.H0_H0 ;  /* 0x20000008ff187230 */ /* 0x008fe40000004100 */
[----:B------:R-:W-:Y:S01]  /*60f0*/  FFMA R18, R20, R0, R109 ;  /* 0x0000000014127223 */ /* 0x000fe2000000006d */
[----:B------:R-:W-:-:S02]  /*6100*/  HADD2.F32 R28, -RZ, R9.H0_H0 ;  /* 0x20000009ff1c7230 */ /* 0x000fc40000004100 */
[-C--:B------:R-:W-:Y:S01]  /*6110*/  FFMA R20, R26, R0.reuse, R111 ;  /* 0x000000001a147223 */ /* 0x080fe2000000006f */
[----:B------:R-:W-:Y:S02]  /*6120*/  HADD2.F32 R26, -RZ, R8.H1_H1 ;  /* 0x30000008ff1a7230 */ /* 0x000fe40000004100 */
        /* <DEDUP_REMOVED lines=37> */
.L_x_76:
[----:B------:R-:W-:Y:S05]  /*6380*/  BSYNC B0 ;  /* 0x0000000000007941 */ /* 0x000fea0003800000 */
.L_x_75:
[----:B------:R-:W-:Y:S06]  /*6390*/  BAR.SYNC.DEFER_BLOCKING 0x1, 0x80 ;  /* 0x0042000000007b1d */ /* 0x000fec0000010000 */
[----:B------:R-:W-:Y:S05]  /*63a0*/  @!P0 BRA `(.L_x_77) ;  /* 0x0000000000048947 */ /* 0x000fea0003800000 */
[----:B------:R-:W-:Y:S01]  /*63b0*/  BPT.TRAP 0x1 ;  /* 0x000000040000795c */ /* 0x000fe20000300000 */
.L_x_77:
[----:B------:R-:W-:-:S04]  /*63c0*/  UIADD3 UR4, UR50, 0x34508, URZ ;  /* 0x0003450832047890 */ /* 0x000fc8000fffe03f */
[----:B------:R-:W-:-:S09]  /*63d0*/  UPRMT UR9, UR57, 0x654, UR4 ;  /* 0x0000065439097896 */ /* 0x000fd20008000004 */
[----:B------:R-:W-:Y:S01]  /*63e0*/  SYNCS.ARRIVE.TRANS64.RED.A1T0 RZ, [UR9], RZ ;  /* 0x000000ffffff79a7 */ /* 0x000fe20008100409 */
[----:B------:R-:W-:Y:S05]  /*63f0*/  @!P0 BRA `(.L_x_78) ;  /* 0x0000000000048947 */ /* 0x000fea0003800000 */
[----:B------:R-:W-:Y:S01]  /*6400*/  BPT.TRAP 0x1 ;  /* 0x000000040000795c */ /* 0x000fe20000300000 */
.L_x_78:
[----:B------:R-:W3:Y:S02]  /*6410*/  SYNCS.PHASECHK.TRANS64.TRYWAIT P3, [UR50+0x344f8], R12 ;  /* 0x0344f80cff0075a7 */ /* 0x000ee40008060172 */
[----:B---3--:R-:W-:Y:S05]  /*6420*/  @!P3 BRA `(.L_x_79) ;  /* 0x0000008000e0b947 */ /* 0x008fea0003800000 */
.L_x_280:
        /* <DEDUP_REMOVED lines=58> */
[----:B------:R-:W-:Y:S01]  /*67d0*/  F2FP.F16.F32.PACK_AB R17, R24, R27 ;  /* 0x0000001b1811723e */ /* 0x000fe200000000ff */
[----:B------:R2:W-:Y:S01]  /*67e0*/  STSM.16.MT88.4 [R13+0x33000], R32 ;  /* 0x033000200d007844 */ /* 0x0005e20000004200 */
[----:B------:R-:W-:Y:S02]  /*67f0*/  F2FP.F16.F32.PACK_AB R18, R26, R29 ;  /* 0x0000001d1a12723e */ /* 0x000fe400000000ff */
        /* <DEDUP_REMOVED lines=11> */
[----:B------:R-:W-:Y:S02]  /*68b0*/  UIADD3 UR5, UR45, 0x40, URZ ;  /* 0x000000402d057890 */ /* 0x000fe4000fffe03f */
[----:B------:R-:W-:-:S09]  /*68c0*/  UIADD3 UR4, UR50, 0x33000, URZ ;  /* 0x0003300032047890 */ /* 0x000fd2000fffe03f */
[----:B------:R3:W-:Y:S01]  /*68d0*/  UTMASTG.2D [UR4], [UR36] ;  /* 0x00000004240073b5 */ /* 0x0007e20008008000 */
[----:B------:R0:W-:Y:S01]  /*68e0*/  UTMACMDFLUSH ;  /* 0x00000000000079b7 */ /* 0x0001e20000000000 */
[----:B---3--:R-:W-:-:S04]  /*68f0*/  DEPBAR.LE SB0, 0x1 ;  /* 0x000080400000791a */ /* 0x008fc80000000000 */
.L_x_81:
[----:B------:R-:W-:Y:S05]  /*6900*/  BSYNC B0 ;  /* 0x0000000000007941 */ /* 0x000fea0003800000 */
.L_x_80:
[----:B------:R-:W-:Y:S06]  /*6910*/  BAR.SYNC.DEFER_BLOCKING 0x1, 0x80 ;  /* 0x0042000000007b1d */ /* 0x000fec0000010000 */
[----:B------:R-:W-:Y:S05]  /*6920*/  @!P0 BRA `(.L_x_82) ;  /* 0x0000000000048947 */ /* 0x000fea0003800000 */
[----:B------:R-:W-:Y:S01]  /*6930*/  BPT.TRAP 0x1 ;  /* 0x000000040000795c */ /* 0x000fe20000300000 */
.L_x_82:
[----:B------:R-:W-:-:S04]  /*6940*/  UIADD3 UR4, UR50, 0x34510, URZ ;  /* 0x0003451032047890 */ /* 0x000fc8000fffe03f */
[----:B------:R-:W-:-:S09]  /*6950*/  UPRMT UR10, UR57, 0x654, UR4 ;  /* 0x00000654390a7896 */ /* 0x000fd20008000004 */
[----:B------:R-:W-:Y:S01]  /*6960*/  SYNCS.ARRIVE.TRANS64.RED.A1T0 RZ, [UR10], RZ ;  /* 0x000000ffffff79a7 */ /* 0x000fe2000810040a */
[----:B------:R-:W-:Y:S05]  /*6970*/  @!P0 BRA `(.L_x_83) ;  /* 0x0000000000048947 */ /* 0x000fea0003800000 */
[----:B------:R-:W-:Y:S01]  /*6980*/  BPT.TRAP 0x1 ;  /* 0x000000040000795c */ /* 0x000fe20000300000 */
.L_x_83:
[----:B------:R-:W-:-:S04]  /*6990*/  MOV R12, 0x1 ;  /* 0x00000001000c7802 */ /* 0x000fc80000000f00 */
[----:B------:R-:W-:-:S04]  /*69a0*/  SHF.L.U32 R12, R12, 0x1f, RZ ;  /* 0x0000001f0c0c7819 */ /* 0x000fc800000006ff */
[----:B------:R-:W3:Y:S02]  /*69b0*/  SYNCS.PHASECHK.TRANS64.TRYWAIT P3, [UR50+0x344e0], R12 ;  /* 0x0344e00cff0075a7 */ /* 0x000ee40008060172 */
[----:B---3--:R-:W-:Y:S05]  /*69c0*/  @!P3 BRA `(.L_x_84) ;  /* 0x0000007c0090b947 */ /* 0x008fea0003800000 */
.L_x_281:
[----:B------:R-:W-:Y:S05]  /*69d0*/  @P1 WARPSYNC.ALL ;  /* 0x0000000000001948 */ /* 0x000fea0003800000 */
[----:B------:R-:W4:Y:S01]  /*69e0*/  @P1 LDSM.16.MT88.4 R4, [R13+0x30000] ;  /* 0x030000000d04183b */ /* 0x000f220000004200 */
[-C--:B---3--:R-:W-:Y:S01]  /*69f0*/  FMUL R15, R120, R3.reuse ;  /* 0x00000003780f7220 */ /* 0x088fe20000400000 */
[-C--:B------:R-:W-:Y:S01]  /*6a00*/  FMUL R121, R121, R3.reuse ;  /* 0x0000000379797220 */ /* 0x080fe20000400000 */
[-C--:B--2---:R-:W-:Y:S01]  /*6a10*/  FMUL R17, R122, R3.reuse ;  /* 0x000000037a117220 */ /* 0x084fe20000400000 */
        /* <DEDUP_REMOVED lines=30> */
[----:B--2---:R-:W-:Y:S02]  /*6c00*/  HADD2.F32 R24, -RZ, R8.H0_H0 ;  /* 0x20000008ff187230 */ /* 0x004fe40000004100 */
        /* <DEDUP_REMOVED lines=41> */
.L_x_86:
[----:B------:R-:W-:Y:S05]  /*6ea0*/  BSYNC B0 ;  /* 0x0000000000007941 */ /* 0x000fea0003800000 */
.L_x_85:
[----:B------:R-:W-:Y:S06]  /*6eb0*/  BAR.SYNC.DEFER_BLOCKING 0x1, 0x80 ;  /* 0x0042000000007b1d */ /* 0x000fec0000010000 */
[----:B------:R-:W-:Y:S05]  /*6ec0*/  @!P0 BRA `(.L_x_87) ;  /* 0x0000000000048947 */ /* 0x000fea0003800000 */
[----:B------:R-:W-:Y:S01]  /*6ed0*/  BPT.TRAP 0x1 ;  /* 0x000000040000795c */ /* 0x000fe20000300000 */
.L_x_87:
[----:B------:R-:W-:-:S04]  /*6ee0*/  UIADD3 UR7, UR50, 0x34518, URZ ;  /* 0x0003451832077890 */ /* 0x000fc8000fffe03f */
[----:B------:R-:W-:-:S09]  /*6ef0*/  UPRMT UR7, UR57, 0x654, UR7 ;  /* 0x0000065439077896 */ /* 0x000fd20008000007 */
[----:B------:R-:W-:Y:S01]  /*6f00*/  SYNCS.ARRIVE.TRANS64.RED.A1T0 RZ, [UR7], RZ ;  /* 0x000000ffffff79a7 */ /* 0x000fe20008100407 */
[----:B------:R-:W-:Y:S05]  /*6f10*/  @!P0 BRA `(.L_x_88) ;  /* 0x0000000000048947 */ /* 0x000fea0003800000 */
[----:B------:R-:W-:Y:S01]  /*6f20*/  BPT.TRAP 0x1 ;  /* 0x000000040000795c */ /* 0x000fe20000300000 */
.L_x_88:
[----:B------:R-:W3:Y:S02]  /*6f30*/  SYNCS.PHASECHK.TRANS64.TRYWAIT P3, [UR50+0x344e8], R12 ;  /* 0x0344e80cff0075a7 */ /* 0x000ee40008060172 */
[----:B---3--:R-:W-:Y:S05]  /*6f40*/  @!P3 BRA `(.L_x_89) ;  /* 0x000000780048b947 */ /* 0x008fea0003800000 */
.L_x_282:
        /* <DEDUP_REMOVED lines=77> */
.L_x_91:
[----:B------:R-:W-:Y:S05]  /*7420*/  BSYNC B0 ;  /* 0x0000000000007941 */ /* 0x000fea0003800000 */
.L_x_90:
[----:B------:R-:W-:Y:S06]  /*7430*/  BAR.SYNC.DEFER_BLOCKING 0x1, 0x80 ;  /* 0x0042000000007b1d */ /* 0x000fec0000010000 */
[----:B------:R-:W-:Y:S05]  /*7440*/  @!P0 BRA `(.L_x_92) ;  /* 0x0000000000048947 */ /* 0x000fea0003800000 */
[----:B------:R-:W-:Y:S01]  /*7450*/  BPT.TRAP 0x1 ;  /* 0x000000040000795c */ /* 0x000fe20000300000 */
.L_x_92:
[----:B------:R-:W-:Y:S01]  /*7460*/  SYNCS.ARRIVE.TRANS64.RED.A1T0 RZ, [UR8], RZ ;  /* 0x000000ffffff79a7 */ /* 0x000fe20008100408 */
[----:B------:R-:W-:Y:S05]  /*7470*/  @!P0 BRA `(.L_x_93) ;  /* 0x0000000000048947 */ /* 0x000fea0003800000 */
[----:B------:R-:W-:Y:S01]  /*7480*/  BPT.TRAP 0x1 ;  /* 0x000000040000795c */ /* 0x000fe20000300000 */
.L_x_93:
[----:B------:R-:W3:Y:S02]  /*7490*/  SYNCS.PHASECHK.TRANS64.TRYWAIT P3, [UR50+0x344f0], R12 ;  /* 0x0344f00cff0075a7 */ /* 0x000ee40008060172 */
[----:B---3--:R-:W-:Y:S05]  /*74a0*/  @!P3 BRA `(.L_x_94) ;  /* 0x000000740008b947 */ /* 0x008fea0003800000 */
.L_x_283:
[----:B------:R-:W-:Y:S05]  /*74b0*/  @P1 WARPSYNC.ALL ;  /* 0x0000000000001948 */ /* 0x000fea0003800000 */
[----:B------:R-:W4:Y:S01]  /*74c0*/  @P1 LDSM.16.MT88.4 R4, [R13+0x32000] ;  /* 0x032000000d04183b */ /* 0x000f220000004200 */
[-C--:B------:R-:W-:Y:S01]  /*74d0*/  FMUL R17, R138, R3.reuse ;  /* 0x000000038a117220 */ /* 0x080fe20000400000 */
[-C--:B------:R-:W-:Y:S01]  /*74e0*/  FMUL R139, R139, R3.reuse ;  /* 0x000000038b8b7220 */ /* 0x080fe20000400000 */
[-C--:B------:R-:W-:Y:S01]  /*74f0*/  FMUL R19, R140, R3.reuse ;  /* 0x000000038c137220 */ /* 0x080fe20000400000 */
[----:B------:R-:W5:Y:S01]  /*7500*/  @P1 LDSM.16.MT88.4 R8, [R13+0x32800] ;  /* 0x032800000d08183b */ /* 0x000f620000004200 */
[-C--:B------:R-:W-:Y:S01]  /*7510*/  FMUL R141, R141, R3.reuse ;  /* 0x000000038d8d7220 */ /* 0x080fe20000400000 */
[-C--:B------:R-:W-:Y:S01]  /*7520*/  FMUL R21, R142, R3.reuse ;  /* 0x000000038e157220 */ /* 0x080fe20000400000 */
[-C--:B------:R-:W-:Y:S01]  /*7530*/  FMUL R143, R143, R3.reuse ;  /* 0x000000038f8f7220 */ /* 0x080fe20000400000 */
[-C--:B------:R-:W-:Y:S01]  /*7540*/  FMUL R145, R145, R3.reuse ;  /* 0x0000000391917220 */ /* 0x080fe20000400000 */
[-C--:B---3--:R-:W-:Y:S01]  /*7550*/  FMUL R15, R136, R3.reuse ;  /* 0x00000003880f7220 */ /* 0x088fe20000400000 */
        /* <DEDUP_REMOVED lines=16> */
[----:B-----5:R-:W-:Y:S02]  /*7660*/  HADD2.F32 R28, -RZ, R8.H1_H1 ;  /* 0x30000008ff1c7230 */ /* 0x020fe40000004100 */
[----:B------:R-:W-:Y:S01]  /*7670*/  FFMA R19, R20, R0, R19 ;  /* 0x0000000014137223 */ /* 0x000fe20000000013 */
[----:B------:R-:W-:-:S02]  /*7680*/  HADD2.F32 R20, -RZ, R7.H0_H0 ;  /* 0x20000007ff147230 */ /* 0x000fc40000004100 */
[-C--:B------:R-:W-:Y:S01]  /*7690*/  FFMA R18, R24, R0.reuse, R141 ;  /* 0x0000000018127223 */ /* 0x080fe2000000008d */
[----:B------:R-:W-:Y:S01]  /*76a0*/  HADD2.F32 R24, -RZ, R7.H1_H1 ;  /* 0x30000007ff187230 */ /* 0x000fe20000004100 */
[----:B------:R-:W-:Y:S01]  /*76b0*/  F2FP.F16.F32.PACK_AB R33, R16, R17 ;  /* 0x000000111021723e */ /* 0x000fe200000000ff */
[----:B------:R-:W-:Y:S02]  /*76c0*/  HADD2.F32 R14, -RZ, R4.H0_H0 ;  /* 0x20000004ff0e7230 */ /* 0x000fe40000004100 */
[-C--:B------:R-:W-:Y:S01]  /*76d0*/  FFMA R21, R20, R0.reuse, R21 ;  /* 0x0000000014157223 */ /* 0x080fe20000000015 */
[----:B------:R-:W-:Y:S02]  /*76e0*/  HADD2.F32 R26, -RZ, R8.H0_H0 ;  /* 0x20000008ff1a7230 */ /* 0x000fe40000004100 */
[-C--:B------:R-:W-:Y:S01]  /*76f0*/  FFMA R20, R24, R0.reuse, R143 ;  /* 0x0000000018147223 */ /* 0x080fe2000000008f */
[----:B------:R-:W-:Y:S02]  /*7700*/  HADD2.F32 R30, -RZ, R9.H0_H0 ;  /* 0x20000009ff1e7230 */ /* 0x000fe40000004100 */
[-C--:B------:R-:W-:Y:S01]  /*7710*/  FFMA R24, R28, R0.reuse, R145 ;  /* 0x000000001c187223 */ /* 0x080fe20000000091 */
[-C--:B------:R-:W-:Y:S01]  /*7720*/  FFMA R15, R14, R0.reuse, R15 ;  /* 0x000000000e0f7223 */ /* 0x080fe2000000000f */
[----:B------:R-:W-:Y:S01]  /*7730*/  FFMA R25, R26, R0, R25 ;  /* 0x000000001a197223 */ /* 0x000fe20000000019 */
[----:B------:R-:W-:-:S02]  /*7740*/  HADD2.F32 R28, -RZ, R10.H0_H0 ;  /* 0x2000000aff1c7230 */ /* 0x000fc40000004100 */
[-C--:B------:R-:W-:Y:S01]  /*7750*/  FFMA R27, R30, R0.reuse, R27 ;  /* 0x000000001e1b7223 */ /* 0x080fe2000000001b */
[----:B------:R-:W-:Y:S01]  /*7760*/  HADD2.F32 R14, -RZ, R4.H1_H1 ;  /* 0x30000004ff0e7230 */ /* 0x000fe20000004100 */
[----:B------:R-:W-:Y:S01]  /*7770*/  F2FP.F16.F32.PACK_AB R35, R20, R21 ;  /* 0x000000151423723e */ /* 0x000fe200000000ff */
[----:B------:R-:W-:Y:S02]  /*7780*/  HADD2.F32 R26, -RZ, R9.H1_H1 ;  /* 0x30000009ff1a7230 */ /* 0x000fe40000004100 */
[-C--:B------:R-:W-:Y:S01]  /*7790*/  FFMA R29, R28, R0.reuse, R29 ;  /* 0x000000001c1d7223 */ /* 0x080fe2000000001d */
[----:B------:R-:W-:Y:S02]  /*77a0*/  HADD2.F32 R30, -RZ, R10.H1_H1 ;  /* 0x3000000aff1e7230 */ /* 0x000fe40000004100 */
[-C--:B------:R-:W-:Y:S01]  /*77b0*/  FFMA R14, R14, R0.reuse, R137 ;  /* 0x000000000e0e7223 */ /* 0x080fe20000000089 */
[--C-:B------:R-:W-:Y:S02]  /*77c0*/  HADD2.F32 R32, -RZ, R11.reuse.H0_H0 ;  /* 0x2000000bff207230 */ /* 0x100fe40000004100 */
[----:B------:R-:W-:Y:S01]  /*77d0*/  FFMA R26, R26, R0, R147 ;  /* 0x000000001a1a7223 */ /* 0x000fe20000000093 */
[----:B------:R-:W-:-:S02]  /*77e0*/  HADD2.F32 R34, -RZ, R11.H1_H1 ;  /* 0x3000000bff227230 */ /* 0x000fc40000004100 */
[-C--:B------:R-:W-:Y:S01]  /*77f0*/  FFMA R28, R30, R0.reuse, R149 ;  /* 0x000000001e1c7223 */ /* 0x080fe20000000095 */
[----:B------:R-:W-:Y:S01]  /*7800*/  F2FP.F16.F32.PACK_AB R24, R24, R25 ;  /* 0x000000191818723e */ /* 0x000fe200000000ff */
[-C--:B------:R-:W-:Y:S01]  /*7810*/  FFMA R31, R32, R0.reuse, R31 ;  /* 0x00000000201f7223 */ /* 0x080fe2000000001f */
[----:B------:R-:W-:Y:S01]  /*7820*/  F2FP.F16.F32.PACK_AB R32, R14, R15 ;  /* 0x0000000f0e20723e */ /* 0x000fe200000000ff */
[----:B------:R-:W-:Y:S01]  /*7830*/  FFMA R30, R34, R0, R151 ;  /* 0x00000000221e7223 */ /* 0x000fe20000000097 */
        /* <DEDUP_REMOVED lines=20> */
.L_x_96:
[----:B------:R-:W-:Y:S05]  /*7980*/  BSYNC B0 ;  /* 0x0000000000007941 */ /* 0x000fea0003800000 */
.L_x_95:
[----:B------:R-:W-:Y:S06]  /*7990*/  BAR.SYNC.DEFER_BLOCKING 0x1, 0x80 ;  /* 0x0042000000007b1d */ /* 0x000fec0000010000 */
[----:B------:R-:W-:Y:S05]  /*79a0*/  @!P0 BRA `(.L_x_97) ;  /* 0x0000000000048947 */ /* 0x000fea0003800000 */
[----:B------:R-:W-:Y:S01]  /*79b0*/  BPT.TRAP 0x1 ;  /* 0x000000040000795c */ /* 0x000fe20000300000 */
.L_x_97:
[----:B------:R-:W-:Y:S01]  /*79c0*/  SYNCS.ARRIVE.TRANS64.RED.A1T0 RZ, [UR9], RZ ;  /* 0x000000ffffff79a7 */ /* 0x000fe20008100409 */
[----:B------:R-:W-:Y:S05]  /*79d0*/  @!P0 BRA `(.L_x_98) ;  /* 0x0000000000048947 */ /* 0x000fea0003800000 */
[----:B------:R-:W-:Y:S01]  /*79e0*/  BPT.TRAP 0x1 ;  /* 0x000000040000795c */ /* 0x000fe20000300000 */
.L_x_98:
[----:B------:R-:W3:Y:S02]  /*79f0*/  SYNCS.PHASECHK.TRANS64.TRYWAIT P3, [UR50+0x344f8], R12 ;  /* 0x0344f80cff0075a7 */ /* 0x000ee40008060172 */
[----:B---3--:R-:W-:Y:S05]  /*7a00*/  @!P3 BRA `(.L_x_99) ;  /* 0x0000006c00c8b947 */ /* 0x008fea0003800000 */
.L_x_284:
[----:B------:R-:W-:Y:S05]  /*7a10*/  @P1 WARPSYNC.ALL ;  /* 0x0000000000001948 */ /* 0x000fea0003800000 */
[----:B------:R-:W4:Y:S01]  /*7a20*/  @P1 LDSM.16.MT88.4 R4, [R13+0x33000] ;  /* 0x033000000d04183b */ /* 0x000f220000004200 */
[-C--:B------:R-:W-:Y:S01]  /*7a30*/  FMUL R72, R72, R3.reuse ;  /* 0x0000000348487220 */ /* 0x080fe20000400000 */
[-C--:B---3--:R-:W-:Y:S01]  /*7a40*/  FMUL R12, R73, R3.reuse ;  /* 0x00000003490c7220 */ /* 0x088fe20000400000 */
[-C--:B------:R-:W-:Y:S01]  /*7a50*/  FMUL R74, R74, R3.reuse ;  /* 0x000000034a4a7220 */ /* 0x080fe20000400000 */
[----:B------:R-:W3:Y:S01]  /*7a60*/  @P1 LDSM.16.MT88.4 R8, [R13+0x33800] ;  /* 0x033800000d08183b */ /* 0x000ee20000004200 */
        /* <DEDUP_REMOVED lines=12> */
[----:B------:R-:W-:Y:S01]  /*7b30*/  FMUL R28, R87, R3 ;  /* 0x00000003571c7220 */ /* 0x000fe20000400000 */
[----:B------:R-:W-:Y:S05]  /*7b40*/  WARPSYNC.ALL ;  /* 0x0000000000007948 */ /* 0x000fea0003800000 */
[----:B------:R-:W-:Y:S01]  /*7b50*/  BSSY B0, `(.L_x_100) ;  /* 0x0000039000007945 */ /* 0x000fe20003800000 */
[----:B----4-:R-:W-:-:S02]  /*7b60*/  HADD2.F32 R17, -RZ, R5.H0_H0 ;  /* 0x20000005ff117230 */ /* 0x010fc40000004100 */
[----:B------:R-:W-:Y:S02]  /*7b70*/  HADD2.F32 R25, -RZ, R7.H0_H0 ;  /* 0x20000007ff197230 */ /* 0x000fe40000004100 */
[--C-:B------:R-:W-:Y:S02]  /*7b80*/  HADD2.F32 R3, -RZ, R4.reuse.H0_H0 ;  /* 0x20000004ff037230 */ /* 0x100fe40000004100 */
[-C--:B------:R-:W-:Y:S01]  /*7b90*/  FFMA R17, R17, R0.reuse, R74 ;  /* 0x0000000011117223 */ /* 0x080fe2000000004a */
[----:B------:R-:W-:Y:S02]  /*7ba0*/  HADD2.F32 R15, -RZ, R4.H1_H1 ;  /* 0x30000004ff0f7230 */ /* 0x000fe40000004100 */
[-C--:B------:R-:W-:Y:S01]  /*7bb0*/  FFMA R25, R25, R0.reuse, R78 ;  /* 0x0000000019197223 */ /* 0x080fe2000000004e */
[----:B------:R-:W-:Y:S02]  /*7bc0*/  HADD2.F32 R5, -RZ, R5.H1_H1 ;  /* 0x30000005ff057230 */ /* 0x000fe40000004100 */
        /* <DEDUP_REMOVED lines=49> */
.L_x_101:
[----:B------:R-:W-:Y:S05]  /*7ee0*/  BSYNC B0 ;  /* 0x0000000000007941 */ /* 0x000fea0003800000 */
.L_x_100:
[----:B------:R-:W-:Y:S06]  /*7ef0*/  BAR.SYNC.DEFER_BLOCKING 0x1, 0x80 ;  /* 0x0042000000007b1d */ /* 0x000fec0000010000 */
[----:B------:R-:W-:Y:S05]  /*7f00*/  @!P0 BRA `(.L_x_102) ;  /* 0x0000000000048947 */ /* 0x000fea0003800000 */
[----:B------:R-:W-:Y:S01]  /*7f10*/  BPT.TRAP 0x1 ;  /* 0x000000040000795c */ /* 0x000fe20000300000 */
.L_x_102:
[----:B------:R-:W-:Y:S01]  /*7f20*/  UISETP.NE.AND UP0, UPT, UR53, 0x3, UPT ;  /* 0x000000033500788c */ /* 0x000fe2000bf05270 */
[----:B------:R-:W-:Y:S05]  /*7f30*/  SYNCS.ARRIVE.TRANS64.RED.A1T0 RZ, [UR10], RZ ;  /* 0x000000ffffff79a7 */ /* 0x000fea000810040a */
[----:B------:R-:W-:-:S13]  /*7f40*/  PLOP3.LUT P1, PT, PT, PT, UP0, 0x80, 0x0 ;  /* 0x000000000000781c */ /* 0x000fda0003f2f008 */
[----:B------:R-:W-:Y:S05]  /*7f50*/  @!P1 BRA `(.L_x_103) ;  /* 0x0000000000049947 */ /* 0x000fea0003800000 */
[----:B------:R-:W-:Y:S01]  /*7f60*/  BPT.TRAP 0x1 ;  /* 0x000000040000795c */ /* 0x000fe20000300000 */
.L_x_103:
[C---:B------:R-:W-:Y:S02]  /*7f70*/  R2UR UR4, R2.reuse ;  /* 0x00000000020472ca */ /* 0x040fe400000e0000 */
[----:B------:R-:W-:Y:S02]  /*7f80*/  SHF.L.U32 R0, R23, 0x1f, RZ ;  /* 0x0000001f17007819 */ /* 0x000fe400000006ff */
[----:B------:R-:W-:-:S09]  /*7f90*/  LEA R19, R2, UR50, 0x4 ;  /* 0x0000003202137c11 */ /* 0x000fd2000f8e20ff */
[----:B------:R-:W-:-:S09]  /*7fa0*/  ULEA UR4, UR4, UR50, 0x3 ;  /* 0x0000003204047291 */ /* 0x000fd2000f8e183f */
[----:B------:R-:W3:Y:S02]  /*7fb0*/  SYNCS.PHASECHK.TRANS64.TRYWAIT P2, [UR4+0x34400], R0 ;  /* 0x03440000ff0075a7 */ /* 0x000ee40008040144 */
[----:B---3--:R-:W-:Y:S05]  /*7fc0*/  @!P2 BRA `(.L_x_104) ;  /* 0x000000680070a947 */ /* 0x008fea0003800000 */
.L_x_285:
[----:B------:R-:W4:Y:S01]  /*7fd0*/  LDS.128 R16, [R19+0x34550] ;  /* 0x0345500013107984 */ /* 0x000f220000000c00 */
[----:B------:R-:W-:Y:S01]  /*7fe0*/  @!PT LDS RZ, [RZ] ;  /* 0x00000000fffff984 */ /* 0x000fe20000000800 */
[----:B------:R-:W-:Y:S01]  /*7ff0*/  @!PT LDS RZ, [RZ] ;  /* 0x00000000fffff984 */ /* 0x000fe20000000800 */
[----:B------:R-:W-:Y:S01]  /*8000*/  @!PT LDS RZ, [RZ] ;  /* 0x00000000fffff984 */ /* 0x000fe20000000800 */
[----:B------:R-:W-:Y:S01]  /*8010*/  @!PT LDS RZ, [RZ] ;  /* 0x00000000fffff984 */ /* 0x000fe20000000800 */
[----:B------:R5:W-:Y:S06]  /*8020*/  MEMBAR.ALL.CTA ;  /* 0x0000000000007992 */ /* 0x000bec0000008000 */
[----:B-----5:R-:W1:Y:S01]  /*8030*/  FENCE.VIEW.ASYNC.S ;  /* 0x00000000000073c6 */ /* 0x020e620000000000 */
[----:B------:R-:W-:Y:S05]  /*8040*/  @!P1 BRA `(.L_x_105) ;  /* 0x0000000000049947 */ /* 0x000fea0003800000 */
[----:B------:R-:W-:Y:S01]  /*8050*/  BPT.TRAP 0x1 ;  /* 0x000000040000795c */ /* 0x000fe20000300000 */
.L_x_105:
[----:B------:R-:W-:Y:S01]  /*8060*/  UIADD3 UR4, UR4, 0x34440, URZ ;  /* 0x0003444004047890 */ /* 0x000fe2000fffe03f */
[----:B----4-:R-:W-:Y:S01]  /*8070*/  ISETP.NE.AND P3, PT, R19, RZ, PT ;  /* 0x000000ff1300720c */ /* 0x010fe20003f65270 */
[----:B------:R-:W-:Y:S02]  /*8080*/  VIADD R2, R2, 0x1 ;  /* 0x0000000102027836 */ /* 0x000fe40000000000 */
[----:B------:R-:W-:Y:S01]  /*8090*/  UPRMT UR4, UR57, 0x654, UR4 ;  /* 0x0000065439047896 */ /* 0x000fe20008000004 */
[----:B------:R-:W-:Y:S02]  /*80a0*/  IMAD.MOV.U32 R19, RZ, RZ, RZ ;  /* 0x000000ffff137224 */ /* 0x000fe400078e00ff */
[----:B------:R-:W-:-:S04]  /*80b0*/  ISETP.NE.AND P2, PT, R2, 0x8, PT ;  /* 0x000000080200780c */ /* 0x000fc80003f45270 */
[----:B---3--:R-:W-:Y:S02]  /*80c0*/  SEL R0, RZ, 0x1, P2 ;  /* 0x00000001ff007807 */ /* 0x008fe40001000000 */
[----:B-1----:R-:W-:Y:S01]  /*80d0*/  SYNCS.ARRIVE.TRANS64.RED.A1T0 RZ, [UR4], RZ ;  /* 0x000000ffffff79a7 */ /* 0x002fe20008100404 */
[----:B------:R-:W-:Y:S02]  /*80e0*/  SEL R2, R2, RZ, P2 ;  /* 0x000000ff02027207 */ /* 0x000fe40001000000 */
[----:B------:R-:W-:Y:S01]  /*80f0*/  LOP3.LUT R23, R23, R0, RZ, 0x3c, !PT ;  /* 0x0000000017177212 */ /* 0x000fe200078e3cff */
[----:B------:R-:W-:Y:S06]  /*8100*/  @!P3 BRA `(.L_x_106) ;  /* 0x0000000000b4b947 */ /* 0x000fec0003800000 */
[----:B--2---:R-:W1:Y:S02]  /*8110*/  LDC.64 R4, c[0x0][0x290] ;  /* 0x0000a400ff047b82 */ /* 0x004e640000000a00 */
[----:B-1----:R-:W-:-:S06]  /*8120*/  IMAD.WIDE R4, R18, 0xc, R4 ;  /* 0x0000000c12047825 */ /* 0x002fcc00078e0204 */
[----:B------:R-:W2:Y:S02]  /*8130*/  LDG.E R4, desc[UR38][R4.64+0x8] ;  /* 0x0000082604047981 */ /* 0x000ea4000c1e1900 */
[----:B--2---:R-:W-:-:S13]  /*8140*/  R2UR UR4, R4 ;  /* 0x00000000040472ca */ /* 0x004fda00000e0000 */
[----:B------:R-:W-:-:S04]  /*8150*/  UIADD3 UR4, UR4, 0x7f, URZ ;  /* 0x0000007f04047890 */ /* 0x000fc8000fffe03f */
[----:B------:R-:W-:-:S04]  /*8160*/  USHF.R.S32.HI UR5, URZ, 0x1f, UR4 ;  /* 0x0000001f3f057899 */ /* 0x000fc80008011404 */
[----:B------:R-:W-:-:S04]  /*8170*/  ULEA.HI UR5, UR5, UR4, URZ, 0x7 ;  /* 0x0000000405057291 */ /* 0x000fc8000f8f383f */
[----:B------:R-:W-:-:S04]  /*8180*/  USHF.R.S32.HI UR5, URZ, 0x7, UR5 ;  /* 0x000000073f057899 */ /* 0x000fc80008011405 */
[----:B------:R-:W-:Y:S02]  /*8190*/  UIADD3 UR40, UR40, UR5, URZ ;  /* 0x0000000528287290 */ /* 0x000fe4000fffe03f */
[----:B------:R-:W-:Y:S02]  /*81a0*/  UISETP.GE.U32.AND UP1, UPT, UR5, 0x6, UPT ;  /* 0x000000060500788c */ /* 0x000fe4000bf26070 */
[----:B------:R-:W-:-:S04]  /*81b0*/  UISETP.GT.U32.AND UP0, UPT, UR40, 0x5, UPT ;  /* 0x000000052800788c */ /* 0x000fc8000bf04070 */
[----:B------:R-:W-:-:S04]  /*81c0*/  UISETP.LT.U32.AND UP0, UPT, UR5, 0x6, UP0 ;  /* 0x000000060500788c */ /* 0x000fc80008701070 */
[----:B------:R-:W-:Y:S02]  /*81d0*/  USEL UR6, URZ, 0x1, !UP0 ;  /* 0x000000013f067887 */ /* 0x000fe4000c000000 */
[----:B------:R-:W-:Y:S02]  /*81e0*/  @UP1 UIMAD.WIDE.U32 UR4, UR40, -0x55555555, URZ ;  /* 0xaaaaaaab280418a5 */ /* 0x000fe4000f8e003f */
[----:B------:R-:W-:Y:S02]  /*81f0*/  ULOP3.LUT UR41, UR41, UR6, URZ, 0x3c, !UPT ;  /* 0x0000000629297292 */ /* 0x000fe4000f8e3c3f */
[----:B------:R-:W-:-:S04]  /*8200*/  @UP1 USHF.R.U32.HI UR4, URZ, 0x2, UR5 ;  /* 0x000000023f041899 */ /* 0x000fc80008011605 */
[----:B------:R-:W-:Y:S01]  /*8210*/  @UP1 ULOP3.LUT UR41, UR41, 0x1, UR4, 0x78, !UPT ;  /* 0x0000000129291892 */ /* 0x000fe2000f8e7804 */
[----:B------:R-:W-:Y:S11]  /*8220*/  @!P1 BRA `(.L_x_107) ;  /* 0x0000000000049947 */ /* 0x000ff60003800000 */
[----:B------:R-:W-:Y:S01]  /*8230*/  BPT.TRAP 0x1 ;  /* 0x000000040000795c */ /* 0x000fe20000300000 */
.L_x_107:
[C---:B------:R-:W-:Y:S02]  /*8240*/  R2UR UR4, R2.reuse ;  /* 0x00000000020472ca */ /* 0x040fe400000e0000 */
[----:B------:R-:W-:Y:S02]  /*8250*/  SHF.L.U32 R3, R23, 0x1f, RZ ;  /* 0x0000001f17037819 */ /* 0x000fe400000006ff */
[----:B------:R-:W-:-:S09]  /*8260*/  LEA R0, R2, UR50, 0x4 ;  /* 0x0000003202007c11 */ /* 0x000fd2000f8e20ff */
[----:B------:R-:W-:-:S09]  /*8270*/  ULEA UR4, UR4, UR50, 0x3 ;  /* 0x0000003204047291 */ /* 0x000fd2000f8e183f */
[----:B------:R-:W1:Y:S02]  /*8280*/  SYNCS.PHASECHK.TRANS64.TRYWAIT P2, [UR4+0x34400], R3 ;  /* 0x03440003ff0075a7 */ /* 0x000e640008040144 */
[----:B-1----:R-:W-:Y:S05]  /*8290*/  @!P2 BRA `(.L_x_108) ;  /* 0x0000006400d4a947 */ /* 0x002fea0003800000 */
.L_x_286:
[----:B------:R2:W3:Y:S01]  /*82a0*/  LDS.128 R16, [R0+0x34550] ;  /* 0x0345500000107984 */ /* 0x0004e20000000c00 */
[----:B------:R-:W-:Y:S01]  /*82b0*/  @!PT LDS RZ, [RZ] ;  /* 0x00000000fffff984 */ /* 0x000fe20000000800 */
[----:B------:R-:W-:Y:S01]  /*82c0*/  @!PT LDS RZ, [RZ] ;  /* 0x00000000fffff984 */ /* 0x000fe20000000800 */
[----:B------:R-:W-:Y:S01]  /*82d0*/  @!PT LDS RZ, [RZ] ;  /* 0x00000000fffff984 */ /* 0x000fe20000000800 */
[----:B------:R-:W-:Y:S01]  /*82e0*/  @!PT LDS RZ, [RZ] ;  /* 0x00000000fffff984 */ /* 0x000fe20000000800 */
[----:B------:R4:W-:Y:S06]  /*82f0*/  MEMBAR.ALL.CTA ;  /* 0x0000000000007992 */ /* 0x0009ec0000008000 */
[----:B----4-:R-:W4:Y:S01]  /*8300*/  FENCE.VIEW.ASYNC.S ;  /* 0x00000000000073c6 */ /* 0x010f220000000000 */
[----:B--2---:R-:W-:Y:S05]  /*8310*/  @!P1 BRA `(.L_x_109) ;  /* 0x0000000000049947 */ /* 0x004fea0003800000 */
[----:B------:R-:W-:Y:S01]  /*8320*/  BPT.TRAP 0x1 ;  /* 0x000000040000795c */ /* 0x000fe20000300000 */
.L_x_109:
[----:B------:R-:W-:Y:S01]  /*8330*/  UIADD3 UR4, UR4, 0x34440, URZ ;  /* 0x0003444004047890 */ /* 0x000fe2000fffe03f */
[----:B------:R-:W-:-:S03]  /*8340*/  VIADD R2, R2, 0x1 ;  /* 0x0000000102027836 */ /* 0x000fc60000000000 */
[----:B------:R-:W-:Y:S02]  /*8350*/  UPRMT UR4, UR57, 0x654, UR4 ;  /* 0x0000065439047896 */ /* 0x000fe40008000004 */
[----:B------:R-:W-:-:S04]  /*8360*/  ISETP.NE.AND P1, PT, R2, 0x8, PT ;  /* 0x000000080200780c */ /* 0x000fc80003f25270 */
[----:B------:R-:W-:Y:S02]  /*8370*/  SEL R0, RZ, 0x1, P1 ;  /* 0x00000001ff007807 */ /* 0x000fe40000800000 */
[----:B------:R-:W-:Y:S01]  /*8380*/  SEL R2, R2, RZ, P1 ;  /* 0x000000ff02027207 */ /* 0x000fe20000800000 */
[----:B----4-:R-:W-:Y:S01]  /*8390*/  SYNCS.ARRIVE.TRANS64.RED.A1T0 RZ, [UR4], RZ ;  /* 0x000000ffffff79a7 */ /* 0x010fe20008100404 */
[----:B------:R-:W-:Y:S01]  /*83a0*/  UIMAD.WIDE.U32 UR4, UR40, -0x55555555, URZ ;  /* 0xaaaaaaab280478a5 */ /* 0x000fe2000f8e003f */
[----:B------:R-:W-:-:S03]  /*83b0*/  LOP3.LUT R23, R23, R0, RZ, 0x3c, !PT ;  /* 0x0000000017177212 */ /* 0x000fc600078e3cff */
[----:B------:R-:W-:-:S04]  /*83c0*/  USHF.R.U32.HI UR4, URZ, 0x2, UR5 ;  /* 0x000000023f047899 */ /* 0x000fc80008011605 */
[----:B------:R-:W-:-:S12]  /*83d0*/  UIMAD UR40, UR4, -0x6, UR40 ;  /* 0xfffffffa042878a4 */ /* 0x000fd8000f8e0228 */
.L_x_106:
[----:B---3--:R-:W-:Y:S02]  /*83e0*/  ISETP.NE.AND P1, PT, R19, RZ, PT ;  /* 0x000000ff1300720c */ /* 0x008fe40003f25270 */
[CC--:B------:R-:W-:Y:S02]  /*83f0*/  ISETP.NE.AND P2, PT, R153.reuse, R18.reuse, PT ;  /* 0x000000129900720c */ /* 0x0c0fe40003f45270 */
[----:B------:R-:W-:-:S13]  /*8400*/  ISETP.EQ.OR P3, PT, R153, R18, !P1 ;  /* 0x000000129900720c */ /* 0x000fda0004f62670 */
[----:B------:R-:W-:Y:S05]  /*8410*/  @P3 BRA `(.L_x_110) ;  /* 0x0000000000fc3947 */ /* 0x000fea0003800000 */
[----:B------:R-:W-:-:S13]  /*8420*/  ISETP.NE.AND P3, PT, RZ, UR43, PT ;  /* 0x0000002bff007c0c */ /* 0x000fda000bf65270 */
[----:B------:R-:W-:Y:S05]  /*8430*/  @P3 BRA `(.L_x_110) ;  /* 0x0000000000f43947 */ /* 0x000fea0003800000 */
[----:B------:R-:W3:Y:S01]  /*8440*/  S2R R0, SR_LANEID ;  /* 0x0000000000007919 */ /* 0x000ee20000000000 */
[----:B------:R-:W-:Y:S01]  /*8450*/  ELECT P3, URZ, PT ;  /* 0x00000000003f782f */ /* 0x000fe20003860000 */
[----:B------:R-:W-:Y:S01]  /*8460*/  BSSY B0, `(.L_x_111) ;  /* 0x000002f000007945 */ /* 0x000fe20003800000 */
[----:B---3--:R-:W-:-:S11]  /*8470*/  IMAD.SHL.U32 R20, R0, 0x4, RZ ;  /* 0x0000000400147824 */ /* 0x008fd600078e00ff */
[----:B------:R-:W-:Y:S05]  /*8480*/  @!P3 BRA `(.L_x_112) ;  /* 0x0000000000b0b947 */ /* 0x000fea0003800000 */
[C---:B------:R-:W-:Y:S01]  /*8490*/  IMAD.SHL.U32 R0, R18.reuse, 0x8, RZ ;  /* 0x0000000812007824 */ /* 0x040fe200078e00ff */
[----:B-1----:R-:W-:Y:S01]  /*84a0*/  SHF.R.S32.HI R3, RZ, 0x1f, R18 ;  /* 0x0000001fff037819 */ /* 0x002fe20000011412 */
[----:B------:R-:W-:Y:S01]  /*84b0*/  ULDC.64 UR4, c[0x0][0x820] ;  /* 0x0002080000047ab9 */ /* 0x000fe20000000a00 */
[----:B--2---:R-:W1:Y:S02]  /*84c0*/  LDC.64 R4, c[0x0][0x290] ;  /* 0x0000a400ff047b82 */ /* 0x004e640000000a00 */
[----:B------:R-:W-:Y:S02]  /*84d0*/  SHF.L.U64.HI R3, R18, 0x3, R3 ;  /* 0x0000000312037819 */ /* 0x000fe40000010203 */
[----:B------:R-:W-:-:S04]  /*84e0*/  IADD3 R6, P3, R0, UR4, RZ ;  /* 0x0000000400067c10 */ /* 0x000fc8000ff7e0ff */
[----:B------:R-:W-:Y:S01]  /*84f0*/  IADD3.X R7, R3, UR5, RZ, P3, !PT ;  /* 0x0000000503077c10 */ /* 0x000fe20009ffe4ff */
[----:B------:R-:W-:-:S05]  /*8500*/  ULDC.64 UR4, c[0x0][0x818] ;  /* 0x0002060000047ab9 */ /* 0x000fca0000000a00 */
[----:B------:R-:W2:Y:S01]  /*8510*/  LDG.E.64 R6, desc[UR38][R6.64] ;  /* 0x0000002606067981 */ /* 0x000ea2000c1e1b00 */
[----:B-1----:R-:W-:Y:S01]  /*8520*/  IMAD.WIDE R8, R18, 0xc, R4 ;  /* 0x0000000c12087825 */ /* 0x002fe200078e0204 */
[----:B------:R-:W-:Y:S02]  /*8530*/  IADD3 R4, P3, R0, UR4, RZ ;  /* 0x0000000400047c10 */ /* 0x000fe4000ff7e0ff */
[----:B------:R-:W1:Y:S02]  /*8540*/  LDS R0, [UR52+0x1c] ;  /* 0x00001c34ff007984 */ /* 0x000e640008000800 */
[----:B------:R-:W-:Y:S02]  /*8550*/  IADD3.X R5, R3, UR5, RZ, P3, !PT ;  /* 0x0000000503057c10 */ /* 0x000fe40009ffe4ff */
[----:B------:R-:W3:Y:S04]  /*8560*/  LDG.E R14, desc[UR38][R8.64] ;  /* 0x00000026080e7981 */ /* 0x000ee8000c1e1900 */
[----:B------:R3:W4:Y:S04]  /*8570*/  LDG.E R15, desc[UR38][R8.64+0x4] ;  /* 0x00000426080f7981 */ /* 0x000728000c1e1900 */
[----:B------:R-:W5:Y:S01]  /*8580*/  LDG.E.64 R4, desc[UR38][R4.64] ;  /* 0x0000002604047981 */ /* 0x000f62000c1e1b00 */
[----:B------:R-:W-:Y:S01]  /*8590*/  IMAD.U32 R12, RZ, RZ, UR52 ;  /* 0x00000034ff0c7e24 */ /* 0x000fe2000f8e00ff */
[----:B------:R-:W-:-:S02]  /*85a0*/  CS2R R10, SRZ ;  /* 0x00000000000a7805 */ /* 0x000fc4000001ff00 */
[----:B------:R-:W-:Y:S02]  /*85b0*/  STS [UR52+0x30], RZ ;  /* 0x000030ffff007988 */ /* 0x000fe40008000834 */
[----:B------:R-:W-:-:S05]  /*85c0*/  SHF.R.U64 R12, R12, 0x4, RZ ;  /* 0x000000040c0c7819 */ /* 0x000fca00000012ff */
[----:B------:R-:W-:Y:S04]  /*85d0*/  STS [UR52+0x10], R12 ;  /* 0x0000100cff007988 */ /* 0x000fe80008000834 */
[----:B------:R-:W-:Y:S01]  /*85e0*/  STS [UR52+0x14], R12 ;  /* 0x0000140cff007988 */ /* 0x000fe20008000834 */
[C---:B--2---:R-:W-:Y:S01]  /*85f0*/  SHF.L.U64.HI R3, R6.reuse, 0x1, R7 ;  /* 0x0000000106037819 */ /* 0x044fe20000010207 */
[----:B------:R-:W-:-:S03]  /*8600*/  IMAD.SHL.U32 R6, R6, 0x2, RZ ;  /* 0x0000000206067824 */ /* 0x000fc600078e00ff */
[----:B------:R-:W-:-:S04]  /*8610*/  LOP3.LUT R7, R3, 0x1fffffff, RZ, 0xc0, !PT ;  /* 0x1fffffff03077812 */ /* 0x000fc800078ec0ff */
[----:B------:R-:W-:-:S04]  /*8620*/  SHF.R.U32.HI R3, RZ, 0x4, R7 ;  /* 0x00000004ff037819 */ /* 0x000fc80000011607 */
[----:B-1----:R-:W-:-:S05]  /*8630*/  LOP3.LUT R0, R0, 0xf, R3, 0xb8, !PT ;  /* 0x0000000f00007812 */ /* 0x002fca00078eb803 */
[----:B------:R1:W-:Y:S01]  /*8640*/  STS [UR52+0x1c], R0 ;  /* 0x00001c00ff007988 */ /* 0x0003e20008000834 */
[----:B---3--:R-:W-:-:S03]  /*8650*/  VIADD R8, R14, 0xffffffff ;  /* 0xffffffff0e087836 */ /* 0x008fc60000000000 */
[----:B------:R-:W2:Y:S01]  /*8660*/  LDS R3, [UR52+0x1c] ;  /* 0x00001c34ff037984 */ /* 0x000ea20008000800 */
[----:B----4-:R-:W-:Y:S02]  /*8670*/  IADD3 R9, R15, -0x1, RZ ;  /* 0xffffffff0f097810 */ /* 0x010fe40007ffe0ff */
[----:B-1----:R-:W-:Y:S01]  /*8680*/  LOP3.LUT R0, R6, 0xfffffffe, RZ, 0xc0, !PT ;  /* 0xfffffffe06007812 */ /* 0x002fe200078ec0ff */
[----:B-----5:R-:W-:Y:S04]  /*8690*/  STS.64 [UR52], R4 ;  /* 0x00000004ff007988 */ /* 0x020fe80008000a34 */
[----:B------:R-:W-:Y:S01]  /*86a0*/  STS.128 [UR52+0x20], R8 ;  /* 0x00002008ff007988 */ /* 0x000fe20008000c34 */
[----:B--2---:R-:W-:-:S05]  /*86b0*/  LOP3.LUT R3, R3, 0xf0, RZ, 0xb8, !PT ;  /* 0x000000f003037812 */ /* 0x004fca00078eb8ff */
[----:B------:R1:W-:Y:S04]  /*86c0*/  STS [UR52+0x1c], R3 ;  /* 0x00001c03ff007988 */ /* 0x0003e80008000834 */
[----:B------:R-:W2:Y:S01]  /*86d0*/  LDS R13, [UR52+0x1c] ;  /* 0x00001c34ff0d7984 */ /* 0x000ea20008000800 */
[----:B-1----:R-:W-:-:S05]  /*86e0*/  SHF.R.U64 R3, R0, 0x4, R7 ;  /* 0x0000000400037819 */ /* 0x002fca0000001207 */
[----:B------:R-:W-:Y:S01]  /*86f0*/  STS [UR52+0xc], R3 ;  /* 0x00000c03ff007988 */ /* 0x000fe20008000834 */
[----:B--2---:R-:W-:-:S05]  /*8700*/  LOP3.LUT R13, R13, 0xf00, RZ, 0xb8, !PT ;  /* 0x00000f000d0d7812 */ /* 0x004fca00078eb8ff */
[----:B------:R-:W-:Y:S04]  /*8710*/  STS.64 [UR52+0x18], R12 ;  /* 0x0000180cff007988 */ /* 0x000fe80008000a34 */
[----:B------:R-:W1:Y:S02]  /*8720*/  LDS R19, [UR52+0x1c] ;  /* 0x00001c34ff137984 */ /* 0x000e640008000800 */
[----:B-1----:R-:W-:-:S05]  /*8730*/  LOP3.LUT R0, R19, 0xf000, RZ, 0xb8, !PT ;  /* 0x0000f00013007812 */ /* 0x002fca00078eb8ff */
[----:B------:R3:W-:Y:S02]  /*8740*/  STS [UR52+0x1c], R0 ;  /* 0x00001c00ff007988 */ /* 0x0007e40008000834 */
.L_x_112:
[----:B------:R-:W-:Y:S05]  /*8750*/  BSYNC B0 ;  /* 0x0000000000007941 */ /* 0x000fea0003800000 */
.L_x_111:
[----:B------:R-:W-:Y:S01]  /*8760*/  NOP ;  /* 0x0000000000007918 */ /* 0x000fe20000000000 */
[----:B-1----:R1:W4:Y:S01]  /*8770*/  LDS R3, [R20+UR52] ;  /* 0x0000003414037984 */ /* 0x0023220008000800 */
[----:B------:R-:W-:Y:S02]  /*8780*/  ELECT P3, URZ, PT ;  /* 0x00000000003f782f */ /* 0x000fe40003860000 */
[----:B--2---:R-:W-:Y:S01]  /*8790*/  IADD3 R4, P4, R20, UR36, RZ ;  /* 0x0000002414047c10 */ /* 0x004fe2000ff9e0ff */
[----:B------:R-:W-:Y:S04]  /*87a0*/  BSSY B0, `(.L_x_113) ;  /* 0x0000005000007945 */ /* 0x000fe80003800000 */
[----:B------:R-:W-:-:S06]  /*87b0*/  IMAD.X R5, RZ, RZ, UR37, P4 ;  /* 0x00000025ff057e24 */ /* 0x000fcc000a0e06ff */
[----:B-1----:R-:W-:Y:S05]  /*87c0*/  @!P3 BRA `(.L_x_114) ;  /* 0x000000000008b947 */ /* 0x002fea0003800000 */
[----:B------:R0:W-:Y:S01]  /*87d0*/  UTMACMDFLUSH ;  /* 0x00000000000079b7 */ /* 0x0001e20000000000 */
[----:B------:R-:W-:-:S04]  /*87e0*/  DEPBAR.LE SB0, 0x0 ;  /* 0x000080000000791a */ /* 0x000fc80000000000 */
.L_x_114:
[----:B------:R-:W-:Y:S05]  /*87f0*/  BSYNC B0 ;  /* 0x0000000000007941 */ /* 0x000fea0003800000 */
.L_x_113:
[----:B----4-:R4:W5:Y:S02]  /*8800*/  ATOMG.E.EXCH.STRONG.GPU PT, RZ, [R4], R3 ;  /* 0x0000000304ff73a8 */ /* 0x01096400041ee100 */
.L_x_110:
[----:B------:R-:W-:-:S04]  /*8810*/  DEPBAR.LE SB0, 0x0 ;  /* 0x000080000000791a */ /* 0x000fc80000000000 */
[----:B------:R-:W-:Y:S05]  /*8820*/  @!P0 BRA `(.L_x_115) ;  /* 0x0000000000048947 */ /* 0x000fea0003800000 */
[----:B------:R-:W-:Y:S01]  /*8830*/  BPT.TRAP 0x1 ;  /* 0x000000040000795c */ /* 0x000fe20000300000 */
.L_x_115:
[----:B---3--:R-:W-:Y:S01]  /*8840*/  IMAD.U32 R0, RZ, RZ, UR54 ;  /* 0x00000036ff007e24 */ /* 0x008fe2000f8e00ff */
[----:B-----5:R-:W-:Y:S01]  /*8850*/  SYNCS.ARRIVE.TRANS64.RED.A1T0 RZ, [UR7], RZ ;  /* 0x000000ffffff79a7 */ /* 0x020fe20008100407 */
[----:B-1--4-:R-:W-:Y:S02]  /*8860*/  SEL R3, RZ, 0x1, !P2 ;  /* 0x00000001ff037807 */ /* 0x012fe40005000000 */
[----:B------:R-:W-:Y:S01]  /*8870*/  LOP3.LUT R154, R154, 0x1, RZ, 0x3c, !PT ;  /* 0x000000019a9a7812 */ /* 0x000fe200078e3cff */
[----:B------:R1:W-:Y:S01]  /*8880*/  SYNCS.ARRIVE.TRANS64.A1T0 RZ, [R0+UR51], RZ ;  /* 0x000000ff00ff79a7 */ /* 0x0003e20008100033 */
[----:B------:R-:W-:Y:S05]  /*8890*/  @P1 BRA `(.L_x_116) ;  /* 0xffffffb0007c1947 */ /* 0x000fea000383ffff */
[----:B------:R-:W-:Y:S05]  /*88a0*/  EXIT ;  /* 0x000000000000794d */ /* 0x000fea0003800000 */
.L_x_23:
[----:B------:R-:W-:-:S08]  /*88b0*/  NOP ;  /* 0x0000000000007918 */ /* 0x000fd00000000000 */
[----:B----45:R-:W1:-:S00]  /*88c0*/  USETMAXREG.DEALLOC.CTAPOOL 0x28 ;  /* 0x00000028000079c8 */ /* 0x030e4000080e0500 */
[----:B------:R-:W-:-:S06]  /*88d0*/  UISETP.NE.AND UP1, UPT, UR43, 0x3, UPT ;  /* 0x000000032b00788c */ /* 0x000fcc000bf25270 */
[----:B------:R-:W-:-:S13]  /*88e0*/  PLOP3.LUT P1, PT, PT, PT, UP1, 0x80, 0x0 ;  /* 0x000000000000781c */ /* 0x000fda0003f2f018 */
[----:B-1----:R-:W-:Y:S05]  /*88f0*/  @!P1 BRA `(.L_x_117) ;  /* 0x0000003800009947 */ /* 0x002fea0003800000 */
[----:B------:R-:W-:-:S13]  /*8900*/  ISETP.NE.AND P0, PT, RZ, UR43, PT ;  /* 0x0000002bff007c0c */ /* 0x000fda000bf05270 */
[----:B------:R-:W-:Y:S05]  /*8910*/  @!P0 BRA `(.L_x_118) ;  /* 0x0000001c00088947 */ /* 0x000fea0003800000 */
[----:B------:R-:W-:-:S06]  /*8920*/  UISETP.NE.AND UP0, UPT, UR43, 0x2, UPT ;  /* 0x000000022b00788c */ /* 0x000fcc000bf05270 */
[----:B------:R-:W-:-:S13]  /*8930*/  PLOP3.LUT P0, PT, PT, PT, UP0, 0x80, 0x0 ;  /* 0x000000000000781c */ /* 0x000fda0003f0f008 */
[----:B--2---:R-:W-:Y:S05]  /*8940*/  @P0 EXIT ;  /* 0x000000000000094d */ /* 0x004fea0003800000 */
[----:B------:R-:W1:Y:S01]  /*8950*/  S2UR UR4, SR_CTAID.Y ;  /* 0x00000000000479c3 */ /* 0x000e620000002600 */
[----:B------:R-:W-:Y:S01]  /*8960*/  ELECT P0, URZ, PT ;  /* 0x00000000003f782f */ /* 0x000fe20003800000 */
[----:B------:R-:W-:Y:S01]  /*8970*/  BSSY B0, `(.L_x_119) ;  /* 0x000001d000007945 */ /* 0x000fe20003800000 */
[----:B-1----:R-:W-:-:S11]  /*8980*/  UIMAD UR4, UR4, UR60, UR42 ;  /* 0x0000003c040472a4 */ /* 0x002fd6000f8e022a */
[----:B------:R-:W-:Y:S05]  /*8990*/  @!P0 BRA `(.L_x_120) ;  /* 0x0000000000688947 */ /* 0x000fea0003800000 */
[----:B------:R-:W1:Y:S01]  /*89a0*/  LDC.64 R4, c[0x0][0x600] ;  /* 0x00018000ff047b82 */ /* 0x000e620000000a00 */
[----:B------:R-:W-:Y:S02]  /*89b0*/  UMOV UR5, 0x400 ;  /* 0x0000040000057882 */ /* 0x000fe40000000000 */
[----:B------:R-:W-:-:S05]  /*89c0*/  ULEA UR5, UR58, UR5, 0x18 ;  /* 0x000000053a057291 */ /* 0x000fca000f8ec03f */
[----:B------:R-:W1:Y:S08]  /*89d0*/  LDC.64 R6, c[0x0][0x608] ;  /* 0x00018200ff067b82 */ /* 0x000e700000000a00 */
[----:B------:R-:W2:Y:S08]  /*89e0*/  LDC.64 R32, c[0x0][0x610] ;  /* 0x00018400ff207b82 */ /* 0x000eb00000000a00 */
[----:B------:R-:W2:Y:S01]  /*89f0*/  LDC.64 R34, c[0x0][0x618] ;  /* 0x00018600ff227b82 */ /* 0x000ea20000000a00 */
[----:B-1----:R1:W-:Y:S07]  /*8a00*/  STS.128 [UR5+0x34700], R4 ;  /* 0x03470004ff007988 */ /* 0x0023ee0008000c05 */
[----:B------:R-:W3:Y:S08]  /*8a10*/  LDC.64 R28, c[0x0][0x620] ;  /* 0x00018800ff1c7b82 */ /* 0x000ef00000000a00 */
[----:B------:R-:W3:Y:S01]  /*8a20*/  LDC.64 R30, c[0x0][0x628] ;  /* 0x00018a00ff1e7b82 */ /* 0x000ee20000000a00 */
[----:B--2---:R2:W-:Y:S07]  /*8a30*/  STS.128 [UR5+0x34710], R32 ;  /* 0x03471020ff007988 */ /* 0x0045ee0008000c05 */
[----:B------:R-:W4:Y:S08]  /*8a40*/  LDC.64 R24, c[0x0][0x630] ;  /* 0x00018c00ff187b82 */ /* 0x000f300000000a00 */
[----:B------:R-:W4:Y:S08]  /*8a50*/  LDC.64 R26, c[0x0][0x638] ;  /* 0x00018e00ff1a7b82 */ /* 0x000f300000000a00 */
[----:B------:R-:W5:Y:S01]  /*8a60*/  LDC.64 R20, c[0x0][0x640] ;  /* 0x00019000ff147b82 */ /* 0x000f620000000a00 */
[----:B---3--:R2:W-:Y:S07]  /*8a70*/  STS.128 [UR5+0x34720], R28 ;  /* 0x0347201cff007988 */ /* 0x0085ee0008000c05 */
[----:B------:R-:W5:Y:S08]  /*8a80*/  LDC.64 R22, c[0x0][0x648] ;  /* 0x00019200ff167b82 */ /* 0x000f700000000a00 */
[----:B------:R-:W3:Y:S01]  /*8a90*/  LDC.64 R12, c[0x0][0x650] ;  /* 0x00019400ff0c7b82 */ /* 0x000ee20000000a00 */
[----:B----4-:R2:W-:Y:S07]  /*8aa0*/  STS.128 [UR5+0x34730], R24 ;  /* 0x03473018ff007988 */ /* 0x0105ee0008000c05 */
[----:B------:R-:W3:Y:S08]  /*8ab0*/  LDC.64 R14, c[0x0][0x658] ;  /* 0x00019600ff0e7b82 */ /* 0x000ef00000000a00 */
[----:B------:R-:W4:Y:S01]  /*8ac0*/  LDC.64 R8, c[0x0][0x660] ;  /* 0x00019800ff087b82 */ /* 0x000f220000000a00 */
[----:B-----5:R2:W-:Y:S07]  /*8ad0*/  STS.128 [UR5+0x34740], R20 ;  /* 0x03474014ff007988 */ /* 0x0205ee0008000c05 */
[----:B------:R-:W4:Y:S08]  /*8ae0*/  LDC.64 R10, c[0x0][0x668] ;  /* 0x00019a00ff0a7b82 */ /* 0x000f300000000a00 */
[----:B-1----:R-:W1:Y:S01]  /*8af0*/  LDC.64 R4, c[0x0][0x670] ;  /* 0x00019c00ff047b82 */ /* 0x002e620000000a00 */
[----:B---3--:R2:W-:Y:S07]  /*8b00*/  STS.128 [UR5+0x34750], R12 ;  /* 0x0347500cff007988 */ /* 0x0085ee0008000c05 */
[----:B------:R-:W1:Y:S01]  /*8b10*/  LDC.64 R6, c[0x0][0x678] ;  /* 0x00019e00ff067b82 */ /* 0x000e620000000a00 */
[----:B----4-:R2:W-:Y:S04]  /*8b20*/  STS.128 [UR5+0x34760], R8 ;  /* 0x03476008ff007988 */ /* 0x0105e80008000c05 */
[----:B-1----:R2:W-:Y:S02]  /*8b30*/  STS.128 [UR5+0x34770], R4 ;  /* 0x03477004ff007988 */ /* 0x0025e40008000c05 */
.L_x_120:
[----:B------:R-:W-:Y:S05]  /*8b40*/  BSYNC B0 ;  /* 0x0000000000007941 */ /* 0x000fea0003800000 */
.L_x_119:
[----:B------:R-:W-:Y:S01]  /*8b50*/  ELECT P0, URZ, PT ;  /* 0x00000000003f782f */ /* 0x000fe20003800000 */
[----:B------:R-:W-:Y:S01]  /*8b60*/  NOP ;  /* 0x0000000000007918 */ /* 0x000fe20000000000 */
[----:B------:R-:W-:Y:S01]  /*8b70*/  ULDC UR6, c[0x0][0x884] ;  /* 0x0002210000067ab9 */ /* 0x000fe20000000800 */
[----:B------:R-:W-:Y:S01]  /*8b80*/  BSSY B0, `(.L_x_121) ;  /* 0x0000035000007945 */ /* 0x000fe20003800000 */
[----:B------:R-:W-:-:S03]  /*8b90*/  ULEA UR6, UR6, UR4, 0x1 ;  /* 0x0000000406067291 */ /* 0x000fc6000f8e083f */
[----:B------:R-:W-:Y:S02]  /*8ba0*/  ULDC.64 UR4, c[0x0][0x800] ;  /* 0x0002000000047ab9 */ /* 0x000fe40000000a00 */
[----:B------:R-:W-:-:S04]  /*8bb0*/  UIMAD.WIDE UR4, UR6, 0x80, UR4 ;  /* 0x00000080060478a5 */ /* 0x000fc8000f8e0204 */
[----:B------:R-:W-:Y:S08]  /*8bc0*/  @!P0 BRA `(.L_x_122) ;  /* 0x0000000000c08947 */ /* 0x000ff00003800000 */
[----:B------:R-:W-:Y:S01]  /*8bd0*/  ULDC.64 UR6, c[0x0][0x808] ;  /* 0x0002020000067ab9 */ /* 0x000fe20000000a00 */
[----:B------:R-:W-:Y:S01]  /*8be0*/  ULDC.64 UR8, c[0x0][0x810] ;  /* 0x0002040000087ab9 */ /* 0x000fe20000000a00 */
[----:B------:R-:W-:Y:S02]  /*8bf0*/  ISETP.NE.U32.AND P0, PT, RZ, UR6, PT ;  /* 0x00000006ff007c0c */ /* 0x000fe4000bf05070 */
[----:B------:R-:W-:Y:S02]  /*8c00*/  ISETP.NE.U32.AND P1, PT, RZ, UR8, PT ;  /* 0x00000008ff007c0c */ /* 0x000fe4000bf25070 */
[----:B------:R-:W-:Y:S02]  /*8c10*/  ISETP.NE.AND.EX P0, PT, RZ, UR7, PT, P0 ;  /* 0x00000007ff007c0c */ /* 0x000fe4000bf05300 */
[----:B------:R-:W-:-:S11]  /*8c20*/  ISETP.NE.AND.EX P1, PT, RZ, UR9, PT, P1 ;  /* 0x00000009ff007c0c */ /* 0x000fd6000bf25310 */
[----:B------:R-:W-:Y:S05]  /*8c30*/  @!P0 BRA `(.L_x_123) ;  /* 0x0000000000188947 */ /* 0x000fea0003800000 */
[----:B--2---:R-:W1:Y:S02]  /*8c40*/  LDC.64 R4, c[0x0][0x808] ;  /* 0x00020200ff047b82 */ /* 0x004e640000000a00 */
[----:B-1----:R-:W-:-:S06]  /*8c50*/  IMAD.WIDE R4, R18, 0x8, R4 ;  /* 0x0000000812047825 */ /* 0x002fcc00078e0204 */
[----:B------:R-:W2:Y:S01]  /*8c60*/  LDG.E.64 R4, desc[UR38][R4.64] ;  /* 0x0000002604047981 */ /* 0x000ea2000c1e1b00 */
[----:B------:R-:W-:Y:S02]  /*8c70*/  UMOV UR6, 0x400 ;  /* 0x0000040000067882 */ /* 0x000fe40000000000 */
[----:B------:R-:W-:-:S09]  /*8c80*/  ULEA UR6, UR58, UR6, 0x18 ;  /* 0x000000063a067291 */ /* 0x000fd2000f8ec03f */
[----:B--2---:R1:W-:Y:S03]  /*8c90*/  STS.64 [UR6+0x34700], R4 ;  /* 0x03470004ff007988 */ /* 0x0043e60008000a06 */
.L_x_123:
[----:B------:R-:W-:Y:S05]  /*8ca0*/  @!P1 BRA `(.L_x_122) ;  /* 0x0000000000889947 */ /* 0x000fea0003800000 */
[----:B-12---:R-:W1:Y:S02]  /*8cb0*/  LDC.64 R4, c[0x0][0x810] ;  /* 0x00020400ff047b82 */ /* 0x006e640000000a00 */
[----:B-1----:R-:W-:-:S06]  /*8cc0*/  IMAD.WIDE R4, R18, 0x8, R4 ;  /* 0x0000000812047825 */ /* 0x002fcc00078e0204 */
[----:B------:R-:W2:Y:S01]  /*8cd0*/  LDG.E.64 R4, desc[UR38][R4.64] ;  /* 0x0000002604047981 */ /* 0x000ea2000c1e1b00 */
[----:B------:R-:W-:Y:S02]  /*8ce0*/  UMOV UR6, 0x400 ;  /* 0x0000040000067882 */ /* 0x000fe40000000000 */
[----:B------:R-:W-:-:S04]  /*8cf0*/  ULEA UR6, UR58, UR6, 0x18 ;  /* 0x000000063a067291 */ /* 0x000fc8000f8ec03f */
[----:B------:R-:W-:-:S05]  /*8d00*/  UIADD3 UR7, UR6, 0x34700, URZ ;  /* 0x0003470006077890 */ /* 0x000fca000fffe03f */
[----:B------:R-:W1:Y:S01]  /*8d10*/  LDS R6, [UR6+0x3471c] ;  /* 0x03471c06ff067984 */ /* 0x000e620008000800 */
[----:B------:R-:W-:-:S03]  /*8d20*/  IMAD.U32 R8, RZ, RZ, UR7 ;  /* 0x00000007ff087e24 */ /* 0x000fc6000f8e00ff */
[----:B------:R-:W-:Y:S02]  /*8d30*/  STS [UR6+0x34730], RZ ;  /* 0x034730ffff007988 */ /* 0x000fe40008000806 */
[----:B------:R-:W-:-:S05]  /*8d40*/  SHF.R.U64 R8, R8, 0x4, RZ ;  /* 0x0000000408087819 */ /* 0x000fca00000012ff */
[----:B------:R-:W-:Y:S04]  /*8d50*/  STS [UR6+0x34710], R8 ;  /* 0x03471008ff007988 */ /* 0x000fe80008000806 */
[----:B------:R-:W-:Y:S01]  /*8d60*/  STS [UR6+0x34714], R8 ;  /* 0x03471408ff007988 */ /* 0x000fe20008000806 */
[C---:B--2---:R-:W-:Y:S01]  /*8d70*/  SHF.L.U64.HI R10, R4.reuse, 0x1, R5 ;  /* 0x00000001040a7819 */ /* 0x044fe20000010205 */
[----:B------:R-:W-:Y:S02]  /*8d80*/  IMAD.SHL.U32 R11, R4, 0x2, RZ ;  /* 0x00000002040b7824 */ /* 0x000fe400078e00ff */
[----:B------:R-:W-:Y:S01]  /*8d90*/  VIADD R5, R3, 0xffffffff ;  /* 0xffffffff03057836 */ /* 0x000fe20000000000 */
[----:B------:R-:W-:Y:S01]  /*8da0*/  LOP3.LUT R10, R10, 0x1fffffff, RZ, 0xc0, !PT ;  /* 0x1fffffff0a0a7812 */ /* 0x000fe200078ec0ff */
[----:B------:R-:W-:Y:S01]  /*8db0*/  VIADD R4, R0, 0xffffffff ;  /* 0xffffffff00047836 */ /* 0x000fe20000000000 */
[----:B------:R-:W-:-:S02]  /*8dc0*/  LOP3.LUT R3, R11, 0xfffffffe, RZ, 0xc0, !PT ;  /* 0xfffffffe0b037812 */ /* 0x000fc400078ec0ff */
[--C-:B------:R-:W-:Y:S02]  /*8dd0*/  SHF.R.U32.HI R7, RZ, 0x4, R10.reuse ;  /* 0x00000004ff077819 */ /* 0x100fe4000001160a */
[----:B------:R-:W-:Y:S02]  /*8de0*/  SHF.R.U64 R3, R3, 0x4, R10 ;  /* 0x0000000403037819 */ /* 0x000fe4000000120a */
[----:B-1----:R-:W-:-:S03]  /*8df0*/  LOP3.LUT R6, R6, 0xf, R7, 0xb8, !PT ;  /* 0x0000000f06067812 */ /* 0x002fc600078eb807 */
[----:B------:R-:W-:Y:S04]  /*8e00*/  STS [UR6+0x3470c], R3 ;  /* 0x03470c03ff007988 */ /* 0x000fe80008000806 */
[----:B------:R-:W-:Y:S04]  /*8e10*/  STS [UR6+0x3471c], R6 ;  /* 0x03471c06ff007988 */ /* 0x000fe80008000806 */
[----:B------:R-:W1:Y:S02]  /*8e20*/  LDS R7, [UR6+0x3471c] ;  /* 0x03471c06ff077984 */ /* 0x000e640008000800 */
[----:B-1----:R-:W-:-:S05]  /*8e30*/  LOP3.LUT R7, R7, 0xf0, RZ, 0xb8, !PT ;  /* 0x000000f007077812 */ /* 0x002fca00078eb8ff */
[----:B------:R1:W-:Y:S04]  /*8e40*/  STS [UR6+0x3471c], R7 ;  /* 0x03471c07ff007988 */ /* 0x0003e80008000806 */
[----:B------:R-:W2:Y:S01]  /*8e50*/  LDS R9, [UR6+0x3471c] ;  /* 0x03471c06ff097984 */ /* 0x000ea20008000800 */
[----:B-1----:R-:W-:-:S05]  /*8e60*/  CS2R R6, SRZ ;  /* 0x0000000000067805 */ /* 0x002fca000001ff00 */
[----:B------:R-:W-:Y:S01]  /*8e70*/  STS.128 [UR6+0x34720], R4 ;  /* 0x03472004ff007988 */ /* 0x000fe20008000c06 */
[----:B--2---:R-:W-:-:S05]  /*8e80*/  LOP3.LUT R9, R9, 0xf00, RZ, 0xb8, !PT ;  /* 0x00000f0009097812 */ /* 0x004fca00078eb8ff */
[----:B------:R-:W-:Y:S04]  /*8e90*/  STS.64 [UR6+0x34718], R8 ;  /* 0x03471808ff007988 */ /* 0x000fe80008000a06 */
[----:B------:R-:W1:Y:S02]  /*8ea0*/  LDS R12, [UR6+0x3471c] ;  /* 0x03471c06ff0c7984 */ /* 0x000e640008000800 */
[----:B-1----:R-:W-:-:S05]  /*8eb0*/  LOP3.LUT R0, R12, 0xf000, RZ, 0xb8, !PT ;  /* 0x0000f0000c007812 */ /* 0x002fca00078eb8ff */
[----:B------:R3:W-:Y:S02]  /*8ec0*/  STS [UR6+0x3471c], R0 ;  /* 0x03471c00ff007988 */ /* 0x0007e40008000806 */
.L_x_122:
[----:B------:R-:W-:Y:S05]  /*8ed0*/  BSYNC B0 ;  /* 0x0000000000007941 */ /* 0x000fea0003800000 */
.L_x_121:
[----:B---3--:R-:W3:Y:S01]  /*8ee0*/  S2R R0, SR_LANEID ;  /* 0x0000000000007919 */ /* 0x008ee20000000000 */
[----:B------:R-:W-:Y:S01]  /*8ef0*/  ELECT P0, URZ, PT ;  /* 0x00000000003f782f */ /* 0x000fe20003800000 */
[----:B------:R-:W-:Y:S01]  /*8f00*/  NOP ;  /* 0x0000000000007918 */ /* 0x000fe20000000000 */
[----:B------:R-:W-:Y:S11]  /*8f10*/  BSSY B0, `(.L_x_124) ;  /* 0x0000004000007945 */ /* 0x000ff60003800000 */
[----:B------:R-:W-:Y:S05]  /*8f20*/  @!P0 BRA `(.L_x_125) ;  /* 0x0000000000088947 */ /* 0x000fea0003800000 */
[----:B------:R0:W-:Y:S01]  /*8f30*/  UTMACMDFLUSH ;  /* 0x00000000000079b7 */ /* 0x0001e20000000000 */
[----:B------:R-:W-:-:S04]  /*8f40*/  DEPBAR.LE SB0, 0x0 ;  /* 0x000080000000791a */ /* 0x000fc80000000000 */
.L_x_125:
[----:B------:R-:W-:Y:S05]  /*8f50*/  BSYNC B0 ;  /* 0x0000000000007941 */ /* 0x000fea0003800000 */
.L_x_124:
[----:B------:R-:W-:Y:S01]  /*8f60*/  UMOV UR6, 0x400 ;  /* 0x0000040000067882 */ /* 0x000fe20000000000 */
[----:B--23--:R-:W-:Y:S01]  /*8f70*/  IMAD.SHL.U32 R6, R0, 0x4, RZ ;  /* 0x0000000400067824 */ /* 0x00cfe200078e00ff */
[----:B------:R-:W-:-:S04]  /*8f80*/  ULEA UR6, UR58, UR6, 0x18 ;  /* 0x000000063a067291 */ /* 0x000fc8000f8ec03f */
[----:B------:R-:W-:Y:S01]  /*8f90*/  UIADD3 UR32, UR6, 0x34700, URZ ;  /* 0x0003470006207890 */ /* 0x000fe2000fffe03f */
[----:B-1----:R-:W-:Y:S02]  /*8fa0*/  IADD3 R4, P0, R6, UR4, RZ ;  /* 0x0000000406047c10 */ /* 0x002fe4000ff1e0ff */
[----:B------:R-:W-:-:S03]  /*8fb0*/  MOV R0, RZ ;  /* 0x000000ff00007202 */ /* 0x000fc60000000f00 */
[----:B------:R-:W-:-:S03]  /*8fc0*/  IMAD.X R5, RZ, RZ, UR5, P0 ;  /* 0x00000005ff057e24 */ /* 0x000fc600080e06ff */
[----:B------:R-:W1:Y:S01]  /*8fd0*/  LDS R3, [R6+UR32] ;  /* 0x0000002006037984 */ /* 0x000e620008000800 */
[----:B------:R-:W-:-:S03]  /*8fe0*/  SHF.L.U32 R0, R0, 0x1f, RZ ;  /* 0x0000001f00007819 */ /* 0x000fc600000006ff */
[----:B-1----:R1:W2:Y:S02]  /*8ff0*/  ATOMG.E.EXCH.STRONG.GPU PT, RZ, [R4], R3 ;  /* 0x0000000304ff73a8 */ /* 0x0022a400041ee100 */
[----:B--2---:R-:W2:Y:S01]  /*9000*/  SYNCS.PHASECHK.TRANS64.TRYWAIT P0, [UR6+0x34528], R0 ;  /* 0x03452800ff0075a7 */ /* 0x004ea20008000146 */
[----:B------:R-:W-:Y:S02]  /*9010*/  ULOP3.LUT UR31, UR59, 0x1, URZ, 0xfc, !UPT ;  /* 0x000000013b1f7892 */ /* 0x000fe4000f8efc3f */
[----:B------:R-:W-:Y:S01]  /*9020*/  ULOP3.LUT UR30, UR61, 0x2, URZ, 0xfc, !UPT ;  /* 0x000000023d1e7892 */ /* 0x000fe2000f8efc3f */
[----:B-12---:R-:W-:Y:S11]  /*9030*/  @!P0 BRA `(.L_x_126) ;  /* 0x0000005800848947 */ /* 0x006ff60003800000 */
.L_x_287:
[----:B------:R-:W-:Y:S01]  /*9040*/  IMAD.MOV.U32 R4, RZ, RZ, 0x1 ;  /* 0x00000001ff047424 */ /* 0x000fe200078e00ff */
[----:B------:R-:W-:Y:S01]  /*9050*/  ULDC UR29, c[0x0][0x598] ;  /* 0x00016600001d7ab9 */ /* 0x000fe20000000800 */
[----:B-1----:R-:W-:Y:S01]  /*9060*/  IMAD.MOV.U32 R0, RZ, RZ, RZ ;  /* 0x000000ffff007224 */ /* 0x002fe200078e00ff */
[----:B------:R-:W-:Y:S01]  /*9070*/  ULDC UR28, c[0x0][0x580] ;  /* 0x00016000001c7ab9 */ /* 0x000fe20000000800 */
[----:B------:R-:W-:Y:S01]  /*9080*/  ULDC.64 UR24, c[0x0][0x590] ;  /* 0x0001640000187ab9 */ /* 0x000fe20000000a00 */
[----:B------:R-:W-:-:S05]  /*9090*/  ULDC.64 UR26, c[0x0][0x588] ;  /* 0x00016200001a7ab9 */ /* 0x000fca0000000a00 */
.L_x_187:
[----:B------:R-:W-:-:S06]  /*90a0*/  UISETP.NE.AND UP0, UPT, UR31, 0x3, UPT ;  /* 0x000000031f00788c */ /* 0x000fcc000bf05270 */
[----:B------:R-:W-:-:S13]  /*90b0*/  PLOP3.LUT P1, PT, PT, PT, UP0, 0x80, 0x0 ;  /* 0x000000000000781c */ /* 0x000fda0003f2f008 */
[----:B-----5:R-:W-:Y:S05]  /*90c0*/  @!P1 BRA `(.L_x_127) ;  /* 0x0000000000049947 */ /* 0x020fea0003800000 */
[----:B------:R-:W-:Y:S01]  /*90d0*/  BPT.TRAP 0x1 ;  /* 0x000000040000795c */ /* 0x000fe20000300000 */
.L_x_127:
[----:B------:R-:W-:Y:S02]  /*90e0*/  R2UR UR7, R2 ;  /* 0x00000000020772ca */ /* 0x000fe400000e0000 */
[----:B------:R-:W-:Y:S02]  /*90f0*/  SHF.L.U32 R3, R0, 0x1f, RZ ;  /* 0x0000001f00037819 */ /* 0x000fe400000006ff */
[----:B------:R-:W-:-:S09]  /*9100*/  LEA R8, R2, UR6, 0x4 ;  /* 0x0000000602087c11 */ /* 0x000fd2000f8e20ff */
[----:B------:R-:W-:-:S09]  /*9110*/  ULEA UR7, UR7, UR6, 0x3 ;  /* 0x0000000607077291 */ /* 0x000fd2000f8e183f */
[----:B------:R-:W1:Y:S02]  /*9120*/  SYNCS.PHASECHK.TRANS64.TRYWAIT P0, [UR7+0x34400], R3 ;  /* 0x03440003ff0075a7 */ /* 0x000e640008000147 */
[----:B-1----:R-:W-:Y:S05]  /*9130*/  @!P0 BRA `(.L_x_128) ;  /* 0x00000058005c8947 */ /* 0x002fea0003800000 */
.L_x_288:
[----:B------:R-:W2:Y:S01]  /*9140*/  LDS.128 R8, [R8+0x34550] ;  /* 0x0345500008087984 */ /* 0x000ea20000000c00 */
        /* <DEDUP_REMOVED lines=8> */
.L_x_129:
[----:B------:R-:W-:Y:S01]  /*91d0*/  UIADD3 UR7, UR7, 0x34440, URZ ;  /* 0x0003444007077890 */ /* 0x000fe2000fffe03f */
[----:B------:R-:W-:Y:S02]  /*91e0*/  R2UR UR18, R16 ;  /* 0x00000000101272ca */ /* 0x000fe400000e0000 */
[----:B------:R-:W-:Y:S01]  /*91f0*/  R2UR UR19, R17 ;  /* 0x00000000111372ca */ /* 0x000fe200000e0000 */
[----:B------:R-:W-:Y:S01]  /*9200*/  UPRMT UR7, UR58, 0x654, UR7 ;  /* 0x000006543a077896 */ /* 0x000fe20008000007 */
[----:B------:R-:W-:Y:S02]  /*9210*/  LOP3.LUT P1, RZ, R4, 0xff, RZ, 0xc0, !PT ;  /* 0x000000ff04ff7812 */ /* 0x000fe4000782c0ff */
[----:B------:R-:W-:-:S04]  /*9220*/  ISETP.NE.U32.AND P0, PT, RZ, UR24, PT ;  /* 0x00000018ff007c0c */ /* 0x000fc8000bf05070 */
[----:B------:R-:W-:Y:S02]  /*9230*/  ISETP.NE.AND.EX P0, PT, RZ, UR25, PT, P0 ;  /* 0x00000019ff007c0c */ /* 0x000fe4000bf05300 */
[----:B---3--:R-:W-:Y:S01]  /*9240*/  SYNCS.ARRIVE.TRANS64.RED.A1T0 RZ, [UR7], RZ ;  /* 0x000000ffffff79a7 */ /* 0x008fe20008100407 */
[----:B------:R-:W-:Y:S02]  /*9250*/  USHF.L.U32 UR18, UR18, 0x7, URZ ;  /* 0x0000000712127899 */ /* 0x000fe4000800063f */
[----:B------:R-:W-:Y:S02]  /*9260*/  USHF.L.U32 UR19, UR19, 0x7, URZ ;  /* 0x0000000713137899 */ /* 0x000fe4000800063f */
[----:B------:R-:W-:Y:S10]  /*9270*/  @!P1 BRA `(.L_x_130) ;  /* 0x00000000000c9947 */ /* 0x000ff40003800000 */
[----:B------:R-:W-:-:S04]  /*9280*/  DEPBAR {5,4,3,2,1,0} ;  /* 0x0000003f0000791a */ /* 0x000fc80000000000 */
[----:B------:R3:W-:Y:S02]  /*9290*/  UTMACCTL.IV [UR4] ;  /* 0x00000000040079b9 */ /* 0x0007e40008000000 */
[----:B---3--:R-:W-:Y:S01]  /*92a0*/  NOP ;  /* 0x0000000000007918 */ /* 0x008fe20000000000 */
.L_x_130:
[----:B------:R-:W-:Y:S05]  /*92b0*/  @!P0 BRA `(.L_x_131) ;  /* 0x0000000000188947 */ /* 0x000fea0003800000 */
[----:B------:R-:W3:Y:S02]  /*92c0*/  LDC.64 R4, c[0x0][0x590] ;  /* 0x00016400ff047b82 */ /* 0x000ee40000000a00 */
[----:B---3--:R-:W-:-:S06]  /*92d0*/  IMAD.WIDE R4, R18, 0x8, R4 ;  /* 0x0000000812047825 */ /* 0x008fcc00078e0204 */
[----:B------:R-:W1:Y:S04]  /*92e0*/  LDG.E.64 R4, desc[UR38][R4.64] ;  /* 0x0000002604047981 */ /* 0x000e68000c1e1b00 */
[----:B-1----:R-:W3:Y:S02]  /*92f0*/  LD.E R3, desc[UR38][R4.64] ;  /* 0x0000002604037980 */ /* 0x002ee4000c101900 */
[----:B---3--:R-:W-:Y:S01]  /*9300*/  FSETP.NEU.AND P0, PT, R3, RZ, PT ;  /* 0x000000ff0300720b */ /* 0x008fe20003f0d000 */
[----:B------:R-:W-:-:S12]  /*9310*/  BRA `(.L_x_132) ;  /* 0x0000000000247947 */ /* 0x000fd80003800000 */
.L_x_131:
[----:B------:R-:W-:Y:S02]  /*9320*/  ISETP.NE.U32.AND P1, PT, RZ, UR26, PT ;  /* 0x0000001aff007c0c */ /* 0x000fe4000bf25070 */
[----:B------:R-:W-:Y:S02]  /*9330*/  FSETP.NEU.AND P0, PT, RZ, UR28, PT ;  /* 0x0000001cff007c0b */ /* 0x000fe4000bf0d000 */
[----:B------:R-:W-:-:S13]  /*9340*/  ISETP.NE.AND.EX P1, PT, RZ, UR27, PT, P1 ;  /* 0x0000001bff007c0c */ /* 0x000fda000bf25310 */
[----:B------:R-:W-:Y:S05]  /*9350*/  @!P1 BRA `(.L_x_132) ;  /* 0x0000000000149947 */ /* 0x000fea0003800000 */
[----:B------:R-:W3:Y:S01]  /*9360*/  LDC.64 R4, c[0x0][0x588] ;  /* 0x00016200ff047b82 */ /* 0x000ee20000000a00 */
[----:B-1----:R-:W-:-:S04]  /*9370*/  IMAD R3, R18, UR29, RZ ;  /* 0x0000001d12037c24 */ /* 0x002fc8000f8e02ff */
[----:B---3--:R-:W-:-:S06]  /*9380*/  IMAD.WIDE R4, R3, 0x4, R4 ;  /* 0x0000000403047825 */ /* 0x008fcc00078e0204 */
[----:B------:R-:W3:Y:S02]  /*9390*/  LDG.E R4, desc[UR38][R4.64] ;  /* 0x0000002604047981 */ /* 0x000ee4000c1e1900 */
[----:B---3--:R-:W-:-:S13]  /*93a0*/  FSETP.NEU.AND P0, PT, R4, RZ, PT ;  /* 0x000000ff0400720b */ /* 0x008fda0003f0d000 */
.L_x_132:
[----:B------:R-:W-:Y:S01]  /*93b0*/  UISETP.NE.AND UP0, UPT, UR30, 0x3, UPT ;  /* 0x000000031e00788c */ /* 0x000fe2000bf05270 */
[----:B------:R-:W-:-:S05]  /*93c0*/  ELECT P1, URZ, PT ;  /* 0x00000000003f782f */ /* 0x000fca0003820000 */
[----:B------:R-:W-:Y:S02]  /*93d0*/  PLOP3.LUT P2, PT, PT, PT, UP0, 0x80, 0x0 ;  /* 0x000000000000781c */ /* 0x000fe40003f4f008 */
[----:B------:R-:W-:-:S11]  /*93e0*/  PLOP3.LUT P0, PT, P0, P1, PT, 0x2a, 0x0 ;  /* 0x000000000000781c */ /* 0x000fd60000702572 */
[----:B------:R-:W-:Y:S05]  /*93f0*/  @!P2 BRA `(.L_x_133) ;  /* 0x000000000004a947 */ /* 0x000fea0003800000 */
[----:B------:R-:W-:Y:S01]  /*9400*/  BPT.TRAP 0x1 ;  /* 0x000000040000795c */ /* 0x000fe20000300000 */
.L_x_133:
[----:B-1----:R-:W-:-:S05]  /*9410*/  IMAD.MOV.U32 R3, RZ, RZ, 0x1 ;  /* 0x00000001ff037424 */ /* 0x002fca00078e00ff */
[----:B------:R-:W-:-:S04]  /*9420*/  SHF.L.U32 R3, R3, 0x1f, RZ ;  /* 0x0000001f03037819 */ /* 0x000fc800000006ff */
[----:B------:R-:W1:Y:S02]  /*9430*/  SYNCS.PHASECHK.TRANS64.TRYWAIT P1, [UR6+0x34500], R3 ;  /* 0x03450003ff0075a7 */ /* 0x000e640008020146 */
[----:B-1----:R-:W-:Y:S05]  /*9440*/  @!P1 BRA `(.L_x_134) ;  /* 0x0000005400b09947 */ /* 0x002fea0003800000 */
.L_x_289:
[----:B------:R-:W-:Y:S04]  /*9450*/  BSSY B0, `(.L_x_135) ;  /* 0x000000b000007945 */ /* 0x000fe80003800000 */
[----:B------:R-:W-:Y:S05]  /*9460*/  @P0 BRA `(.L_x_136) ;  /* 0x0000000000240947 */ /* 0x000fea0003800000 */
[----:B------:R-:W-:Y:S02]  /*9470*/  UIADD3 UR16, UR6, 0x30000, URZ ;  /* 0x0003000006107890 */ /* 0x000fe4000fffe03f */
[----:B------:R-:W-:Y:S01]  /*9480*/  UIADD3 UR17, UR6, 0x344e0, URZ ;  /* 0x000344e006117890 */ /* 0x000fe2000fffe03f */
[----:B------:R-:W-:Y:S01]  /*9490*/  UMOV UR8, 0x0 ;  /* 0x0000000000087882 */ /* 0x000fe20000000000 */
[----:B------:R-:W-:-:S07]  /*94a0*/  UMOV UR9, 0x10000000 ;  /* 0x1000000000097882 */ /* 0x000fce0000000000 */
[----:B------:R3:W-:Y:S02]  /*94b0*/  UTMALDG.2D [UR16], [UR4], desc[UR8] ;  /* 0x00000810040075b4 */ /* 0x0007e40008009000 */
[----:B---3--:R-:W-:Y:S05]  /*94c0*/  @!P2 BRA `(.L_x_137) ;  /* 0x000000000004a947 */ /* 0x008fea0003800000 */
[----:B------:R-:W-:Y:S01]  /*94d0*/  BPT.TRAP 0x1 ;  /* 0x000000040000795c */ /* 0x000fe20000300000 */
.L_x_137:
[----:B-1----:R-:W1:Y:S02]  /*94e0*/  LDC R4, c[0x0][0x828] ;  /* 0x00020a00ff047b82 */ /* 0x002e640000000800 */
[----:B-1----:R3:W-:Y:S02]  /*94f0*/  SYNCS.ARRIVE.TRANS64.RED.A0TR RZ, [UR6+0x344e0], R4 ;  /* 0x0344e004ffff79a7 */ /* 0x0027e40008300406 */
.L_x_136:
[----:B------:R-:W-:Y:S05]  /*9500*/  BSYNC B0 ;  /* 0x0000000000007941 */ /* 0x000fea0003800000 */
.L_x_135:
[----:B------:R-:W-:Y:S05]  /*9510*/  @!P2 BRA `(.L_x_138) ;  /* 0x000000000004a947 */ /* 0x000fea0003800000 */
[----:B------:R-:W-:Y:S01]  /*9520*/  BPT.TRAP 0x1 ;  /* 0x000000040000795c */ /* 0x000fe20000300000 */
.L_x_138:
[----:B------:R-:W-:-:S04]  /*9530*/  UIADD3 UR13, UR6, 0x344e0, URZ ;  /* 0x000344e0060d7890 */ /* 0x000fc8000fffe03f */
[----:B------:R-:W-:-:S09]  /*9540*/  UPRMT UR7, UR58, 0x654, UR13 ;  /* 0x000006543a077896 */ /* 0x000fd2000800000d */
[----:B------:R-:W-:Y:S01]  /*9550*/  SYNCS.ARRIVE.TRANS64.RED.A1T0 RZ, [UR7], RZ ;  /* 0x000000ffffff79a7 */ /* 0x000fe20008100407 */
[----:B------:R-:W-:Y:S05]  /*9560*/  @!P2 BRA `(.L_x_139) ;  /* 0x000000000004a947 */ /* 0x000fea0003800000 */
[----:B------:R-:W-:Y:S01]  /*9570*/  BPT.TRAP 0x1 ;  /* 0x000000040000795c */ /* 0x000fe20000300000 */
.L_x_139:
[----:B------:R-:W4:Y:S02]  /*9580*/  SYNCS.PHASECHK.TRANS64.TRYWAIT P1, [UR6+0x34508], R3 ;  /* 0x03450803ff0075a7 */ /* 0x000f240008020146 */
[----:B----4-:R-:W-:Y:S05]  /*9590*/  @!P1 BRA `(.L_x_140) ;  /* 0x0000005400749947 */ /* 0x010fea0003800000 */
.L_x_290:
[----:B------:R-:W-:Y:S04]  /*95a0*/  BSSY B0, `(.L_x_141) ;  /* 0x000000d000007945 */ /* 0x000fe80003800000 */
[----:B------:R-:W-:Y:S05]  /*95b0*/  @P0 BRA `(.L_x_142) ;  /* 0x00000000002c0947 */ /* 0x000fea0003800000 */
[----:B------:R-:W-:Y:S02]  /*95c0*/  UIADD3 UR10, UR18, 0x40, URZ ;  /* 0x00000040120a7890 */ /* 0x000fe4000fffe03f */
[----:B------:R-:W-:Y:S02]  /*95d0*/  UIADD3 UR8, UR6, 0x31000, URZ ;  /* 0x0003100006087890 */ /* 0x000fe4000fffe03f */
[----:B------:R-:W-:Y:S01]  /*95e0*/  UIADD3 UR9, UR6, 0x344e8, URZ ;  /* 0x000344e806097890 */ /* 0x000fe2000fffe03f */
[----:B------:R-:W-:Y:S01]  /*95f0*/  UMOV UR14, 0x0 ;  /* 0x00000000000e7882 */ /* 0x000fe20000000000 */
[----:B------:R-:W-:Y:S01]  /*9600*/  UMOV UR15, 0x10000000 ;  /* 0x10000000000f7882 */ /* 0x000fe20000000000 */
[----:B------:R-:W-:-:S06]  /*9610*/  UMOV UR11, UR19 ;  /* 0x00000013000b7c82 */ /* 0x000fcc0008000000 */
[----:B------:R4:W-:Y:S02]  /*9620*/  UTMALDG.2D [UR8], [UR4], desc[UR14] ;  /* 0x00000e08040075b4 */ /* 0x0009e40008009000 */
[----:B----4-:R-:W-:Y:S05]  /*9630*/  @!P2 BRA `(.L_x_143) ;  /* 0x000000000004a947 */ /* 0x010fea0003800000 */
[----:B------:R-:W-:Y:S01]  /*9640*/  BPT.TRAP 0x1 ;  /* 0x000000040000795c */ /* 0x000fe20000300000 */
.L_x_143:
[----:B-1-3--:R-:W1:Y:S02]  /*9650*/  LDC R4, c[0x0][0x828] ;  /* 0x00020a00ff047b82 */ /* 0x00ae640000000800 */
[----:B-1----:R4:W-:Y:S02]  /*9660*/  SYNCS.ARRIVE.TRANS64.RED.A0TR RZ, [UR6+0x344e8], R4 ;  /* 0x0344e804ffff79a7 */ /* 0x0029e40008300406 */
.L_x_142:
[----:B------:R-:W-:Y:S05]  /*9670*/  BSYNC B0 ;  /* 0x0000000000007941 */ /* 0x000fea0003800000 */
.L_x_141:
[----:B------:R-:W-:Y:S05]  /*9680*/  @!P2 BRA `(.L_x_144) ;  /* 0x000000000004a947 */ /* 0x000fea0003800000 */
[----:B------:R-:W-:Y:S01]  /*9690*/  BPT.TRAP 0x1 ;  /* 0x000000040000795c */ /* 0x000fe20000300000 */
.L_x_144:
[----:B------:R-:W-:Y:S02]  /*96a0*/  UIADD3 UR9, UR6, 0x344e8, URZ ;  /* 0x000344e806097890 */ /* 0x000fe4000fffe03f */
[----:B------:R-:W-:Y:S02]  /*96b0*/  UIADD3 UR23, UR19, 0x20, URZ ;  /* 0x0000002013177890 */ /* 0x000fe4000fffe03f */
[----:B------:R-:W-:-:S09]  /*96c0*/  UPRMT UR16, UR58, 0x654, UR9 ;  /* 0x000006543a107896 */ /* 0x000fd20008000009 */
[----:B------:R-:W-:Y:S01]  /*96d0*/  SYNCS.ARRIVE.TRANS64.RED.A1T0 RZ, [UR16], RZ ;  /* 0x000000ffffff79a7 */ /* 0x000fe20008100410 */
[----:B------:R-:W-:Y:S05]  /*96e0*/  @!P2 BRA `(.L_x_145) ;  /* 0x000000000004a947 */ /* 0x000fea0003800000 */
[----:B------:R-:W-:Y:S01]  /*96f0*/  BPT.TRAP 0x1 ;  /* 0x000000040000795c */ /* 0x000fe20000300000 */
.L_x_145:
[----:B------:R-:W5:Y:S02]  /*9700*/  SYNCS.PHASECHK.TRANS64.TRYWAIT P1, [UR6+0x34510], R3 ;  /* 0x03451003ff0075a7 */ /* 0x000f640008020146 */
[----:B-----5:R-:W-:Y:S05]  /*9710*/  @!P1 BRA `(.L_x_146) ;  /* 0x00000054002c9947 */ /* 0x020fea0003800000 */
.L_x_291:
[----:B------:R-:W-:Y:S04]  /*9720*/  BSSY B0, `(.L_x_147) ;  /* 0x000000c000007945 */ /* 0x000fe80003800000 */
[----:B------:R-:W-:Y:S05]  /*9730*/  @P0 BRA `(.L_x_148) ;  /* 0x0000000000280947 */ /* 0x000fea0003800000 */
[----:B------:R-:W-:Y:S02]  /*9740*/  UIADD3 UR20, UR6, 0x32000, URZ ;  /* 0x0003200006147890 */ /* 0x000fe4000fffe03f */
[----:B------:R-:W-:Y:S01]  /*9750*/  UIADD3 UR21, UR6, 0x344f0, URZ ;  /* 0x000344f006157890 */ /* 0x000fe2000fffe03f */
[----:B------:R-:W-:Y:S01]  /*9760*/  UMOV UR10, 0x0 ;  /* 0x00000000000a7882 */ /* 0x000fe20000000000 */
[----:B------:R-:W-:Y:S01]  /*9770*/  UMOV UR11, 0x10000000 ;  /* 0x10000000000b7882 */ /* 0x000fe20000000000 */
[----:B------:R-:W-:-:S06]  /*9780*/  UMOV UR22, UR18 ;  /* 0x0000001200167c82 */ /* 0x000fcc0008000000 */
[----:B------:R1:W-:Y:S02]  /*9790*/  UTMALDG.2D [UR20], [UR4], desc[UR10] ;  /* 0x00000a14040075b4 */ /* 0x0003e40008009000 */
[----:B-1----:R-:W-:Y:S05]  /*97a0*/  @!P2 BRA `(.L_x_149) ;  /* 0x000000000004a947 */ /* 0x002fea0003800000 */
[----:B------:R-:W-:Y:S01]  /*97b0*/  BPT.TRAP 0x1 ;  /* 0x000000040000795c */ /* 0x000fe20000300000 */
.L_x_149:
[----:B---34-:R-:W1:Y:S02]  /*97c0*/  LDC R4, c[0x0][0x828] ;  /* 0x00020a00ff047b82 */ /* 0x018e640000000800 */
[----:B-1----:R1:W-:Y:S02]  /*97d0*/  SYNCS.ARRIVE.TRANS64.RED.A0TR RZ, [UR6+0x344f0], R4 ;  /* 0x0344f004ffff79a7 */ /* 0x0023e40008300406 */
.L_x_148:
[----:B------:R-:W-:Y:S05]  /*97e0*/  BSYNC B0 ;  /* 0x0000000000007941 */ /* 0x000fea0003800000 */
.L_x_147:
[----:B------:R-:W-:Y:S05]  /*97f0*/  @!P2 BRA `(.L_x_150) ;  /* 0x000000000004a947 */ /* 0x000fea0003800000 */
[----:B------:R-:W-:Y:S01]  /*9800*/  BPT.TRAP 0x1 ;  /* 0x000000040000795c */ /* 0x000fe20000300000 */
.L_x_150:
[----:B------:R-:W-:-:S04]  /*9810*/  UIADD3 UR17, UR6, 0x344f0, URZ ;  /* 0x000344f006117890 */ /* 0x000fc8000fffe03f */
[----:B------:R-:W-:-:S09]  /*9820*/  UPRMT UR33, UR58, 0x654, UR17 ;  /* 0x000006543a217896 */ /* 0x000fd20008000011 */
[----:B------:R-:W-:Y:S01]  /*9830*/  SYNCS.ARRIVE.TRANS64.RED.A1T0 RZ, [UR33], RZ ;  /* 0x000000ffffff79a7 */ /* 0x000fe20008100421 */
[----:B------:R-:W-:Y:S05]  /*9840*/  @!P2 BRA `(.L_x_151) ;  /* 0x000000000004a947 */ /* 0x000fea0003800000 */
[----:B------:R-:W-:Y:S01]  /*9850*/  BPT.TRAP 0x1 ;  /* 0x000000040000795c */ /* 0x000fe20000300000 */
.L_x_151:
[----:B------:R-:W5:Y:S02]  /*9860*/  SYNCS.PHASECHK.TRANS64.TRYWAIT P1, [UR6+0x34518], R3 ;  /* 0x03451803ff0075a7 */ /* 0x000f640008020146 */
[----:B-----5:R-:W-:Y:S05]  /*9870*/  @!P1 BRA `(.L_x_152) ;  /* 0x0000005000ec9947 */ /* 0x020fea0003800000 */
.L_x_292:
[----:B------:R-:W-:Y:S04]  /*9880*/  BSSY B0, `(.L_x_153) ;  /* 0x000000c000007945 */ /* 0x000fe80003800000 */
[----:B------:R-:W-:Y:S05]  /*9890*/  @P0 BRA `(.L_x_154) ;  /* 0x0000000000280947 */ /* 0x000fea0003800000 */
[----:B------:R-:W-:Y:S02]  /*98a0*/  UIADD3 UR22, UR18, 0x40, URZ ;  /* 0x0000004012167890 */ /* 0x000fe4000fffe03f */
[----:B------:R-:W-:Y:S02]  /*98b0*/  UIADD3 UR20, UR6, 0x33000, URZ ;  /* 0x0003300006147890 */ /* 0x000fe4000fffe03f */
[----:B------:R-:W-:Y:S01]  /*98c0*/  UIADD3 UR21, UR6, 0x344f8, URZ ;  /* 0x000344f806157890 */ /* 0x000fe2000fffe03f */
[----:B------:R-:W-:Y:S01]  /*98d0*/  UMOV UR10, 0x0 ;  /* 0x00000000000a7882 */ /* 0x000fe20000000000 */
[----:B------:R-:W-:-:S07]  /*98e0*/  UMOV UR11, 0x10000000 ;  /* 0x10000000000b7882 */ /* 0x000fce0000000000 */
[----:B------:R1:W-:Y:S02]  /*98f0*/  UTMALDG.2D [UR20], [UR4], desc[UR10] ;  /* 0x00000a14040075b4 */ /* 0x0003e40008009000 */
[----:B-1----:R-:W-:Y:S05]  /*9900*/  @!P2 BRA `(.L_x_155) ;  /* 0x000000000004a947 */ /* 0x002fea0003800000 */
[----:B------:R-:W-:Y:S01]  /*9910*/  BPT.TRAP 0x1 ;  /* 0x000000040000795c */ /* 0x000fe20000300000 */
.L_x_155:
[----:B---34-:R-:W1:Y:S02]  /*9920*/  LDC R4, c[0x0][0x828] ;  /* 0x00020a00ff047b82 */ /* 0x018e640000000800 */
[----:B-1----:R1:W-:Y:S02]  /*9930*/  SYNCS.ARRIVE.TRANS64.RED.A0TR RZ, [UR6+0x344f8], R4 ;  /* 0x0344f804ffff79a7 */ /* 0x0023e40008300406 */
.L_x_154:
[----:B------:R-:W-:Y:S05]  /*9940*/  BSYNC B0 ;  /* 0x0000000000007941 */ /* 0x000fea0003800000 */
.L_x_153:
[----:B------:R-:W-:Y:S05]  /*9950*/  @!P2 BRA `(.L_x_156) ;  /* 0x000000000004a947 */ /* 0x000fea0003800000 */
[----:B------:R-:W-:Y:S01]  /*9960*/  BPT.TRAP 0x1 ;  /* 0x000000040000795c */ /* 0x000fe20000300000 */
.L_x_156:
[----:B------:R-:W-:Y:S02]  /*9970*/  UIADD3 UR21, UR6, 0x344f8, URZ ;  /* 0x000344f806157890 */ /* 0x000fe4000fffe03f */
[----:B------:R-:W-:Y:S02]  /*9980*/  UIADD3 UR15, UR19, 0x40, URZ ;  /* 0x00000040130f7890 */ /* 0x000fe4000fffe03f */
[----:B------:R-:W-:-:S09]  /*9990*/  UPRMT UR34, UR58, 0x654, UR21 ;  /* 0x000006543a227896 */ /* 0x000fd20008000015 */
[----:B------:R-:W-:Y:S01]  /*99a0*/  SYNCS.ARRIVE.TRANS64.RED.A1T0 RZ, [UR34], RZ ;  /* 0x000000ffffff79a7 */ /* 0x000fe20008100422 */
[----:B------:R-:W-:Y:S05]  /*99b0*/  @!P2 BRA `(.L_x_157) ;  /* 0x000000000004a947 */ /* 0x000fea0003800000 */
[----:B------:R-:W-:Y:S01]  /*99c0*/  BPT.TRAP 0x1 ;  /* 0x000000040000795c */ /* 0x000fe20000300000 */
.L_x_157:
[----:B-1-34-:R-:W-:-:S04]  /*99d0*/  SHF.L.U32 R4, RZ, 0x1f, RZ ;  /* 0x0000001fff047819 */ /* 0x01afc800000006ff */
[----:B------:R-:W1:Y:S02]  /*99e0*/  SYNCS.PHASECHK.TRANS64.TRYWAIT P1, [UR6+0x34500], R4 ;  /* 0x03450004ff0075a7 */ /* 0x000e640008020146 */
[----:B-1----:R-:W-:Y:S05]  /*99f0*/  @!P1 BRA `(.L_x_158) ;  /* 0x0000005000a49947 */ /* 0x002fea0003800000 */
.L_x_293:
[----:B------:R-:W-:Y:S04]  /*9a00*/  BSSY B0, `(.L_x_159) ;  /* 0x000000b000007945 */ /* 0x000fe80003800000 */
[----:B------:R-:W-:Y:S05]  /*9a10*/  @P0 BRA `(.L_x_160) ;  /* 0x0000000000240947 */ /* 0x000fea0003800000 */
[----:B------:R-:W-:Y:S01]  /*9a20*/  UIADD3 UR12, UR6, 0x30000, URZ ;  /* 0x00030000060c7890 */ /* 0x000fe2000fffe03f */
[----:B------:R-:W-:Y:S01]  /*9a30*/  UMOV UR10, 0x0 ;  /* 0x00000000000a7882 */ /* 0x000fe20000000000 */
[----:B------:R-:W-:Y:S01]  /*9a40*/  UMOV UR11, 0x10000000 ;  /* 0x10000000000b7882 */ /* 0x000fe20000000000 */
[----:B------:R-:W-:-:S06]  /*9a50*/  UMOV UR14, UR18 ;  /* 0x00000012000e7c82 */ /* 0x000fcc0008000000 */
[----:B------:R3:W-:Y:S02]  /*9a60*/  UTMALDG.2D [UR12], [UR4], desc[UR10] ;  /* 0x00000a0c040075b4 */ /* 0x0007e40008009000 */
[----:B---3--:R-:W-:Y:S05]  /*9a70*/  @!P2 BRA `(.L_x_161) ;  /* 0x000000000004a947 */ /* 0x008fea0003800000 */
[----:B------:R-:W-:Y:S01]  /*9a80*/  BPT.TRAP 0x1 ;  /* 0x000000040000795c */ /* 0x000fe20000300000 */
.L_x_161:
[----:B-1----:R-:W1:Y:S02]  /*9a90*/  LDC R5, c[0x0][0x828] ;  /* 0x00020a00ff057b82 */ /* 0x002e640000000800 */
[----:B-1----:R3:W-:Y:S02]  /*9aa0*/  SYNCS.ARRIVE.TRANS64.RED.A0TR RZ, [UR6+0x344e0], R5 ;  /* 0x0344e005ffff79a7 */ /* 0x0027e40008300406 */
.L_x_160:
[----:B------:R-:W-:Y:S05]  /*9ab0*/  BSYNC B0 ;  /* 0x0000000000007941 */ /* 0x000fea0003800000 */
.L_x_159:
[----:B------:R-:W-:Y:S05]  /*9ac0*/  @!P2 BRA `(.L_x_162) ;  /* 0x000000000004a947 */ /* 0x000fea0003800000 */
[----:B------:R-:W-:Y:S01]  /*9ad0*/  BPT.TRAP 0x1 ;  /* 0x000000040000795c */ /* 0x000fe20000300000 */
.L_x_162:
[----:B------:R-:W-:Y:S01]  /*9ae0*/  SYNCS.ARRIVE.TRANS64.RED.A1T0 RZ, [UR7], RZ ;  /* 0x000000ffffff79a7 */ /* 0x000fe20008100407 */
[----:B------:R-:W-:Y:S05]  /*9af0*/  @!P2 BRA `(.L_x_163) ;  /* 0x000000000004a947 */ /* 0x000fea0003800000 */
[----:B------:R-:W-:Y:S01]  /*9b00*/  BPT.TRAP 0x1 ;  /* 0x000000040000795c */ /* 0x000fe20000300000 */
.L_x_163:
[----:B------:R-:W4:Y:S02]  /*9b10*/  SYNCS.PHASECHK.TRANS64.TRYWAIT P1, [UR6+0x34508], R4 ;  /* 0x03450804ff0075a7 */ /* 0x000f240008020146 */
[----:B----4-:R-:W-:Y:S05]  /*9b20*/  @!P1 BRA `(.L_x_164) ;  /* 0x0000005000709947 */ /* 0x010fea0003800000 */
.L_x_294:
        /* <DEDUP_REMOVED lines=10> */
.L_x_167:
[----:B-1-3--:R-:W1:Y:S02]  /*9bd0*/  LDC R5, c[0x0][0x828] ;  /* 0x00020a00ff057b82 */ /* 0x00ae640000000800 */
[----:B-1----:R4:W-:Y:S02]  /*9be0*/  SYNCS.ARRIVE.TRANS64.RED.A0TR RZ, [UR6+0x344e8], R5 ;  /* 0x0344e805ffff79a7 */ /* 0x0029e40008300406 */
.L_x_166:
[----:B------:R-:W-:Y:S05]  /*9bf0*/  BSYNC B0 ;  /* 0x0000000000007941 */ /* 0x000fea0003800000 */
.L_x_165:
[----:B------:R-:W-:Y:S05]  /*9c00*/  @!P2 BRA `(.L_x_168) ;  /* 0x000000000004a947 */ /* 0x000fea0003800000 */
[----:B------:R-:W-:Y:S01]  /*9c10*/  BPT.TRAP 0x1 ;  /* 0x000000040000795c */ /* 0x000fe20000300000 */
.L_x_168:
[----:B------:R-:W-:Y:S01]  /*9c20*/  SYNCS.ARRIVE.TRANS64.RED.A1T0 RZ, [UR16], RZ ;  /* 0x000000ffffff79a7 */ /* 0x000fe20008100410 */
[----:B------:R-:W-:Y:S01]  /*9c30*/  UIADD3 UR19, UR19, 0x60, URZ ;  /* 0x0000006013137890 */ /* 0x000fe2000fffe03f */
[----:B------:R-:W-:Y:S11]  /*9c40*/  @!P2 BRA `(.L_x_169) ;  /* 0x000000000004a947 */ /* 0x000ff60003800000 */
[----:B------:R-:W-:Y:S01]  /*9c50*/  BPT.TRAP 0x1 ;  /* 0x000000040000795c */ /* 0x000fe20000300000 */
.L_x_169:
[----:B------:R-:W5:Y:S02]  /*9c60*/  SYNCS.PHASECHK.TRANS64.TRYWAIT P1, [UR6+0x34510], R4 ;  /* 0x03451004ff0075a7 */ /* 0x000f640008020146 */
[----:B-----5:R-:W-:Y:S05]  /*9c70*/  @!P1 BRA `(.L_x_170) ;  /* 0x0000005000349947 */ /* 0x020fea0003800000 */
.L_x_295:
[----:B------:R-:W-:Y:S04]  /*9c80*/  BSSY B0, `(.L_x_171) ;  /* 0x000000a000007945 */ /* 0x000fe80003800000 */
[----:B------:R-:W-:Y:S05]  /*9c90*/  @P0 BRA `(.L_x_172) ;  /* 0x0000000000200947 */ /* 0x000fea0003800000 */
[----:B------:R-:W-:Y:S01]  /*9ca0*/  UIADD3 UR16, UR6, 0x32000, URZ ;  /* 0x0003200006107890 */ /* 0x000fe2000fffe03f */
[----:B------:R-:W-:Y:S01]  /*9cb0*/  UMOV UR8, 0x0 ;  /* 0x0000000000087882 */ /* 0x000fe20000000000 */
[----:B------:R-:W-:-:S07]  /*9cc0*/  UMOV UR9, 0x10000000 ;  /* 0x1000000000097882 */ /* 0x000fce0000000000 */
[----:B------:R1:W-:Y:S02]  /*9cd0*/  UTMALDG.2D [UR16], [UR4], desc[UR8] ;  /* 0x00000810040075b4 */ /* 0x0003e40008009000 */
[----:B-1----:R-:W-:Y:S05]  /*9ce0*/  @!P2 BRA `(.L_x_173) ;  /* 0x000000000004a947 */ /* 0x002fea0003800000 */
[----:B------:R-:W-:Y:S01]  /*9cf0*/  BPT.TRAP 0x1 ;  /* 0x000000040000795c */ /* 0x000fe20000300000 */
.L_x_173:
[----:B---34-:R-:W1:Y:S02]  /*9d00*/  LDC R5, c[0x0][0x828] ;  /* 0x00020a00ff057b82 */ /* 0x018e640000000800 */
[----:B-1----:R1:W-:Y:S02]  /*9d10*/  SYNCS.ARRIVE.TRANS64.RED.A0TR RZ, [UR6+0x344f0], R5 ;  /* 0x0344f005ffff79a7 */ /* 0x0023e40008300406 */
.L_x_172:
[----:B------:R-:W-:Y:S05]  /*9d20*/  BSYNC B0 ;  /* 0x0000000000007941 */ /* 0x000fea0003800000 */
.L_x_171:
[----:B------:R-:W-:Y:S05]  /*9d30*/  @!P2 BRA `(.L_x_174) ;  /* 0x000000000004a947 */ /* 0x000fea0003800000 */
[----:B------:R-:W-:Y:S01]  /*9d40*/  BPT.TRAP 0x1 ;  /* 0x000000040000795c */ /* 0x000fe20000300000 */
.L_x_174:
[----:B------:R-:W-:Y:S01]  /*9d50*/  SYNCS.ARRIVE.TRANS64.RED.A1T0 RZ, [UR33], RZ ;  /* 0x000000ffffff79a7 */ /* 0x000fe20008100421 */
[----:B------:R-:W-:Y:S05]  /*9d60*/  @!P2 BRA `(.L_x_175) ;  /* 0x000000000004a947 */ /* 0x000fea0003800000 */
[----:B------:R-:W-:Y:S01]  /*9d70*/  BPT.TRAP 0x1 ;  /* 0x000000040000795c */ /* 0x000fe20000300000 */
.L_x_175:
[----:B------:R-:W5:Y:S02]  /*9d80*/  SYNCS.PHASECHK.TRANS64.TRYWAIT P1, [UR6+0x34518], R4 ;  /* 0x03451804ff0075a7 */ /* 0x000f640008020146 */
[----:B-----5:R-:W-:Y:S05]  /*9d90*/  @!P1 BRA `(.L_x_176) ;  /* 0x0000005000049947 */ /* 0x020fea0003800000 */
.L_x_296:
        /* <DEDUP_REMOVED lines=10> */
.L_x_179:
[----:B------:R-:W1:Y:S02]  /*9e40*/  LDC R4, c[0x0][0x828] ;  /* 0x00020a00ff047b82 */ /* 0x000e640000000800 */
[----:B-1----:R1:W-:Y:S02]  /*9e50*/  SYNCS.ARRIVE.TRANS64.RED.A0TR RZ, [UR6+0x344f8], R4 ;  /* 0x0344f804ffff79a7 */ /* 0x0023e40008300406 */
.L_x_178:
[----:B------:R-:W-:Y:S05]  /*9e60*/  BSYNC B0 ;  /* 0x0000000000007941 */ /* 0x000fea0003800000 */
.L_x_177:
[----:B------:R-:W-:Y:S05]  /*9e70*/  @!P2 BRA `(.L_x_180) ;  /* 0x000000000004a947 */ /* 0x000fea0003800000 */
[----:B------:R-:W-:Y:S01]  /*9e80*/  BPT.TRAP 0x1 ;  /* 0x000000040000795c */ /* 0x000fe20000300000 */
.L_x_180:
[----:B--2---:R-:W-:Y:S01]  /*9e90*/  ISETP.NE.AND P0, PT, R11, RZ, PT ;  /* 0x000000ff0b00720c */ /* 0x004fe20003f05270 */
[----:B------:R-:W-:Y:S01]  /*9ea0*/  SYNCS.ARRIVE.TRANS64.RED.A1T0 RZ, [UR34], RZ ;  /* 0x000000ffffff79a7 */ /* 0x000fe20008100422 */
[CC--:B------:R-:W-:Y:S02]  /*9eb0*/  ISETP.NE.AND P3, PT, R18.reuse, R10.reuse, PT ;  /* 0x0000000a1200720c */ /* 0x0c0fe40003f65270 */
[----:B------:R-:W-:-:S13]  /*9ec0*/  ISETP.EQ.OR P0, PT, R18, R10, !P0 ;  /* 0x0000000a1200720c */ /* 0x000fda0004702670 */
[----:B------:R-:W-:Y:S05]  /*9ed0*/  @P0 BRA `(.L_x_181) ;  /* 0x0000000400040947 */ /* 0x000fea0003800000 */
[----:B------:R-:W-:Y:S01]  /*9ee0*/  ELECT P0, URZ, PT ;  /* 0x00000000003f782f */ /* 0x000fe20003800000 */
[----:B------:R-:W-:-:S12]  /*9ef0*/  BSSY B0, `(.L_x_182) ;  /* 0x0000032000007945 */ /* 0x000fd80003800000 */
[----:B------:R-:W-:Y:S05]  /*9f00*/  @!P0 BRA `(.L_x_183) ;  /* 0x0000000000c08947 */ /* 0x000fea0003800000 */
[----:B-1-34-:R-:W1:Y:S08]  /*9f10*/  LDC.64 R4, c[0x0][0x290] ;  /* 0x0000a400ff047b82 */ /* 0x01ae700000000a00 */
[----:B------:R-:W2:Y:S08]  /*9f20*/  LDC.64 R12, c[0x0][0x808] ;  /* 0x00020200ff0c7b82 */ /* 0x000eb00000000a00 */
[----:B------:R-:W3:Y:S01]  /*9f30*/  LDC.64 R16, c[0x0][0x810] ;  /* 0x00020400ff107b82 */ /* 0x000ee20000000a00 */
[----:B-1----:R-:W-:-:S05]  /*9f40*/  IMAD.WIDE R4, R10, 0xc, R4 ;  /* 0x0000000c0a047825 */ /* 0x002fca00078e0204 */
[----:B------:R1:W5:Y:S04]  /*9f50*/  LDG.E R14, desc[UR38][R4.64] ;  /* 0x00000026040e7981 */ /* 0x000368000c1e1900 */
[----:B------:R1:W5:Y:S01]  /*9f60*/  LDG.E R15, desc[UR38][R4.64+0x4] ;  /* 0x00000426040f7981 */ /* 0x000362000c1e1900 */
[----:B--2---:R-:W-:Y:S02]  /*9f70*/  ISETP.NE.U32.AND P0, PT, R12, RZ, PT ;  /* 0x000000ff0c00720c */ /* 0x004fe40003f05070 */
[----:B------:R-:W-:Y:S02]  /*9f80*/  SHF.R.S32.HI R6, RZ, 0x1f, R10 ;  /* 0x0000001fff067819 */ /* 0x000fe4000001140a */
[----:B------:R-:W-:Y:S02]  /*9f90*/  ISETP.NE.AND.EX P0, PT, R13, RZ, PT, P0 ;  /* 0x000000ff0d00720c */ /* 0x000fe40003f05300 */
[----:B---3--:R-:W-:-:S04]  /*9fa0*/  ISETP.NE.U32.AND P1, PT, R16, RZ, PT ;  /* 0x000000ff1000720c */ /* 0x008fc80003f25070 */
[----:B------:R-:W-:-:S07]  /*9fb0*/  ISETP.NE.AND.EX P1, PT, R17, RZ, PT, P1 ;  /* 0x000000ff1100720c */ /* 0x000fce0003f25310 */
[----:B-1----:R-:W-:Y:S06]  /*9fc0*/  @!P0 BRA `(.L_x_184) ;  /* 0x0000000000108947 */ /* 0x002fec0003800000 */
[----:B------:R-:W-:-:S04]  /*9fd0*/  LEA R4, P0, R10, R12, 0x3 ;  /* 0x0000000c0a047211 */ /* 0x000fc800078018ff */
[----:B------:R-:W-:-:S06]  /*9fe0*/  LEA.HI.X R5, R10, R13, R6, 0x3, P0 ;  /* 0x0000000d0a057211 */ /* 0x000fcc00000f1c06 */
[----:B------:R-:W2:Y:S04]  /*9ff0*/  LDG.E.64 R4, desc[UR38][R4.64] ;  /* 0x0000002604047981 */ /* 0x000ea8000c1e1b00 */
[----:B--2---:R1:W-:Y:S02]  /*a000*/  STS.64 [UR32], R4 ;  /* 0x00000004ff007988 */ /* 0x0043e40008000a20 */
.L_x_184:
[----:B------:R-:W-:Y:S05]  /*a010*/  @!P1 BRA `(.L_x_183) ;  /* 0x00000000007c9947 */ /* 0x000fea0003800000 */
[----:B-1----:R-:W-:-:S04]  /*a020*/  LEA R4, P0, R10, R16, 0x3 ;  /* 0x000000100a047211 */ /* 0x002fc800078018ff */
[----:B------:R-:W-:Y:S02]  /*a030*/  LEA.HI.X R5, R10, R17, R6, 0x3, P0 ;  /* 0x000000110a057211 */ /* 0x000fe400000f1c06 */
[----:B------:R-:W1:Y:S04]  /*a040*/  LDS R6, [UR32+0x1c] ;  /* 0x00001c20ff067984 */ /* 0x000e680008000800 */
[----:B------:R-:W2:Y:S01]  /*a050*/  LDG.E.64 R4, desc[UR38][R4.64] ;  /* 0x0000002604047981 */ /* 0x000ea2000c1e1b00 */
[----:B------:R-:W-:-:S03]  /*a060*/  IMAD.U32 R18, RZ, RZ, UR32 ;  /* 0x00000020ff127e24 */ /* 0x000fc6000f8e00ff */
[----:B------:R-:W-:Y:S02]  /*a070*/  STS [UR32+0x30], RZ ;  /* 0x000030ffff007988 */ /* 0x000fe40008000820 */
[----:B------:R-:W-:-:S05]  /*a080*/  SHF.R.U64 R18, R18, 0x4, RZ ;  /* 0x0000000412127819 */ /* 0x000fca00000012ff */
[----:B------:R-:W-:Y:S04]  /*a090*/  STS [UR32+0x10], R18 ;  /* 0x00001012ff007988 */ /* 0x000fe80008000820 */
[----:B------:R-:W-:Y:S01]  /*a0a0*/  STS [UR32+0x14], R18 ;  /* 0x00001412ff007988 */ /* 0x000fe20008000820 */
[----:B--2---:R-:W-:Y:S01]  /*a0b0*/  SHF.L.U64.HI R12, R4, 0x1, R5 ;  /* 0x00000001040c7819 */ /* 0x004fe20000010205 */
[----:B-----5:R-:W-:-:S03]  /*a0c0*/  VIADD R5, R15, 0xffffffff ;  /* 0xffffffff0f057836 */ /* 0x020fc60000000000 */
[----:B------:R-:W-:-:S04]  /*a0d0*/  LOP3.LUT R12, R12, 0x1fffffff, RZ, 0xc0, !PT ;  /* 0x1fffffff0c0c7812 */ /* 0x000fc800078ec0ff */
[----:B------:R-:W-:-:S04]  /*a0e0*/  SHF.R.U32.HI R7, RZ, 0x4, R12 ;  /* 0x00000004ff077819 */ /* 0x000fc8000001160c */
[----:B-1----:R-:W-:-:S05]  /*a0f0*/  LOP3.LUT R6, R6, 0xf, R7, 0xb8, !PT ;  /* 0x0000000f06067812 */ /* 0x002fca00078eb807 */
[----:B------:R-:W-:Y:S04]  /*a100*/  STS [UR32+0x1c], R6 ;  /* 0x00001c06ff007988 */ /* 0x000fe80008000820 */
[----:B------:R-:W1:Y:S02]  /*a110*/  LDS R7, [UR32+0x1c] ;  /* 0x00001c20ff077984 */ /* 0x000e640008000800 */
[----:B-1----:R-:W-:-:S05]  /*a120*/  LOP3.LUT R7, R7, 0xf0, RZ, 0xb8, !PT ;  /* 0x000000f007077812 */ /* 0x002fca00078eb8ff */
[----:B------:R1:W-:Y:S04]  /*a130*/  STS [UR32+0x1c], R7 ;  /* 0x00001c07ff007988 */ /* 0x0003e80008000820 */
[----:B------:R-:W2:Y:S01]  /*a140*/  LDS R13, [UR32+0x1c] ;  /* 0x00001c20ff0d7984 */ /* 0x000ea20008000800 */
[----:B-1----:R-:W-:Y:S02]  /*a150*/  CS2R R6, SRZ ;  /* 0x0000000000067805 */ /* 0x002fe4000001ff00 */
[----:B--2---:R-:W-:Y:S01]  /*a160*/  LOP3.LUT R19, R13, 0xf00, RZ, 0xb8, !PT ;  /* 0x00000f000d137812 */ /* 0x004fe200078eb8ff */
[----:B------:R-:W-:Y:S02]  /*a170*/  IMAD.SHL.U32 R13, R4, 0x2, RZ ;  /* 0x00000002040d7824 */ /* 0x000fe400078e00ff */
[----:B------:R-:W-:-:S02]  /*a180*/  VIADD R4, R14, 0xffffffff ;  /* 0xffffffff0e047836 */ /* 0x000fc40000000000 */
[----:B------:R-:W-:Y:S01]  /*a190*/  STS.64 [UR32+0x18], R18 ;  /* 0x00001812ff007988 */ /* 0x000fe20008000a20 */
[----:B------:R-:W-:-:S03]  /*a1a0*/  LOP3.LUT R13, R13, 0xfffffffe, RZ, 0xc0, !PT ;  /* 0xfffffffe0d0d7812 */ /* 0x000fc600078ec0ff */
[----:B------:R-:W1:Y:S01]  /*a1b0*/  LDS R16, [UR32+0x1c] ;  /* 0x00001c20ff107984 */ /* 0x000e620008000800 */
[----:B------:R-:W-:-:S03]  /*a1c0*/  SHF.R.U64 R13, R13, 0x4, R12 ;  /* 0x000000040d0d7819 */ /* 0x000fc6000000120c */
[----:B------:R2:W-:Y:S04]  /*a1d0*/  STS.128 [UR32+0x20], R4 ;  /* 0x00002004ff007988 */ /* 0x0005e80008000c20 */
[----:B------:R2:W-:Y:S01]  /*a1e0*/  STS [UR32+0xc], R13 ;  /* 0x00000c0dff007988 */ /* 0x0005e20008000820 */
[----:B-1----:R-:W-:-:S05]  /*a1f0*/  LOP3.LUT R12, R16, 0xf000, RZ, 0xb8, !PT ;  /* 0x0000f000100c7812 */ /* 0x002fca00078eb8ff */
[----:B------:R2:W-:Y:S02]  /*a200*/  STS [UR32+0x1c], R12 ;  /* 0x00001c0cff007988 */ /* 0x0005e40008000820 */
.L_x_183:
[----:B------:R-:W-:Y:S05]  /*a210*/  BSYNC B0 ;  /* 0x0000000000007941 */ /* 0x000fea0003800000 */
.L_x_182:
[----:B-12---:R-:W1:Y:S01]  /*a220*/  S2R R4, SR_LANEID ;  /* 0x0000000000047919 */ /* 0x006e620000000000 */
[----:B------:R-:W-:Y:S01]  /*a230*/  NOP ;  /* 0x0000000000007918 */ /* 0x000fe20000000000 */
[----:B------:R-:W-:Y:S01]  /*a240*/  ELECT P0, URZ, PT ;  /* 0x00000000003f782f */ /* 0x000fe20003800000 */
[----:B------:R-:W-:Y:S01]  /*a250*/  BSSY B0, `(.L_x_185) ;  /* 0x0000008000007945 */ /* 0x000fe20003800000 */
[----:B-1----:R-:W-:-:S05]  /*a260*/  IMAD.SHL.U32 R6, R4, 0x4, RZ ;  /* 0x0000000404067824 */ /* 0x002fca00078e00ff */
[----:B------:R1:W2:Y:S01]  /*a270*/  LDS R7, [R6+UR32] ;  /* 0x0000002006077984 */ /* 0x0002a20008000800 */
[----:B------:R-:W-:-:S04]  /*a280*/  IADD3 R4, P1, R6, UR4, RZ ;  /* 0x0000000406047c10 */ /* 0x000fc8000ff3e0ff */
[----:B---34-:R-:W-:Y:S01]  /*a290*/  IADD3.X R5, RZ, UR5, RZ, P1, !PT ;  /* 0x00000005ff057c10 */ /* 0x018fe20008ffe4ff */
[----:B------:R-:W-:Y:S08]  /*a2a0*/  @!P0 BRA `(.L_x_186) ;  /* 0x0000000000088947 */ /* 0x000ff00003800000 */
[----:B------:R0:W-:Y:S01]  /*a2b0*/  UTMACMDFLUSH ;  /* 0x00000000000079b7 */ /* 0x0001e20000000000 */
[----:B------:R-:W-:-:S04]  /*a2c0*/  DEPBAR.LE SB0, 0x0 ;  /* 0x000080000000791a */ /* 0x000fc80000000000 */
.L_x_186:
[----:B------:R-:W-:Y:S05]  /*a2d0*/  BSYNC B0 ;  /* 0x0000000000007941 */ /* 0x000fea0003800000 */
.L_x_185:
[----:B--2---:R2:W5:Y:S02]  /*a2e0*/  ATOMG.E.EXCH.STRONG.GPU PT, RZ, [R4], R7 ;  /* 0x0000000704ff73a8 */ /* 0x00456400041ee100 */
.L_x_181:
[----:B------:R-:W-:Y:S01]  /*a2f0*/  ISETP.NE.AND P1, PT, R11, RZ, PT ;  /* 0x000000ff0b00720c */ /* 0x000fe20003f25270 */
[----:B------:R-:W-:Y:S01]  /*a300*/  VIADD R2, R2, 0x1 ;  /* 0x0000000102027836 */ /* 0x000fe20000000000 */
[----:B-12---:R-:W-:Y:S01]  /*a310*/  SEL R4, RZ, 0x1, !P3 ;  /* 0x00000001ff047807 */ /* 0x006fe20005800000 */
[----:B------:R-:W-:Y:S02]  /*a320*/  IMAD.MOV.U32 R16, RZ, RZ, R8 ;  /* 0x000000ffff107224 */ /* 0x000fe400078e0008 */
[----:B------:R-:W-:Y:S01]  /*a330*/  IMAD.MOV.U32 R17, RZ, RZ, R9 ;  /* 0x000000ffff117224 */ /* 0x000fe200078e0009 */
[----:B------:R-:W-:Y:S01]  /*a340*/  ISETP.NE.AND P0, PT, R2, 0x8, PT ;  /* 0x000000080200780c */ /* 0x000fe20003f05270 */
[----:B------:R-:W-:-:S03]  /*a350*/  IMAD.MOV.U32 R18, RZ, RZ, R10 ;  /* 0x000000ffff127224 */ /* 0x000fc600078e000a */
[----:B---34-:R-:W-:Y:S02]  /*a360*/  SEL R5, RZ, 0x1, P0 ;  /* 0x00000001ff057807 */ /* 0x018fe40000000000 */
[----:B------:R-:W-:Y:S02]  /*a370*/  SEL R2, R2, RZ, P0 ;  /* 0x000000ff02027207 */ /* 0x000fe40000000000 */
[----:B------:R-:W-:Y:S01]  /*a380*/  LOP3.LUT R0, R0, R5, RZ, 0x3c, !PT ;  /* 0x0000000500007212 */ /* 0x000fe200078e3cff */
[----:B------:R-:W-:Y:S06]  /*a390*/  @P1 BRA `(.L_x_187) ;  /* 0xffffffec00401947 */ /* 0x000fec000383ffff */
[----:B-----5:R-:W-:Y:S01]  /*a3a0*/  ELECT P0, URZ, PT ;  /* 0x00000000003f782f */ /* 0x020fe20003800000 */
[----:B------:R-:W-:-:S12]  /*a3b0*/  BSSY B0, `(.L_x_188) ;  /* 0x0000017000007945 */ /* 0x000fd80003800000 */
[----:B------:R-:W-:Y:S05]  /*a3c0*/  @!P0 BRA `(.L_x_189) ;  /* 0x0000000000548947 */ /* 0x000fea0003800000 */
[----:B------:R-:W-:Y:S05]  /*a3d0*/  @!P2 BRA `(.L_x_190) ;  /* 0x000000000004a947 */ /* 0x000fea0003800000 */
[----:B------:R-:W-:Y:S01]  /*a3e0*/  BPT.TRAP 0x1 ;  /* 0x000000040000795c */ /* 0x000fe20000300000 */
.L_x_190:
[----:B------:R-:W1:Y:S02]  /*a3f0*/  SYNCS.PHASECHK.TRANS64.TRYWAIT P0, [UR6+0x34500], R3 ;  /* 0x03450003ff0075a7 */ /* 0x000e640008000146 */
[----:B-1----:R-:W-:Y:S05]  /*a400*/  @!P0 BRA `(.L_x_191) ;  /* 0x0000004800808947 */ /* 0x002fea0003800000 */
.L_x_297:
[----:B------:R-:W-:Y:S05]  /*a410*/  @!P2 BRA `(.L_x_192) ;  /* 0x000000000004a947 */ /* 0x000fea0003800000 */
[----:B------:R-:W-:Y:S01]  /*a420*/  BPT.TRAP 0x1 ;  /* 0x000000040000795c */ /* 0x000fe20000300000 */
.L_x_192:
[----:B------:R-:W2:Y:S02]  /*a430*/  SYNCS.PHASECHK.TRANS64.TRYWAIT P0, [UR6+0x34508], R3 ;  /* 0x03450803ff0075a7 */ /* 0x000ea40008000146 */
[----:B--2---:R-:W-:Y:S05]  /*a440*/  @!P0 BRA `(.L_x_193) ;  /* 0x0000004800888947 */ /* 0x004fea0003800000 */
.L_x_298:
[----:B------:R-:W-:Y:S05]  /*a450*/  @!P2 BRA `(.L_x_194) ;  /* 0x000000000004a947 */ /* 0x000fea0003800000 */
[----:B------:R-:W-:Y:S01]  /*a460*/  BPT.TRAP 0x1 ;  /* 0x000000040000795c */ /* 0x000fe20000300000 */
.L_x_194:
[----:B------:R-:W2:Y:S02]  /*a470*/  SYNCS.PHASECHK.TRANS64.TRYWAIT P0, [UR6+0x34510], R3 ;  /* 0x03451003ff0075a7 */ /* 0x000ea40008000146 */
[----:B--2---:R-:W-:Y:S05]  /*a480*/  @!P0 BRA `(.L_x_195) ;  /* 0x0000004800908947 */ /* 0x004fea0003800000 */
.L_x_299:
[----:B------:R-:W-:Y:S05]  /*a490*/  @!P2 BRA `(.L_x_196) ;  /* 0x000000000004a947 */ /* 0x000fea0003800000 */
[----:B------:R-:W-:Y:S01]  /*a4a0*/  BPT.TRAP 0x1 ;  /* 0x000000040000795c */ /* 0x000fe20000300000 */
.L_x_196:
[----:B-1----:R-:W-:-:S05]  /*a4b0*/  IMAD.MOV.U32 R0, RZ, RZ, 0x1 ;  /* 0x00000001ff007424 */ /* 0x002fca00078e00ff */
[----:B------:R-:W-:-:S07]  /*a4c0*/  SHF.L.U32 R0, R0, 0x1f, RZ ;  /* 0x0000001f00007819 */ /* 0x000fce00000006ff */
.L_x_197:
[----:B-1----:R-:W-:-:S04]  /*a4d0*/  IMAD.U32 R3, RZ, RZ, UR6 ;  /* 0x00000006ff037e24 */ /* 0x002fc8000f8e00ff */
[----:B------:R1:W2:Y:S03]  /*a4e0*/  SYNCS.PHASECHK.TRANS64.TRYWAIT P0, [R3+URZ+0x34518], R0 ;  /* 0x03451800030075a7 */ /* 0x0002a6000800017f */
[----:B--2---:R-:W-:Y:S05]  /*a4f0*/  @!P0 NANOSLEEP.SYNCS 0x989680 ;  /* 0x009896800000895d */ /* 0x004fea0003900000 */
[----:B------:R-:W2:Y:S02]  /*a500*/  @!P0 SYNCS.PHASECHK.TRANS64 P0, [R3+URZ+0x34518], R0 ;  /* 0x03451800030085a7 */ /* 0x000ea4000800007f */
[----:B--2---:R-:W-:Y:S05]  /*a510*/  @!P0 BRA `(.L_x_197) ;  /* 0xfffffffc00ec8947 */ /* 0x004fea000383ffff */
.L_x_189:
[----:B------:R-:W-:Y:S05]  /*a520*/  BSYNC B0 ;  /* 0x0000000000007941 */ /* 0x000fea0003800000 */
.L_x_188:
[----:B------:R-:W-:Y:S05]  /*a530*/  EXIT ;  /* 0x000000000000794d */ /* 0x000fea0003800000 */
.L_x_118:
[----:B------:R-:W1:Y:S01]  /*a540*/  S2UR UR4, SR_CTAID.Y ;  /* 0x00000000000479c3 */ /* 0x000e620000002600 */
[----:B------:R-:W3:Y:S01]  /*a550*/  S2R R32, SR_LANEID ;  /* 0x0000000000207919 */ /* 0x000ee20000000000 */
[----:B------:R-:W-:Y:S01]  /*a560*/  ELECT P0, URZ, PT ;  /* 0x00000000003f782f */ /* 0x000fe20003800000 */
[----:B------:R-:W-:Y:S01]  /*a570*/  BSSY B0, `(.L_x_198) ;  /* 0x0000037000007945 */ /* 0x000fe20003800000 */
[----:B------:R-:W-:Y:S01]  /*a580*/  ULDC.64 UR8, c[0x0][0x508] ;  /* 0x0001420000087ab9 */ /* 0x000fe20000000a00 */
[----:B-1----:R-:W-:-:S04]  /*a590*/  UIMAD UR4, UR4, UR60, UR42 ;  /* 0x0000003c040472a4 */ /* 0x002fc8000f8e022a */
[----:B------:R-:W-:-:S06]  /*a5a0*/  UIMAD.WIDE UR8, UR4, 0x80, UR8 ;  /* 0x00000080040878a5 */ /* 0x000fcc000f8e0208 */
[----:B------:R-:W-:Y:S06]  /*a5b0*/  @!P0 BRA `(.L_x_199) ;  /* 0x0000000000c88947 */ /* 0x000fec0003800000 */
[----:B------:R-:W1:Y:S01]  /*a5c0*/  LDC.64 R20, c[0x0][0x300] ;  /* 0x0000c000ff147b82 */ /* 0x000e620000000a00 */
[----:B------:R-:W-:Y:S02]  /*a5d0*/  UMOV UR4, 0x400 ;  /* 0x0000040000047882 */ /* 0x000fe40000000000 */
[----:B--2---:R-:W-:-:S05]  /*a5e0*/  ULEA UR4, UR58, UR4, 0x18 ;  /* 0x000000043a047291 */ /* 0x004fca000f8ec03f */
[----:B------:R-:W1:Y:S08]  /*a5f0*/  LDC.64 R22, c[0x0][0x308] ;  /* 0x0000c200ff167b82 */ /* 0x000e700000000a00 */
[----:B------:R-:W2:Y:S08]  /*a600*/  LDC.64 R12, c[0x0][0x310] ;  /* 0x0000c400ff0c7b82 */ /* 0x000eb00000000a00 */
[----:B------:R-:W2:Y:S08]  /*a610*/  LDC.64 R14, c[0x0][0x318] ;  /* 0x0000c600ff0e7b82 */ /* 0x000eb00000000a00 */
[----:B------:R-:W4:Y:S01]  /*a620*/  LDC.64 R8, c[0x0][0x320] ;  /* 0x0000c800ff087b82 */ /* 0x000f220000000a00 */
[----:B-1----:R1:W-:Y:S07]  /*a630*/  STS.128 [UR4+0x34600], R20 ;  /* 0x03460014ff007988 */ /* 0x0023ee0008000c04 */
[----:B------:R-:W4:Y:S08]  /*a640*/  LDC.64 R10, c[0x0][0x328] ;  /* 0x0000ca00ff0a7b82 */ /* 0x000f300000000a00 */
[----:B------:R-:W5:Y:S01]  /*a650*/  LDC.64 R4, c[0x0][0x330] ;  /* 0x0000cc00ff047b82 */ /* 0x000f620000000a00 */
[----:B--2---:R2:W-:Y:S07]  /*a660*/  STS.128 [UR4+0x34610], R12 ;  /* 0x0346100cff007988 */ /* 0x0045ee0008000c04 */
[----:B------:R-:W5:Y:S01]  /*a670*/  LDC.64 R6, c[0x0][0x338] ;  /* 0x0000ce00ff067b82 */ /* 0x000f620000000a00 */
[----:B----4-:R4:W-:Y:S07]  /*a680*/  STS.128 [UR4+0x34620], R8 ;  /* 0x03462008ff007988 */ /* 0x0109ee0008000c04 */
[----:B------:R-:W3:Y:S08]  /*a690*/  LDC.64 R28, c[0x0][0x340] ;  /* 0x0000d000ff1c7b82 */ /* 0x000ef00000000a00 */
[----:B------:R-:W3:Y:S01]  /*a6a0*/  LDC.64 R30, c[0x0][0x348] ;  /* 0x0000d200ff1e7b82 */ /* 0x000ee20000000a00 */
[----:B-----5:R5:W-:Y:S07]  /*a6b0*/  STS.128 [UR4+0x34630], R4 ;  /* 0x03463004ff007988 */ /* 0x020bee0008000c04 */
[----:B------:R-:W4:Y:S08]  /*a6c0*/  LDC.64 R24, c[0x0][0x350] ;  /* 0x0000d400ff187b82 */ /* 0x000f300000000a00 */
[----:B------:R-:W4:Y:S08]  /*a6d0*/  LDC.64 R26, c[0x0][0x358] ;  /* 0x0000d600ff1a7b82 */ /* 0x000f300000000a00 */
[----:B-1----:R-:W1:Y:S01]  /*a6e0*/  LDC.64 R20, c[0x0][0x360] ;  /* 0x0000d800ff147b82 */ /* 0x002e620000000a00 */
[----:B---3--:R3:W-:Y:S07]  /*a6f0*/  STS.128 [UR4+0x34640], R28 ;  /* 0x0346401cff007988 */ /* 0x0087ee0008000c04 */
[----:B------:R-:W1:Y:S08]  /*a700*/  LDC.64 R22, c[0x0][0x368] ;  /* 0x0000da00ff167b82 */ /* 0x000e700000000a00 */
[----:B--2---:R-:W2:Y:S01]  /*a710*/  LDC.64 R12, c[0x0][0x370] ;  /* 0x0000dc00ff0c7b82 */ /* 0x004ea20000000a00 */
[----:B----4-:R4:W-:Y:S07]  /*a720*/  STS.128 [UR4+0x34650], R24 ;  /* 0x03465018ff007988 */ /* 0x0109ee0008000c04 */
[----:B------:R-:W2:Y:S08]  /*a730*/  LDC.64 R14, c[0x0][0x378] ;  /* 0x0000de00ff0e7b82 */ /* 0x000eb00000000a00 */
[----:B------:R-:W3:Y:S01]  /*a740*/  LDC.64 R8, c[0x0][0x400] ;  /* 0x00010000ff087b82 */ /* 0x000ee20000000a00 */
[----:B-1----:R1:W-:Y:S07]  /*a750*/  STS.128 [UR4+0x34660], R20 ;  /* 0x03466014ff007988 */ /* 0x0023ee0008000c04 */
[----:B------:R-:W3:Y:S08]  /*a760*/  LDC.64 R10, c[0x0][0x408] ;  /* 0x00010200ff0a7b82 */ /* 0x000ef00000000a00 */
[----:B-----5:R-:W5:Y:S01]  /*a770*/  LDC.64 R4, c[0x0][0x410] ;  /* 0x00010400ff047b82 */ /* 0x020f620000000a00 */
[----:B--2---:R2:W-:Y:S07]  /*a780*/  STS.128 [UR4+0x34670], R12 ;  /* 0x0346700cff007988 */ /* 0x0045ee0008000c04 */
[----:B------:R-:W5:Y:S01]  /*a790*/  LDC.64 R6, c[0x0][0x418] ;  /* 0x00010600ff067b82 */ /* 0x000f620000000a00 */
[----:B---3--:R3:W-:Y:S07]  /*a7a0*/  STS.128 [UR4+0x34680], R8 ;  /* 0x03468008ff007988 */ /* 0x0087ee0008000c04 */
[----:B------:R-:W2:Y:S08]  /*a7b0*/  LDC.64 R28, c[0x0][0x420] ;  /* 0x00010800ff1c7b82 */ /* 0x000eb00000000a00 */
[----:B------:R-:W2:Y:S01]  /*a7c0*/  LDC.64 R30, c[0x0][0x428] ;  /* 0x00010a00ff1e7b82 */ /* 0x000ea20000000a00 */
[----:B-----5:R5:W-:Y:S07]  /*a7d0*/  STS.128 [UR4+0x34690], R4 ;  /* 0x03469004ff007988 */ /* 0x020bee0008000c04 */
[----:B----4-:R-:W4:Y:S08]  /*a7e0*/  LDC.64 R24, c[0x0][0x430] ;  /* 0x00010c00ff187b82 */ /* 0x010f300000000a00 */
[----:B------:R-:W4:Y:S08]  /*a7f0*/  LDC.64 R26, c[0x0][0x438] ;  /* 0x00010e00ff1a7b82 */ /* 0x000f300000000a00 */
[----:B-1----:R-:W1:Y:S01]  /*a800*/  LDC.64 R20, c[0x0][0x440] ;  /* 0x00011000ff147b82 */ /* 0x002e620000000a00 */
[----:B--2---:R2:W-:Y:S07]  /*a810*/  STS.128 [UR4+0x346a0], R28 ;  /* 0x0346a01cff007988 */ /* 0x0045ee0008000c04 */
[----:B------:R-:W1:Y:S08]  /*a820*/  LDC.64 R22, c[0x0][0x448] ;  /* 0x00011200ff167b82 */ /* 0x000e700000000a00 */
[----:B------:R-:W2:Y:S01]  /*a830*/  LDC.64 R12, c[0x0][0x450] ;  /* 0x00011400ff0c7b82 */ /* 0x000ea20000000a00 */
[----:B----4-:R4:W-:Y:S07]  /*a840*/  STS.128 [UR4+0x346b0], R24 ;  /* 0x0346b018ff007988 */ /* 0x0109ee0008000c04 */
[----:B------:R-:W2:Y:S08]  /*a850*/  LDC.64 R14, c[0x0][0x458] ;  /* 0x00011600ff0e7b82 */ /* 0x000eb00000000a00 */
[----:B---3--:R-:W3:Y:S01]  /*a860*/  LDC.64 R8, c[0x0][0x460] ;  /* 0x00011800ff087b82 */ /* 0x008ee20000000a00 */
[----:B-1----:R4:W-:Y:S07]  /*a870*/  STS.128 [UR4+0x346c0], R20 ;  /* 0x0346c014ff007988 */ /* 0x0029ee0008000c04 */
[----:B------:R-:W3:Y:S08]  /*a880*/  LDC.64 R10, c[0x0][0x468] ;  /* 0x00011a00ff0a7b82 */ /* 0x000ef00000000a00 */
[----:B-----5:R-:W1:Y:S01]  /*a890*/  LDC.64 R4, c[0x0][0x470] ;  /* 0x00011c00ff047b82 */ /* 0x020e620000000a00 */
[----:B--2---:R4:W-:Y:S07]  /*a8a0*/  STS.128 [UR4+0x346d0], R12 ;  /* 0x0346d00cff007988 */ /* 0x0049ee0008000c04 */
[----:B------:R-:W1:Y:S01]  /*a8b0*/  LDC.64 R6, c[0x0][0x478] ;  /* 0x00011e00ff067b82 */ /* 0x000e620000000a00 */
[----:B---3--:R4:W-:Y:S04]  /*a8c0*/  STS.128 [UR4+0x346e0], R8 ;  /* 0x0346e008ff007988 */ /* 0x0089e80008000c04 */
[----:B-1----:R4:W-:Y:S02]  /*a8d0*/  STS.128 [UR4+0x346f0], R4 ;  /* 0x0346f004ff007988 */ /* 0x0029e40008000c04 */
.L_x_199:
[----:B--2---:R-:W-:Y:S05]  /*a8e0*/  BSYNC B0 ;  /* 0x0000000000007941 */ /* 0x004fea0003800000 */
.L_x_198:
[----:B------:R-:W-:Y:S01]  /*a8f0*/  ELECT P0, URZ, PT ;  /* 0x00000000003f782f */ /* 0x000fe20003800000 */
[----:B------:R-:W-:Y:S01]  /*a900*/  NOP ;  /* 0x0000000000007918 */ /* 0x000fe20000000000 */
[----:B------:R-:W-:Y:S11]  /*a910*/  BSSY B0, `(.L_x_200) ;  /* 0x0000044000007945 */ /* 0x000ff60003800000 */
[----:B------:R-:W-:Y:S05]  /*a920*/  @!P0 BRA `(.L_x_201) ;  /* 0x0000000400088947 */ /* 0x000fea0003800000 */
[----:B----4-:R-:W1:Y:S08]  /*a930*/  LDC.64 R6, c[0x0][0x518] ;  /* 0x00014600ff067b82 */ /* 0x010e700000000a00 */
[----:B------:R-:W2:Y:S08]  /*a940*/  LDC.64 R4, c[0x0][0x528] ;  /* 0x00014a00ff047b82 */ /* 0x000eb00000000a00 */
[----:B------:R-:W4:Y:S01]  /*a950*/  LDC.64 R22, c[0x0][0x510] ;  /* 0x00014400ff167b82 */ /* 0x000f220000000a00 */
[----:B-1----:R-:W-:-:S07]  /*a960*/  IMAD.WIDE R6, R18, 0x8, R6 ;  /* 0x0000000812067825 */ /* 0x002fce00078e0206 */
[----:B------:R-:W1:Y:S01]  /*a970*/  LDC.64 R12, c[0x0][0x520] ;  /* 0x00014800ff0c7b82 */ /* 0x000e620000000a00 */
[----:B------:R5:W3:Y:S01]  /*a980*/  LDG.E.64 R10, desc[UR38][R6.64] ;  /* 0x00000026060a7981 */ /* 0x000ae2000c1e1b00 */
[----:B--2---:R-:W-:-:S05]  /*a990*/  IMAD.WIDE R4, R18, 0x8, R4 ;  /* 0x0000000812047825 */ /* 0x004fca00078e0204 */
[----:B------:R2:W2:Y:S01]  /*a9a0*/  LDG.E.64 R8, desc[UR38][R4.64] ;  /* 0x0000002604087981 */ /* 0x0004a2000c1e1b00 */
[----:B----4-:R-:W-:-:S06]  /*a9b0*/  IMAD.WIDE R22, R18, 0x8, R22 ;  /* 0x0000000812167825 */ /* 0x010fcc00078e0216 */
[----:B------:R-:W4:Y:S01]  /*a9c0*/  LDG.E.64 R22, desc[UR38][R22.64] ;  /* 0x0000002616167981 */ /* 0x000f22000c1e1b00 */
[----:B-1----:R-:W-:-:S06]  /*a9d0*/  IMAD.WIDE R12, R18, 0x8, R12 ;  /* 0x00000008120c7825 */ /* 0x002fcc00078e020c */
[----:B------:R-:W4:Y:S01]  /*a9e0*/  LDG.E.64 R12, desc[UR38][R12.64] ;  /* 0x000000260c0c7981 */ /* 0x000f22000c1e1b00 */
[----:B------:R-:W-:Y:S02]  /*a9f0*/  UMOV UR4, 0x400 ;  /* 0x0000040000047882 */ /* 0x000fe40000000000 */
[----:B------:R-:W-:-:S09]  /*aa00*/  ULEA UR4, UR58, UR4, 0x18 ;  /* 0x000000043a047291 */ /* 0x000fd2000f8ec03f */
[----:B-----5:R-:W1:Y:S04]  /*aa10*/  LDS R6, [UR4+0x3461c] ;  /* 0x03461c04ff067984 */ /* 0x020e680008000800 */
[----:B------:R-:W5:Y:S01]  /*aa20*/  LDS R7, [UR4+0x3469c] ;  /* 0x03469c04ff077984 */ /* 0x000f620008000800 */
[----:B------:R-:W-:Y:S02]  /*aa30*/  UIADD3 UR5, UR4, 0x34600, URZ ;  /* 0x0003460004057890 */ /* 0x000fe4000fffe03f */
[----:B------:R-:W-:-:S04]  /*aa40*/  UIADD3 UR6, UR4, 0x34680, URZ ;  /* 0x0003468004067890 */ /* 0x000fc8000fffe03f */
[----:B------:R-:W-:Y:S02]  /*aa50*/  IMAD.U32 R14, RZ, RZ, UR5 ;  /* 0x00000005ff0e7e24 */ /* 0x000fe4000f8e00ff */
[----:B------:R-:W-:-:S03]  /*aa60*/  IMAD.U32 R20, RZ, RZ, UR6 ;  /* 0x00000006ff147e24 */ /* 0x000fc6000f8e00ff */
[----:B------:R-:W-:Y:S02]  /*aa70*/  SHF.R.U64 R14, R14, 0x4, RZ ;  /* 0x000000040e0e7819 */ /* 0x000fe400000012ff */
[----:B------:R-:W-:Y:S01]  /*aa80*/  SHF.R.U64 R20, R20, 0x4, RZ ;  /* 0x0000000414147819 */ /* 0x000fe200000012ff */
[----:B------:R-:W-:Y:S04]  /*aa90*/  STS [UR4+0x34630], RZ ;  /* 0x034630ffff007988 */ /* 0x000fe80008000804 */
[----:B------:R-:W-:Y:S04]  /*aaa0*/  STS [UR4+0x34610], R14 ;  /* 0x0346100eff007988 */ /* 0x000fe80008000804 */
[----:B------:R-:W-:Y:S04]  /*aab0*/  STS [UR4+0x34614], R14 ;  /* 0x0346140eff007988 */ /* 0x000fe80008000804 */
[----:B------:R-:W-:Y:S04]  /*aac0*/  STS [UR4+0x34690], R20 ;  /* 0x03469014ff007988 */ /* 0x000fe80008000804 */
[----:B------:R-:W-:Y:S04]  /*aad0*/  STS [UR4+0x34694], R20 ;  /* 0x03469414ff007988 */ /* 0x000fe80008000804 */
[----:B------:R-:W-:Y:S01]  /*aae0*/  STS [UR4+0x346b0], RZ ;  /* 0x0346b0ffff007988 */ /* 0x000fe20008000804 */
[----:B---3--:R-:W-:-:S04]  /*aaf0*/  LOP3.LUT R11, R11, 0x1fffffff, RZ, 0xc0, !PT ;  /* 0x1fffffff0b0b7812 */ /* 0x008fc800078ec0ff */
[----:B--2---:R-:W-:Y:S02]  /*ab00*/  SHF.R.U32.HI R5, RZ, 0x4, R11 ;  /* 0x00000004ff057819 */ /* 0x004fe4000001160b */
[----:B------:R-:W-:-:S04]  /*ab10*/  LOP3.LUT R9, R9, 0x1fffffff, RZ, 0xc0, !PT ;  /* 0x1fffffff09097812 */ /* 0x000fc800078ec0ff */
[----:B------:R-:W-:Y:S02]  /*ab20*/  SHF.R.U32.HI R4, RZ, 0x4, R9 ;  /* 0x00000004ff047819 */ /* 0x000fe40000011609 */
[----:B-1----:R-:W-:Y:S02]  /*ab30*/  LOP3.LUT R6, R6, 0xf, R5, 0xb8, !PT ;  /* 0x0000000f06067812 */ /* 0x002fe400078eb805 */
[----:B-----5:R-:W-:-:S03]  /*ab40*/  LOP3.LUT R7, R7, 0xf, R4, 0xb8, !PT ;  /* 0x0000000f07077812 */ /* 0x020fc600078eb804 */
[----:B------:R-:W-:Y:S04]  /*ab50*/  STS [UR4+0x3461c], R6 ;  /* 0x03461c06ff007988 */ /* 0x000fe80008000804 */
[----:B------:R-:W-:Y:S04]  /*ab60*/  STS [UR4+0x3469c], R7 ;  /* 0x03469c07ff007988 */ /* 0x000fe80008000804 */
[----:B------:R-:W1:Y:S04]  /*ab70*/  LDS R4, [UR4+0x3461c] ;  /* 0x03461c04ff047984 */ /* 0x000e680008000800 */
[----:B------:R-:W2:Y:S01]  /*ab80*/  LDS R5, [UR4+0x3469c] ;  /* 0x03469c04ff057984 */ /* 0x000ea20008000800 */
[----:B-1----:R-:W-:-:S02]  /*ab90*/  LOP3.LUT R4, R4, 0xf0, RZ, 0xb8, !PT ;  /* 0x000000f004047812 */ /* 0x002fc400078eb8ff */
[----:B--2---:R-:W-:-:S03]  /*aba0*/  LOP3.LUT R5, R5, 0xf0, RZ, 0xb8, !PT ;  /* 0x000000f005057812 */ /* 0x004fc600078eb8ff */
[----:B------:R-:W-:Y:S04]  /*abb0*/  STS [UR4+0x3461c], R4 ;  /* 0x03461c04ff007988 */ /* 0x000fe80008000804 */
[----:B------:R-:W-:Y:S04]  /*abc0*/  STS [UR4+0x3469c], R5 ;  /* 0x03469c05ff007988 */ /* 0x000fe80008000804 */
[----:B------:R-:W1:Y:S04]  /*abd0*/  LDS R15, [UR4+0x3461c] ;  /* 0x03461c04ff0f7984 */ /* 0x000e680008000800 */
[----:B------:R-:W2:Y:S01]  /*abe0*/  LDS R21, [UR4+0x3469c] ;  /* 0x03469c04ff157984 */ /* 0x000ea20008000800 */
[----:B-1----:R-:W-:-:S02]  /*abf0*/  LOP3.LUT R15, R15, 0xf00, RZ, 0xb8, !PT ;  /* 0x00000f000f0f7812 */ /* 0x002fc400078eb8ff */
[----:B--2---:R-:W-:-:S03]  /*ac00*/  LOP3.LUT R21, R21, 0xf00, RZ, 0xb8, !PT ;  /* 0x00000f0015157812 */ /* 0x004fc600078eb8ff */
[----:B------:R-:W-:Y:S04]  /*ac10*/  STS.64 [UR4+0x34618], R14 ;  /* 0x0346180eff007988 */ /* 0x000fe80008000a04 */
[----:B------:R-:W-:Y:S04]  /*ac20*/  STS.64 [UR4+0x34698], R20 ;  /* 0x03469814ff007988 */ /* 0x000fe80008000a04 */
[----:B------:R-:W1:Y:S04]  /*ac30*/  LDS R24, [UR4+0x3461c] ;  /* 0x03461c04ff187984 */ /* 0x000e680008000800 */
[----:B------:R-:W2:Y:S01]  /*ac40*/  LDS R25, [UR4+0x3469c] ;  /* 0x03469c04ff197984 */ /* 0x000ea20008000800 */
[----:B------:R-:W-:Y:S01]  /*ac50*/  IADD3 R5, R0, -0x1, RZ ;  /* 0xffffffff00057810 */ /* 0x000fe20007ffe0ff */
[----:B------:R-:W-:Y:S01]  /*ac60*/  VIADD R4, R19, 0xffffffff ;  /* 0xffffffff13047836 */ /* 0x000fe20000000000 */
[----:B------:R-:W-:-:S02]  /*ac70*/  CS2R R6, SRZ ;  /* 0x0000000000067805 */ /* 0x000fc4000001ff00 */
[----:B------:R-:W-:Y:S02]  /*ac80*/  SHF.R.U64 R11, R10, 0x4, R11 ;  /* 0x000000040a0b7819 */ /* 0x000fe4000000120b */
[----:B------:R-:W-:Y:S01]  /*ac90*/  SHF.R.U64 R9, R8, 0x4, R9 ;  /* 0x0000000408097819 */ /* 0x000fe20000001209 */
[----:B------:R3:W-:Y:S04]  /*aca0*/  STS.128 [UR4+0x34620], R4 ;  /* 0x03462004ff007988 */ /* 0x0007e80008000c04 */
[----:B------:R1:W-:Y:S04]  /*acb0*/  STS [UR4+0x3460c], R11 ;  /* 0x03460c0bff007988 */ /* 0x0003e80008000804 */
[----:B------:R1:W-:Y:S01]  /*acc0*/  STS [UR4+0x3468c], R9 ;  /* 0x03468c09ff007988 */ /* 0x0003e20008000804 */
[----:B---3--:R-:W-:-:S03]  /*acd0*/  VIADD R5, R3, 0xffffffff ;  /* 0xffffffff03057836 */ /* 0x008fc60000000000 */
[----:B----4-:R3:W-:Y:S04]  /*ace0*/  STS.64 [UR4+0x34600], R22 ;  /* 0x03460016ff007988 */ /* 0x0107e80008000a04 */
[----:B------:R3:W-:Y:S04]  /*acf0*/  STS.128 [UR4+0x346a0], R4 ;  /* 0x0346a004ff007988 */ /* 0x0007e80008000c04 */
[----:B------:R3:W-:Y:S01]  /*ad00*/  STS.64 [UR4+0x34680], R12 ;  /* 0x0346800cff007988 */ /* 0x0007e20008000a04 */
[----:B-1----:R-:W-:Y:S02]  /*ad10*/  LOP3.LUT R0, R24, 0xf000, RZ, 0xb8, !PT ;  /* 0x0000f00018007812 */ /* 0x002fe400078eb8ff */
[----:B--2---:R-:W-:-:S03]  /*ad20*/  LOP3.LUT R3, R25, 0xf000, RZ, 0xb8, !PT ;  /* 0x0000f00019037812 */ /* 0x004fc600078eb8ff */
[----:B------:R3:W-:Y:S04]  /*ad30*/  STS [UR4+0x3461c], R0 ;  /* 0x03461c00ff007988 */ /* 0x0007e80008000804 */
[----:B------:R3:W-:Y:S02]  /*ad40*/  STS [UR4+0x3469c], R3 ;  /* 0x03469c03ff007988 */ /* 0x0007e40008000804 */
.L_x_201:
[----:B------:R-:W-:Y:S05]  /*ad50*/  BSYNC B0 ;  /* 0x0000000000007941 */ /* 0x000fea0003800000 */
.L_x_200:
[----:B------:R-:W-:Y:S01]  /*ad60*/  ELECT P0, URZ, PT ;  /* 0x00000000003f782f */ /* 0x000fe20003800000 */
[----:B------:R-:W-:Y:S01]  /*ad70*/  NOP ;  /* 0x0000000000007918 */ /* 0x000fe20000000000 */
[----:B------:R-:W-:Y:S11]  /*ad80*/  BSSY B0, `(.L_x_202) ;  /* 0x0000004000007945 */ /* 0x000ff60003800000 */
[----:B------:R-:W-:Y:S05]  /*ad90*/  @!P0 BRA `(.L_x_203) ;  /* 0x0000000000088947 */ /* 0x000fea0003800000 */
[----:B------:R0:W-:Y:S01]  /*ada0*/  UTMACMDFLUSH ;  /* 0x00000000000079b7 */ /* 0x0001e20000000000 */
[----:B------:R-:W-:-:S04]  /*adb0*/  DEPBAR.LE SB0, 0x0 ;  /* 0x000080000000791a */ /* 0x000fc80000000000 */
.L_x_203:
[----:B------:R-:W-:Y:S05]  /*adc0*/  BSYNC B0 ;  /* 0x0000000000007941 */ /* 0x000fea0003800000 */
.L_x_202:
[----:B------:R-:W-:Y:S01]  /*add0*/  UMOV UR4, 0x400 ;  /* 0x0000040000047882 */ /* 0x000fe20000000000 */
[----:B---3--:R-:W-:Y:S01]  /*ade0*/  IMAD.SHL.U32 R32, R32, 0x4, RZ ;  /* 0x0000000420207824 */ /* 0x008fe200078e00ff */
[----:B------:R-:W-:Y:S01]  /*adf0*/  ULEA UR12, UR58, UR4, 0x18 ;  /* 0x000000043a0c7291 */ /* 0x000fe2000f8ec03f */
[----:B------:R-:W-:-:S03]  /*ae00*/  ULDC UR10, c[0x0][0x884] ;  /* 0x00022100000a7ab9 */ /* 0x000fc60000000800 */
[----:B------:R-:W-:Y:S01]  /*ae10*/  UIADD3 UR14, UR12, 0x34600, URZ ;  /* 0x000346000c0e7890 */ /* 0x000fe2000fffe03f */
[----:B----4-:R-:W-:Y:S01]  /*ae20*/  IADD3 R6, P0, R32, UR8, RZ ;  /* 0x0000000820067c10 */ /* 0x010fe2000ff1e0ff */
[----:B------:R-:W-:Y:S01]  /*ae30*/  UIMAD.WIDE UR10, UR10, 0x80, UR8 ;  /* 0x000000800a0a78a5 */ /* 0x000fe2000f8e0208 */
[----:B------:R-:W-:-:S03]  /*ae40*/  IMAD.MOV.U32 R8, RZ, RZ, 0x1 ;  /* 0x00000001ff087424 */ /* 0x000fc600078e00ff */
[----:B------:R-:W-:Y:S02]  /*ae50*/  IMAD.X R7, RZ, RZ, UR9, P0 ;  /* 0x00000009ff077e24 */ /* 0x000fe400080e06ff */
[----:B------:R-:W-:Y:S01]  /*ae60*/  IADD3 R4, P1, R32, UR10, RZ ;  /* 0x0000000a20047c10 */ /* 0x000fe2000ff3e0ff */
[----:B------:R-:W1:Y:S04]  /*ae70*/  LDS R9, [R32+UR14] ;  /* 0x0000000e20097984 */ /* 0x000e680008000800 */
[----:B------:R-:W2:Y:S01]  /*ae80*/  LDS R11, [R32+UR14+0x80] ;  /* 0x0000800e200b7984 */ /* 0x000ea20008000800 */
[----:B------:R-:W-:Y:S01]  /*ae90*/  IMAD.X R5, RZ, RZ, UR11, P1 ;  /* 0x0000000bff057e24 */ /* 0x000fe200088e06ff */
[----:B------:R-:W-:Y:S01]  /*aea0*/  LOP3.LUT P1, RZ, R33, 0x7f, RZ, 0xc0, !PT ;  /* 0x0000007f21ff7812 */ /* 0x000fe2000782c0ff */
[----:B------:R-:W-:Y:S01]  /*aeb0*/  IMAD.MOV.U32 R10, RZ, RZ, 0x1 ;  /* 0x00000001ff0a7424 */ /* 0x000fe200078e00ff */
[----:B------:R-:W-:Y:S01]  /*aec0*/  BSSY B0, `(.L_x_204) ;  /* 0x00000e2000007945 */ /* 0x000fe20003800000 */
[----:B------:R-:W-:Y:S01]  /*aed0*/  IMAD.MOV.U32 R0, RZ, RZ, RZ ;  /* 0x000000ffff007224 */ /* 0x000fe200078e00ff */
[----:B------:R-:W-:Y:S01]  /*aee0*/  ISETP.EQ.OR P2, PT, R34, RZ, P1 ;  /* 0x000000ff2200720c */ /* 0x000fe20000f42670 */
[----:B------:R-:W-:Y:S01]  /*aef0*/  IMAD.MOV.U32 R20, RZ, RZ, RZ ;  /* 0x000000ffff147224 */ /* 0x000fe200078e00ff */
[----:B------:R-:W-:Y:S01]  /*af00*/  MOV R3, 0x1 ;  /* 0x0000000100037802 */ /* 0x000fe20000000f00 */
[----:B------:R-:W-:-:S02]  /*af10*/  ULOP3.LUT UR20, UR59, 0x1, URZ, 0xfc, !UPT ;  /* 0x000000013b147892 */ /* 0x000fc4000f8efc3f */
[----:B------:R-:W-:Y:S02]  /*af20*/  ULOP3.LUT UR13, UR47, 0x2, URZ, 0xfc, !UPT ;  /* 0x000000022f0d7892 */ /* 0x000fe4000f8efc3f */
[----:B------:R-:W-:Y:S01]  /*af30*/  UIADD3 UR15, UR12, 0x34680, URZ ;  /* 0x000346800c0f7890 */ /* 0x000fe2000fffe03f */
[----:B-1----:R-:W5:Y:S04]  /*af40*/  ATOMG.E.EXCH.STRONG.GPU PT, RZ, [R6], R9 ;  /* 0x0000000906ff73a8 */ /* 0x002f6800041ee100 */
[----:B--2---:R1:W5:Y:S02]  /*af50*/  ATOMG.E.EXCH.STRONG.GPU PT, RZ, [R4], R11 ;  /* 0x0000000b04ff73a8 */ /* 0x00436400041ee100 */
[----:B-1----:R-:W-:Y:S02]  /*af60*/  PRMT R4, R8, 0x7610, R4 ;  /* 0x0000761008047816 */ /* 0x002fe40000000004 */
[----:B------:R-:W-:-:S07]  /*af70*/  PRMT R5, R10, 0x7610, R5 ;  /* 0x000076100a057816 */ /* 0x000fce0000000005 */
.L_x_224:
[----:B------:R-:W-:Y:S01]  /*af80*/  LOP3.LUT P0, RZ, R5, 0xff, RZ, 0xc0, !PT ;  /* 0x000000ff05ff7812 */ /* 0x000fe2000780c0ff */
[----:B-----5:R-:W-:Y:S01]  /*af90*/  VIADD R6, R19, 0x7f ;  /* 0x0000007f13067836 */ /* 0x020fe20000000000 */
[----:B------:R-:W-:Y:S05]  /*afa0*/  YIELD ;  /* 0x0000000000007946 */ /* 0x000fea0003800000 */
[----:B------:R-:W-:Y:S01]  /*afb0*/  SHF.R.S32.HI R7, RZ, 0x1f, R6 ;  /* 0x0000001fff077819 */ /* 0x000fe20000011406 */
[----:B------:R-:W-:Y:S03]  /*afc0*/  BSSY B1, `(.L_x_205) ;  /* 0x0000008000017945 */ /* 0x000fe60003800000 */
[----:B------:R-:W-:-:S02]  /*afd0*/  LEA.HI R7, R7, R6, RZ, 0x7 ;  /* 0x0000000607077211 */ /* 0x000fc400078f38ff */
[----:B------:R-:W-:Y:S05]  /*afe0*/  @!P0 BRA `(.L_x_206) ;  /* 0x0000000000148947 */ /* 0x000fea0003800000 */
[----:B------:R-:W-:-:S04]  /*aff0*/  DEPBAR {5,4,3,2,1,0} ;  /* 0x0000003f0000791a */ /* 0x000fc80000000000 */
[----:B------:R1:W-:Y:S01]  /*b000*/  UTMACCTL.IV [UR8] ;  /* 0x00000000080079b9 */ /* 0x0003e20008000000 */
[----:B------:R-:W-:-:S04]  /*b010*/  DEPBAR {5,4,3,2,1,0} ;  /* 0x0000003f0000791a */ /* 0x000fc80000000000 */
[----:B------:R1:W-:Y:S02]  /*b020*/  UTMACCTL.IV [UR10] ;  /* 0x000000000a0079b9 */ /* 0x0003e40008000000 */
[----:B-1----:R-:W-:Y:S01]  /*b030*/  NOP ;  /* 0x0000000000007918 */ /* 0x002fe20000000000 */
.L_x_206:
[----:B------:R-:W-:Y:S05]  /*b040*/  BSYNC B1 ;  /* 0x0000000000017941 */ /* 0x000fea0003800000 */
.L_x_205:
[----:B------:R-:W-:Y:S01]  /*b050*/  UMOV UR4, 0xffffffff ;  /* 0xffffffff00047882 */ /* 0x000fe20000000000 */
[----:B------:R-:W-:Y:S02]  /*b060*/  SHF.R.S32.HI R9, RZ, 0x7, R7 ;  /* 0x00000007ff097819 */ /* 0x000fe40000011407 */
[----:B------:R-:W-:Y:S05]  /*b070*/  BRA.DIV UR4, `(.L_x_207) ;  /* 0x0000003e04ac7947 */ /* 0x000fea000b800000 */
[----:B-----5:R-:W-:-:S13]  /*b080*/  ELECT P6, URZ, PT ;  /* 0x00000000003f782f */ /* 0x020fda00038c0000 */
.L_x_302:
[----:B------:R-:W-:Y:S01]  /*b090*/  ISETP.LT.OR P6, PT, R19, 0x1, !P6 ;  /* 0x000000011300780c */ /* 0x000fe200077c1670 */
[----:B------:R-:W-:-:S12]  /*b0a0*/  BSSY B1, `(.L_x_208) ;  /* 0x000002d000017945 */ /* 0x000fd80003800000 */
[----:B------:R-:W-:Y:S05]  /*b0b0*/  @P6 BRA `(.L_x_209) ;  /* 0x0000000000ac6947 */ /* 0x000fea0003800000 */
[----:B------:R-:W-:Y:S02]  /*b0c0*/  IMAD.SHL.U32 R17, R17, 0x80, RZ ;  /* 0x0000008011117824 */ /* 0x000fe400078e00ff */
[----:B------:R-:W-:Y:S02]  /*b0d0*/  IMAD.SHL.U32 R16, R16, 0x80, RZ ;  /* 0x0000008010107824 */ /* 0x000fe400078e00ff */
[----:B------:R-:W-:Y:S02]  /*b0e0*/  VIADD R11, R9, 0x1 ;  /* 0x00000001090b7836 */ /* 0x000fe40000000000 */
[----:B------:R-:W-:Y:S02]  /*b0f0*/  IMAD.MOV.U32 R12, RZ, RZ, RZ ;  /* 0x000000ffff0c7224 */ /* 0x000fe400078e00ff */
[----:B------:R-:W-:Y:S02]  /*b100*/  IMAD.MOV.U32 R5, RZ, RZ, R3 ;  /* 0x000000ffff057224 */ /* 0x000fe400078e0003 */
[----:B------:R-:W-:-:S07]  /*b110*/  IMAD.MOV.U32 R6, RZ, RZ, R0 ;  /* 0x000000ffff067224 */ /* 0x000fce00078e0000 */
.L_x_213:
[----:B--2---:R-:W-:Y:S01]  /*b120*/  LEA R10, R6, UR12, 0x3 ;  /* 0x0000000c060a7c11 */ /* 0x004fe2000f8e18ff */
[----:B------:R-:W-:Y:S05]  /*b130*/  YIELD ;  /* 0x0000000000007946 */ /* 0x000fea0003800000 */
[----:B------:R-:W-:Y:S01]  /*b140*/  SHF.L.U32 R7, R5, 0x1f, RZ ;  /* 0x0000001f05077819 */ /* 0x000fe200000006ff */
[----:B------:R-:W1:Y:S03]  /*b150*/  @!P1 LDC R8, c[0x0][0x500] ;  /* 0x00014000ff089b82 */ /* 0x000e660000000800 */
[----:B------:R-:W2:Y:S02]  /*b160*/  SYNCS.PHASECHK.TRANS64.TRYWAIT P0, [R10+URZ+0x344b0], R7 ;  /* 0x0344b0070a0075a7 */ /* 0x000ea4000800017f */
[----:B--2---:R-:W-:Y:S05]  /*b170*/  @!P0 BRA `(.L_x_210) ;  /* 0x0000003c008c8947 */ /* 0x004fea0003800000 */
.L_x_303:
[----:B------:R-:W-:Y:S01]  /*b180*/  UPRMT UR4, UR13, 0x9910, URZ ;  /* 0x000099100d047896 */ /* 0x000fe2000800003f */
[----:B-1----:R1:W-:Y:S03]  /*b190*/  @!P1 SYNCS.ARRIVE.TRANS64 RZ, [R10+URZ+0x34480], R8 ;  /* 0x034480080aff99a7 */ /* 0x0023e6000800003f */
[----:B------:R-:W-:-:S06]  /*b1a0*/  UISETP.NE.AND UP0, UPT, UR4, 0x2, UPT ;  /* 0x000000020400788c */ /* 0x000fcc000bf05270 */
[----:B------:R-:W-:-:S13]  /*b1b0*/  PLOP3.LUT P0, PT, PT, PT, UP0, 0x80, 0x0 ;  /* 0x000000000000781c */ /* 0x000fda0003f0f008 */
[----:B-1----:R-:W-:Y:S05]  /*b1c0*/  @P0 BRA `(.L_x_211) ;  /* 0x0000000000040947 */ /* 0x002fea0003800000 */
[----:B------:R-:W-:Y:S01]  /*b1d0*/  BPT.TRAP 0x1 ;  /* 0x000000040000795c */ /* 0x000fe20000300000 */
.L_x_211:
[----:B------:R-:W-:Y:S05]  /*b1e0*/  @P2 BRA `(.L_x_212) ;  /* 0x0000000000042947 */ /* 0x000fea0003800000 */
[----:B------:R-:W-:Y:S01]  /*b1f0*/  BPT.TRAP 0x1 ;  /* 0x000000040000795c */ /* 0x000fe20000300000 */
.L_x_212:
[----:B------:R-:W-:Y:S01]  /*b200*/  R2UR UR4, R6 ;  /* 0x00000000060472ca */ /* 0x000fe200000e0000 */
[----:B------:R-:W-:Y:S01]  /*b210*/  VIADD R11, R11, 0xffffffff ;  /* 0xffffffff0b0b7836 */ /* 0x000fe20000000000 */
[----:B------:R-:W-:Y:S01]  /*b220*/  R2UR UR5, R10 ;  /* 0x000000000a0572ca */ /* 0x000fe200000e0000 */
[----:B------:R-:W-:Y:S01]  /*b230*/  UMOV UR22, 0x0 ;  /* 0x0000000000167882 */ /* 0x000fe20000000000 */
[----:B------:R-:W-:Y:S01]  /*b240*/  R2UR UR6, R12 ;  /* 0x000000000c0672ca */ /* 0x000fe200000e0000 */
[----:B------:R-:W-:Y:S01]  /*b250*/  UMOV UR23, 0x10000000 ;  /* 0x1000000000177882 */ /* 0x000fe20000000000 */
[----:B------:R-:W-:Y:S01]  /*b260*/  R2UR UR7, R16 ;  /* 0x00000000100772ca */ /* 0x000fe200000e0000 */
[----:B------:R-:W-:Y:S01]  /*b270*/  VIADD R12, R12, 0x80 ;  /* 0x000000800c0c7836 */ /* 0x000fe20000000000 */
[----:B------:R-:W-:Y:S02]  /*b280*/  R2UR UR19, R17 ;  /* 0x00000000111372ca */ /* 0x000fe400000e0000 */
[----:B------:R-:W-:-:S02]  /*b290*/  ISETP.GT.AND P3, PT, R11, 0x1, PT ;  /* 0x000000010b00780c */ /* 0x000fc40003f64270 */
[----:B------:R-:W-:Y:S01]  /*b2a0*/  IADD3 R6, R6, 0x1, RZ ;  /* 0x0000000106067810 */ /* 0x000fe20007ffe0ff */
[----:B------:R-:W-:Y:S02]  /*b2b0*/  ULEA UR4, UR4, UR12, 0xe ;  /* 0x0000000c04047291 */ /* 0x000fe4000f8e703f */
[----:B------:R-:W-:Y:S01]  /*b2c0*/  UIADD3 UR5, UR5, 0x34480, URZ ;  /* 0x0003448005057890 */ /* 0x000fe2000fffe03f */
[C---:B------:R-:W-:Y:S01]  /*b2d0*/  ISETP.NE.AND P0, PT, R6.reuse, 0x6, PT ;  /* 0x000000060600780c */ /* 0x040fe20003f05270 */
[----:B------:R-:W-:Y:S01]  /*b2e0*/  UIADD3 UR16, UR4, 0x18000, URZ ;  /* 0x0001800004107890 */ /* 0x000fe2000fffe03f */
[----:B------:R-:W-:Y:S02]  /*b2f0*/  UMOV UR18, UR6 ;  /* 0x0000000600127c82 */ /* 0x000fe40008000000 */
[----:B------:R-:W-:Y:S02]  /*b300*/  SEL R8, RZ, 0x1, P0 ;  /* 0x00000001ff087807 */ /* 0x000fe40000000000 */
[----:B------:R-:W-:Y:S01]  /*b310*/  UMOV UR17, UR5 ;  /* 0x0000000500117c82 */ /* 0x000fe20008000000 */
[----:B------:R-:W-:Y:S01]  /*b320*/  SEL R6, R6, RZ, P0 ;  /* 0x000000ff06067207 */ /* 0x000fe20000000000 */
[----:B------:R1:W-:Y:S01]  /*b330*/  UTMALDG.2D [UR4], [UR8], desc[UR22] ;  /* 0x00001604080075b4 */ /* 0x0003e20008009000 */
[----:B------:R-:W-:Y:S01]  /*b340*/  LOP3.LUT R5, R5, R8, RZ, 0x3c, !PT ;  /* 0x0000000805057212 */ /* 0x000fe200078e3cff */
[----:B------:R1:W-:Y:S02]  /*b350*/  UTMALDG.2D [UR16], [UR10], desc[UR22] ;  /* 0x000016100a0075b4 */ /* 0x0003e40008009000 */
[----:B-1----:R-:W-:Y:S05]  /*b360*/  @P3 BRA `(.L_x_213) ;  /* 0xfffffffc006c3947 */ /* 0x002fea000383ffff */
.L_x_209:
[----:B------:R-:W-:Y:S05]  /*b370*/  BSYNC B1 ;  /* 0x0000000000017941 */ /* 0x000fea0003800000 */
.L_x_208:
[----:B------:R-:W-:Y:S01]  /*b380*/  LOP3.LUT P3, RZ, R4, 0xff, RZ, 0xc0, !PT ;  /* 0x000000ff04ff7812 */ /* 0x000fe2000786c0ff */
[----:B--2---:R-:W-:Y:S02]  /*b390*/  IMAD.IADD R7, R9, 0x1, R0 ;  /* 0x0000000109077824 */ /* 0x004fe400078e0200 */
[----:B------:R-:W-:Y:S02]  /*b3a0*/  IMAD.U32 R6, RZ, RZ, UR20 ;  /* 0x00000014ff067e24 */ /* 0x000fe4000f8e00ff */
[C---:B------:R-:W-:Y:S01]  /*b3b0*/  IMAD.WIDE.U32 R4, R7.reuse, -0x55555555, RZ ;  /* 0xaaaaaaab07047825 */ /* 0x040fe200078e00ff */
[----:B------:R-:W-:Y:S02]  /*b3c0*/  ISETP.GT.U32.AND P0, PT, R7, 0x5, PT ;  /* 0x000000050700780c */ /* 0x000fe40003f04070 */
[----:B------:R-:W-:Y:S02]  /*b3d0*/  ISETP.NE.AND P4, PT, R6, 0x3, PT ;  /* 0x000000030600780c */ /* 0x000fe40003f85270 */
[----:B------:R-:W-:-:S02]  /*b3e0*/  ISETP.LT.U32.AND P0, PT, R9, 0x6, P0 ;  /* 0x000000060900780c */ /* 0x000fc40000701070 */
[----:B------:R-:W-:Y:S01]  /*b3f0*/  SHF.R.U32.HI R4, RZ, 0x2, R5 ;  /* 0x00000002ff047819 */ /* 0x000fe20000011605 */
[----:B------:R-:W-:Y:S01]  /*b400*/  @P3 SYNCS.ARRIVE.TRANS64.A1T0 RZ, [UR12+0x34528], RZ ;  /* 0x034528ffffff39a7 */ /* 0x000fe2000810000c */
[----:B------:R-:W-:Y:S02]  /*b410*/  ISETP.GE.U32.AND P3, PT, R9, 0x6, PT ;  /* 0x000000060900780c */ /* 0x000fe40003f66070 */
[----:B------:R-:W-:-:S04]  /*b420*/  SEL R0, RZ, 0x1, !P0 ;  /* 0x00000001ff007807 */ /* 0x000fc80004000000 */
[----:B------:R-:W-:Y:S01]  /*b430*/  LOP3.LUT R3, R3, R0, RZ, 0x3c, !PT ;  /* 0x0000000003037212 */ /* 0x000fe200078e3cff */
[----:B------:R-:W-:-:S06]  /*b440*/  IMAD R0, R4, -0x6, R7 ;  /* 0xfffffffa04007824 */ /* 0x000fcc00078e0207 */
[----:B------:R-:W-:Y:S01]  /*b450*/  @P3 LOP3.LUT R3, R3, 0x1, R4, 0x78, !PT ;  /* 0x0000000103033812 */ /* 0x000fe200078e7804 */
[----:B------:R-:W-:Y:S06]  /*b460*/  @!P4 BRA `(.L_x_214) ;  /* 0x000000000004c947 */ /* 0x000fec0003800000 */
[----:B------:R-:W-:Y:S01]  /*b470*/  BPT.TRAP 0x1 ;  /* 0x000000040000795c */ /* 0x000fe20000300000 */
.L_x_214:
[----:B------:R-:W-:Y:S01]  /*b480*/  LEA R5, R2, UR12, 0x3 ;  /* 0x0000000c02057c11 */ /* 0x000fe2000f8e18ff */
[----:B------:R-:W-:Y:S01]  /*b490*/  BSSY B1, `(.L_x_215) ;  /* 0x0000005000017945 */ /* 0x000fe20003800000 */
[----:B------:R-:W-:Y:S02]  /*b4a0*/  SHF.L.U32 R4, R20, 0x1f, RZ ;  /* 0x0000001f14047819 */ /* 0x000fe400000006ff */
[----:B------:R-:W-:Y:S02]  /*b4b0*/  LEA R8, R2, UR12, 0x4 ;  /* 0x0000000c02087c11 */ /* 0x000fe4000f8e20ff */
[----:B------:R-:W1:Y:S02]  /*b4c0*/  SYNCS.PHASECHK.TRANS64.TRYWAIT P0, [R5+URZ+0x34400], R4 ;  /* 0x03440004050075a7 */ /* 0x000e64000800017f */
[----:B-1----:R-:W-:Y:S05]  /*b4d0*/  @!P0 BRA `(.L_x_216) ;  /* 0x0000003800c88947 */ /* 0x002fea0003800000 */
.L_x_304:
[----:B------:R-:W-:Y:S05]  /*b4e0*/  BSYNC B1 ;  /* 0x0000000000017941 */ /* 0x000fea0003800000 */
.L_x_215:
[----:B------:R-:W2:Y:S01]  /*b4f0*/  LDS.128 R8, [R8+0x34550] ;  /* 0x0345500008087984 */ /* 0x000ea20000000c00 */
[----:B------:R-:W-:Y:S01]  /*b500*/  @!PT LDS RZ, [RZ] ;  /* 0x00000000fffff984 */ /* 0x000fe20000000800 */
[----:B------:R-:W-:Y:S01]  /*b510*/  @!PT LDS RZ, [RZ] ;  /* 0x00000000fffff984 */ /* 0x000fe20000000800 */
[----:B------:R-:W-:Y:S01]  /*b520*/  @!PT LDS RZ, [RZ] ;  /* 0x00000000fffff984 */ /* 0x000fe20000000800 */
[----:B------:R-:W-:Y:S01]  /*b530*/  @!PT LDS RZ, [RZ] ;  /* 0x00000000fffff984 */ /* 0x000fe20000000800 */
[----:B------:R3:W-:Y:S06]  /*b540*/  MEMBAR.ALL.CTA ;  /* 0x0000000000007992 */ /* 0x0007ec0000008000 */
[----:B---3--:R-:W3:Y:S01]  /*b550*/  FENCE.VIEW.ASYNC.S ;  /* 0x00000000000073c6 */ /* 0x008ee20000000000 */
[----:B--2---:R-:W-:Y:S02]  /*b560*/  IMAD.MOV.U32 R17, RZ, RZ, R9 ;  /* 0x000000ffff117224 */ /* 0x004fe400078e0009 */
[----:B------:R-:W-:Y:S01]  /*b570*/  IMAD.MOV.U32 R16, RZ, RZ, R8 ;  /* 0x000000ffff107224 */ /* 0x000fe200078e0008 */
[----:B---3--:R-:W-:Y:S06]  /*b580*/  @!P4 BRA `(.L_x_217) ;  /* 0x000000000004c947 */ /* 0x008fec0003800000 */
[----:B------:R-:W-:Y:S01]  /*b590*/  BPT.TRAP 0x1 ;  /* 0x000000040000795c */ /* 0x000fe20000300000 */
.L_x_217:
[----:B------:R-:W2:Y:S01]  /*b5a0*/  S2R R7, SR_CgaCtaId ;  /* 0x0000000000077919 */ /* 0x000ea20000008800 */
[----:B------:R-:W-:Y:S01]  /*b5b0*/  ISETP.NE.AND P0, PT, R11, RZ, PT ;  /* 0x000000ff0b00720c */ /* 0x000fe20003f05270 */
[----:B-1----:R-:W-:Y:S01]  /*b5c0*/  VIADD R4, R5, 0x34440 ;  /* 0x0003444005047836 */ /* 0x002fe20000000000 */
[CC--:B------:R-:W-:Y:S02]  /*b5d0*/  ISETP.NE.AND P3, PT, R10.reuse, R18.reuse, PT ;  /* 0x000000120a00720c */ /* 0x0c0fe40003f65270 */
[----:B------:R-:W-:Y:S02]  /*b5e0*/  ISETP.EQ.OR P0, PT, R10, R18, !P0 ;  /* 0x000000120a00720c */ /* 0x000fe40004702670 */
[----:B--2---:R-:W-:-:S04]  /*b5f0*/  PRMT R4, R7, 0x654, R4 ;  /* 0x0000065407047816 */ /* 0x004fc80000000004 */
[----:B------:R1:W-:Y:S07]  /*b600*/  SYNCS.ARRIVE.TRANS64.RED.A1T0 RZ, [R4+URZ], RZ ;  /* 0x000000ff04ff79a7 */ /* 0x0003ee000810043f */
[----:B------:R-:W-:Y:S05]  /*b610*/  @P0 BRA `(.L_x_218) ;  /* 0x00000004008c0947 */ /* 0x000fea0003800000 */
[----:B-1----:R-:W1:Y:S02]  /*b620*/  LDC.64 R4, c[0x0][0x290] ;  /* 0x0000a400ff047b82 */ /* 0x002e640000000a00 */
[----:B-1----:R-:W-:-:S05]  /*b630*/  IMAD.WIDE R4, R10, 0xc, R4 ;  /* 0x0000000c0a047825 */ /* 0x002fca00078e0204 */
[----:B------:R1:W5:Y:S01]  /*b640*/  LDG.E R19, desc[UR38][R4.64+0x8] ;  /* 0x0000082604137981 */ /* 0x000362000c1e1900 */
[----:B------:R-:W-:-:S03]  /*b650*/  UMOV UR4, 0xffffffff ;  /* 0xffffffff00047882 */ /* 0x000fc60000000000 */
[----:B------:R-:W-:Y:S05]  /*b660*/  BRA.DIV UR4, `(.L_x_219) ;  /* 0x0000003a04787947 */ /* 0x000fea000b800000 */
[----:B------:R-:W-:-:S13]  /*b670*/  ELECT P6, URZ, PT ;  /* 0x00000000003f782f */ /* 0x000fda00038c0000 */
.L_x_307:
[----:B------:R-:W-:Y:S04]  /*b680*/  BSSY B1, `(.L_x_220) ;  /* 0x0000049000017945 */ /* 0x000fe80003800000 */
[----:B------:R-:W-:Y:S05]  /*b690*/  @!P6 BRA `(.L_x_221) ;  /* 0x00000004001ce947 */ /* 0x000fea0003800000 */
[C---:B------:R-:W-:Y:S01]  /*b6a0*/  IMAD.SHL.U32 R6, R10.reuse, 0x8, RZ ;  /* 0x000000080a067824 */ /* 0x040fe200078e00ff */
[----:B------:R-:W-:Y:S01]  /*b6b0*/  SHF.R.S32.HI R7, RZ, 0x1f, R10 ;  /* 0x0000001fff077819 */ /* 0x000fe2000001140a */
[----:B------:R-:W-:Y:S01]  /*b6c0*/  ULDC.64 UR4, c[0x0][0x510] ;  /* 0x0001440000047ab9 */ /* 0x000fe20000000a00 */
[----:B------:R-:W-:Y:S01]  /*b6d0*/  ULDC.64 UR6, c[0x0][0x520] ;  /* 0x0001480000067ab9 */ /* 0x000fe20000000a00 */
[----:B------:R-:W2:Y:S01]  /*b6e0*/  LDG.E R18, desc[UR38][R4.64] ;  /* 0x0000002604127981 */ /* 0x000ea2000c1e1900 */
[----:B------:R-:W-:Y:S02]  /*b6f0*/  SHF.L.U64.HI R7, R10, 0x3, R7 ;  /* 0x000000030a077819 */ /* 0x000fe40000010207 */
[C---:B------:R-:W-:Y:S02]  /*b700*/  IADD3 R14, P0, R6.reuse, UR4, RZ ;  /* 0x00000004060e7c10 */ /* 0x040fe4000ff1e0ff */
[C---:B------:R-:W-:Y:S02]  /*b710*/  IADD3 R12, P4, R6.reuse, UR6, RZ ;  /* 0x00000006060c7c10 */ /* 0x040fe4000ff9e0ff */
[C---:B------:R-:W-:Y:S01]  /*b720*/  IADD3.X R15, R7.reuse, UR5, RZ, P0, !PT ;  /* 0x00000005070f7c10 */ /* 0x040fe200087fe4ff */
[----:B------:R-:W-:Y:S01]  /*b730*/  ULDC.64 UR4, c[0x0][0x518] ;  /* 0x0001460000047ab9 */ /* 0x000fe20000000a00 */
[----:B------:R-:W-:Y:S01]  /*b740*/  IADD3.X R13, R7, UR7, RZ, P4, !PT ;  /* 0x00000007070d7c10 */ /* 0x000fe2000a7fe4ff */
[----:B-1----:R1:W3:Y:S04]  /*b750*/  LDG.E R4, desc[UR38][R4.64+0x4] ;  /* 0x0000042604047981 */ /* 0x0022e8000c1e1900 */
[----:B------:R-:W4:Y:S04]  /*b760*/  LDG.E.64 R14, desc[UR38][R14.64] ;  /* 0x000000260e0e7981 */ /* 0x000f28000c1e1b00 */
[----:B------:R-:W2:Y:S01]  /*b770*/  LDG.E.64 R12, desc[UR38][R12.64] ;  /* 0x000000260c0c7981 */ /* 0x000ea2000c1e1b00 */
[----:B------:R-:W-:-:S04]  /*b780*/  IADD3 R8, P0, R6, UR4, RZ ;  /* 0x0000000406087c10 */ /* 0x000fc8000ff1e0ff */
[----:B------:R-:W-:Y:S01]  /*b790*/  IADD3.X R9, R7, UR5, RZ, P0, !PT ;  /* 0x0000000507097c10 */ /* 0x000fe200087fe4ff */
[----:B------:R-:W-:-:S05]  /*b7a0*/  ULDC.64 UR4, c[0x0][0x528] ;  /* 0x00014a0000047ab9 */ /* 0x000fca0000000a00 */
[----:B------:R-:W3:Y:S01]  /*b7b0*/  LDG.E.64 R8, desc[UR38][R8.64] ;  /* 0x0000002608087981 */ /* 0x000ee2000c1e1b00 */
[----:B------:R-:W-:-:S04]  /*b7c0*/  IADD3 R6, P0, R6, UR4, RZ ;  /* 0x0000000406067c10 */ /* 0x000fc8000ff1e0ff */
[----:B------:R-:W-:-:S06]  /*b7d0*/  IADD3.X R7, R7, UR5, RZ, P0, !PT ;  /* 0x0000000507077c10 */ /* 0x000fcc00087fe4ff */
[----:B------:R-:W3:Y:S04]  /*b7e0*/  LDG.E.64 R6, desc[UR38][R6.64] ;  /* 0x0000002606067981 */ /* 0x000ee8000c1e1b00 */
[----:B----4-:R-:W-:Y:S04]  /*b7f0*/  STS.64 [UR14], R14 ;  /* 0x0000000eff007988 */ /* 0x010fe80008000a0e */
[----:B--2---:R-:W-:Y:S04]  /*b800*/  STS.64 [UR15], R12 ;  /* 0x0000000cff007988 */ /* 0x004fe80008000a0f */
[----:B------:R-:W2:Y:S01]  /*b810*/  LDS R21, [UR14+0x1c] ;  /* 0x00001c0eff157984 */ /* 0x000ea20008000800 */
[----:B---3--:R-:W-:-:S04]  /*b820*/  LOP3.LUT R25, R9, 0x1fffffff, RZ, 0xc0, !PT ;  /* 0x1fffffff09197812 */ /* 0x008fc800078ec0ff */
[----:B------:R-:W-:-:S04]  /*b830*/  SHF.R.U32.HI R22, RZ, 0x4, R25 ;  /* 0x00000004ff167819 */ /* 0x000fc80000011619 */
[----:B--2---:R-:W-:-:S05]  /*b840*/  LOP3.LUT R21, R21, 0xf, R22, 0xb8, !PT ;  /* 0x0000000f15157812 */ /* 0x004fca00078eb816 */
[----:B------:R-:W-:Y:S04]  /*b850*/  STS [UR14+0x1c], R21 ;  /* 0x00001c15ff007988 */ /* 0x000fe8000800080e */
[----:B------:R-:W2:Y:S02]  /*b860*/  LDS R9, [UR14+0x1c] ;  /* 0x00001c0eff097984 */ /* 0x000ea40008000800 */
[----:B--2---:R-:W-:-:S05]  /*b870*/  LOP3.LUT R9, R9, 0xf0, RZ, 0xb8, !PT ;  /* 0x000000f009097812 */ /* 0x004fca00078eb8ff */
[----:B------:R-:W-:Y:S04]  /*b880*/  STS [UR14+0x1c], R9 ;  /* 0x00001c09ff007988 */ /* 0x000fe8000800080e */
[----:B------:R-:W2:Y:S01]  /*b890*/  LDS R23, [UR14+0x1c] ;  /* 0x00001c0eff177984 */ /* 0x000ea20008000800 */
[----:B------:R-:W-:-:S04]  /*b8a0*/  MOV R22, UR14 ;  /* 0x0000000e00167c02 */ /* 0x000fc80008000f00 */
[----:B------:R-:W-:Y:S02]  /*b8b0*/  SHF.R.U64 R22, R22, 0x4, RZ ;  /* 0x0000000416167819 */ /* 0x000fe400000012ff */
[----:B--2---:R-:W-:-:S05]  /*b8c0*/  LOP3.LUT R23, R23, 0xf00, RZ, 0xb8, !PT ;  /* 0x00000f0017177812 */ /* 0x004fca00078eb8ff */
[----:B------:R-:W-:Y:S04]  /*b8d0*/  STS.64 [UR14+0x18], R22 ;  /* 0x00001816ff007988 */ /* 0x000fe80008000a0e */
[----:B------:R-:W1:Y:S01]  /*b8e0*/  LDS R24, [UR14+0x1c] ;  /* 0x00001c0eff187984 */ /* 0x000e620008000800 */
[----:B------:R-:W-:Y:S01]  /*b8f0*/  SHF.R.U64 R21, R8, 0x4, R25 ;  /* 0x0000000408157819 */ /* 0x000fe20000001219 */
[----:B-----5:R-:W-:Y:S01]  /*b900*/  VIADD R12, R19, 0xffffffff ;  /* 0xffffffff130c7836 */ /* 0x020fe20000000000 */
[----:B------:R-:W-:Y:S01]  /*b910*/  CS2R R14, SRZ ;  /* 0x00000000000e7805 */ /* 0x000fe2000001ff00 */
[----:B------:R-:W-:Y:S01]  /*b920*/  VIADD R13, R18, 0xffffffff ;  /* 0xffffffff120d7836 */ /* 0x000fe20000000000 */
[----:B------:R-:W-:Y:S04]  /*b930*/  STS [UR14+0x10], R22 ;  /* 0x00001016ff007988 */ /* 0x000fe8000800080e */
[----:B------:R-:W-:Y:S04]  /*b940*/  STS [UR14+0x14], R22 ;  /* 0x00001416ff007988 */ /* 0x000fe8000800080e */
[----:B------:R-:W-:Y:S04]  /*b950*/  STS.128 [UR14+0x20], R12 ;  /* 0x0000200cff007988 */ /* 0x000fe80008000c0e */
[----:B------:R-:W-:Y:S04]  /*b960*/  STS [UR14+0xc], R21 ;  /* 0x00000c15ff007988 */ /* 0x000fe8000800080e */
[----:B------:R-:W-:Y:S01]  /*b970*/  STS [UR14+0x30], RZ ;  /* 0x000030ffff007988 */ /* 0x000fe2000800080e */
[----:B-1----:R-:W-:-:S05]  /*b980*/  LOP3.LUT R5, R24, 0xf000, RZ, 0xb8, !PT ;  /* 0x0000f00018057812 */ /* 0x002fca00078eb8ff */
[----:B------:R-:W-:Y:S04]  /*b990*/  STS [UR14+0x1c], R5 ;  /* 0x00001c05ff007988 */ /* 0x000fe8000800080e */
[----:B------:R-:W1:Y:S01]  /*b9a0*/  LDS R8, [UR15+0x1c] ;  /* 0x00001c0fff087984 */ /* 0x000e620008000800 */
[----:B------:R-:W-:-:S04]  /*b9b0*/  LOP3.LUT R9, R7, 0x1fffffff, RZ, 0xc0, !PT ;  /* 0x1fffffff07097812 */ /* 0x000fc800078ec0ff */
[----:B------:R-:W-:-:S04]  /*b9c0*/  SHF.R.U32.HI R7, RZ, 0x4, R9 ;  /* 0x00000004ff077819 */ /* 0x000fc80000011609 */
[----:B-1----:R-:W-:-:S05]  /*b9d0*/  LOP3.LUT R8, R8, 0xf, R7, 0xb8, !PT ;  /* 0x0000000f08087812 */ /* 0x002fca00078eb807 */
[----:B------:R-:W-:Y:S04]  /*b9e0*/  STS [UR15+0x1c], R8 ;  /* 0x00001c08ff007988 */ /* 0x000fe8000800080f */
[----:B------:R-:W1:Y:S02]  /*b9f0*/  LDS R7, [UR15+0x1c] ;  /* 0x00001c0fff077984 */ /* 0x000e640008000800 */
[----:B-1----:R-:W-:-:S05]  /*ba00*/  LOP3.LUT R7, R7, 0xf0, RZ, 0xb8, !PT ;  /* 0x000000f007077812 */ /* 0x002fca00078eb8ff */
[----:B------:R-:W-:Y:S04]  /*ba10*/  STS [UR15+0x1c], R7 ;  /* 0x00001c07ff007988 */ /* 0x000fe8000800080f */
[----:B------:R-:W1:Y:S01]  /*ba20*/  LDS R13, [UR15+0x1c] ;  /* 0x00001c0fff0d7984 */ /* 0x000e620008000800 */
[----:B------:R-:W-:-:S05]  /*ba30*/  IMAD.U32 R22, RZ, RZ, UR15 ;  /* 0x0000000fff167e24 */ /* 0x000fca000f8e00ff */
[----:B------:R-:W-:Y:S02]  /*ba40*/  SHF.R.U64 R22, R22, 0x4, RZ ;  /* 0x0000000416167819 */ /* 0x000fe400000012ff */
[----:B-1----:R-:W-:-:S05]  /*ba50*/  LOP3.LUT R23, R13, 0xf00, RZ, 0xb8, !PT ;  /* 0x00000f000d177812 */ /* 0x002fca00078eb8ff */
[----:B------:R-:W-:Y:S04]  /*ba60*/  STS.64 [UR15+0x18], R22 ;  /* 0x00001816ff007988 */ /* 0x000fe80008000a0f */
[----:B------:R-:W1:Y:S01]  /*ba70*/  LDS R5, [UR15+0x1c] ;  /* 0x00001c0fff057984 */ /* 0x000e620008000800 */
[----:B------:R-:W-:Y:S01]  /*ba80*/  VIADD R13, R4, 0xffffffff ;  /* 0xffffffff040d7836 */ /* 0x000fe20000000000 */
[----:B------:R-:W-:Y:S02]  /*ba90*/  SHF.R.U64 R6, R6, 0x4, R9 ;  /* 0x0000000406067819 */ /* 0x000fe40000001209 */
[----:B------:R2:W-:Y:S04]  /*baa0*/  STS [UR15+0x10], R22 ;  /* 0x00001016ff007988 */ /* 0x0005e8000800080f */
[----:B------:R2:W-:Y:S04]  /*bab0*/  STS.128 [UR15+0x20], R12 ;  /* 0x0000200cff007988 */ /* 0x0005e80008000c0f */
[----:B------:R2:W-:Y:S04]  /*bac0*/  STS [UR15+0xc], R6 ;  /* 0x00000c06ff007988 */ /* 0x0005e8000800080f */
[----:B------:R2:W-:Y:S04]  /*bad0*/  STS [UR15+0x14], R22 ;  /* 0x00001416ff007988 */ /* 0x0005e8000800080f */
[----:B------:R-:W-:Y:S01]  /*bae0*/  STS [UR15+0x30], RZ ;  /* 0x000030ffff007988 */ /* 0x000fe2000800080f */
[----:B-1----:R-:W-:-:S05]  /*baf0*/  LOP3.LUT R4, R5, 0xf000, RZ, 0xb8, !PT ;  /* 0x0000f00005047812 */ /* 0x002fca00078eb8ff */
[----:B------:R2:W-:Y:S02]  /*bb00*/  STS [UR15+0x1c], R4 ;  /* 0x00001c04ff007988 */ /* 0x0005e4000800080f */
.L_x_221:
[----:B------:R-:W-:Y:S05]  /*bb10*/  BSYNC B1 ;  /* 0x0000000000017941 */ /* 0x000fea0003800000 */
.L_x_220:
[----:B------:R-:W-:-:S03]  /*bb20*/  UMOV UR4, 0xffffffff ;  /* 0xffffffff00047882 */ /* 0x000fc60000000000 */
[----:B------:R-:W-:Y:S05]  /*bb30*/  BRA.DIV UR4, `(.L_x_222) ;  /* 0x0000003604647947 */ /* 0x000fea000b800000 */
[----:B------:R-:W-:Y:S01]  /*bb40*/  ELECT P6, URZ, PT ;  /* 0x00000000003f782f */ /* 0x000fe200038c0000 */
[----:B------:R-:W-:-:S12]  /*bb50*/  NOP ;  /* 0x0000000000007918 */ /* 0x000fd80000000000 */
.L_x_311:
[----:B-12---:R-:W1:Y:S02]  /*bb60*/  S2R R4, SR_LANEID ;  /* 0x0000000000047919 */ /* 0x006e640000000000 */
[----:B-1----:R-:W-:-:S05]  /*bb70*/  IMAD.SHL.U32 R8, R4, 0x4, RZ ;  /* 0x0000000404087824 */ /* 0x002fca00078e00ff */
[----:B------:R1:W2:Y:S01]  /*bb80*/  LDS R9, [R8+UR14] ;  /* 0x0000000e08097984 */ /* 0x0002a20008000800 */
[C---:B------:R-:W-:Y:S02]  /*bb90*/  IADD3 R6, P0, R8.reuse, UR8, RZ ;  /* 0x0000000808067c10 */ /* 0x040fe4000ff1e0ff */
[----:B------:R-:W-:Y:S01]  /*bba0*/  IADD3 R4, P4, R8, UR10, RZ ;  /* 0x0000000a08047c10 */ /* 0x000fe2000ff9e0ff */
[----:B------:R1:W3:Y:S01]  /*bbb0*/  LDS R13, [R8+UR14+0x80] ;  /* 0x0000800e080d7984 */ /* 0x0002e20008000800 */
[----:B------:R-:W-:Y:S11]  /*bbc0*/  @!P6 BRA `(.L_x_223) ;  /* 0x000000000008e947 */ /* 0x000ff60003800000 */
[----:B------:R0:W-:Y:S01]  /*bbd0*/  UTMACMDFLUSH ;  /* 0x00000000000079b7 */ /* 0x0001e20000000000 */
[----:B------:R-:W-:-:S04]  /*bbe0*/  DEPBAR.LE SB0, 0x0 ;  /* 0x000080000000791a */ /* 0x000fc80000000000 */
.L_x_223:
[----:B------:R-:W-:Y:S01]  /*bbf0*/  IMAD.X R7, RZ, RZ, UR9, P0 ;  /* 0x00000009ff077e24 */ /* 0x000fe200080e06ff */
[----:B------:R-:W-:Y:S05]  /*bc00*/  WARPSYNC.ALL ;  /* 0x0000000000007948 */ /* 0x000fea0003800000 */
[----:B------:R-:W-:Y:S01]  /*bc10*/  IMAD.X R5, RZ, RZ, UR11, P4 ;  /* 0x0000000bff057e24 */ /* 0x000fe2000a0e06ff */
[----:B--2---:R2:W5:Y:S04]  /*bc20*/  ATOMG.E.EXCH.STRONG.GPU PT, RZ, [R6], R9 ;  /* 0x0000000906ff73a8 */ /* 0x00456800041ee100 */
[----:B---3--:R2:W5:Y:S01]  /*bc30*/  ATOMG.E.EXCH.STRONG.GPU PT, RZ, [R4], R13 ;  /* 0x0000000d04ff73a8 */ /* 0x00856200041ee100 */
[----:B------:R-:W-:-:S07]  /*bc40*/  IMAD.MOV.U32 R18, RZ, RZ, R10 ;  /* 0x000000ffff127224 */ /* 0x000fce00078e000a */
.L_x_218:
[----:B------:R-:W-:Y:S02]  /*bc50*/  ISETP.NE.AND P4, PT, R11, RZ, PT ;  /* 0x000000ff0b00720c */ /* 0x000fe40003f85270 */
[----:B------:R-:W-:Y:S02]  /*bc60*/  IADD3 R2, R2, 0x1, RZ ;  /* 0x0000000102027810 */ /* 0x000fe40007ffe0ff */
[----:B--2---:R-:W-:Y:S02]  /*bc70*/  SEL R5, RZ, 0x1, !P3 ;  /* 0x00000001ff057807 */ /* 0x004fe40005800000 */
[----:B------:R-:W-:Y:S02]  /*bc80*/  ISETP.NE.AND P0, PT, R2, 0x8, PT ;  /* 0x000000080200780c */ /* 0x000fe40003f05270 */
[----:B-1----:R-:W-:Y:S02]  /*bc90*/  PRMT R4, RZ, 0x7610, R4 ;  /* 0x00007610ff047816 */ /* 0x002fe40000000004 */
[----:B------:R-:W-:-:S02]  /*bca0*/  SEL R7, RZ, 0x1, P0 ;  /* 0x00000001ff077807 */ /* 0x000fc40000000000 */
[----:B------:R-:W-:Y:S02]  /*bcb0*/  SEL R2, R2, RZ, P0 ;  /* 0x000000ff02027207 */ /* 0x000fe40000000000 */
[----:B------:R-:W-:Y:S01]  /*bcc0*/  LOP3.LUT R20, R20, R7, RZ, 0x3c, !PT ;  /* 0x0000000714147212 */ /* 0x000fe200078e3cff */
[----:B------:R-:W-:Y:S06]  /*bcd0*/  @P4 BRA `(.L_x_224) ;  /* 0xfffffff000a84947 */ /* 0x000fec000383ffff */
[----:B------:R-:W-:Y:S05]  /*bce0*/  BSYNC B0 ;  /* 0x0000000000007941 */ /* 0x000fea0003800000 */
.L_x_204:
[----:B------:R-:W-:-:S03]  /*bcf0*/  UMOV UR4, 0xffffffff ;  /* 0xffffffff00047882 */ /* 0x000fc60000000000 */
[----:B------:R-:W-:Y:S05]  /*bd00*/  BRA.DIV UR4, `(.L_x_225) ;  /* 0x0000003604207947 */ /* 0x000fea000b800000 */
[----:B-----5:R-:W-:-:S13]  /*bd10*/  ELECT P6, URZ, PT ;  /* 0x00000000003f782f */ /* 0x020fda00038c0000 */
.L_x_314:
[----:B------:R-:W-:Y:S04]  /*bd20*/  BSSY B0, `(.L_x_226) ;  /* 0x000003c000007945 */ /* 0x000fe80003800000 */
[----:B------:R-:W-:Y:S05]  /*bd30*/  @!P6 BRA `(.L_x_227) ;  /* 0x0000000000e8e947 */ /* 0x000fea0003800000 */
[----:B------:R-:W-:-:S04]  /*bd40*/  ULOP3.LUT UR4, UR47, 0x2, URZ, 0xfc, !UPT ;  /* 0x000000022f047892 */ /* 0x000fc8000f8efc3f */
[----:B------:R-:W-:-:S06]  /*bd50*/  UISETP.NE.AND UP0, UPT, UR4, 0x3, UPT ;  /* 0x000000030400788c */ /* 0x000fcc000bf05270 */
[----:B------:R-:W-:-:S13]  /*bd60*/  PLOP3.LUT P0, PT, PT, PT, UP0, 0x80, 0x0 ;  /* 0x000000000000781c */ /* 0x000fda0003f0f008 */
[----:B------:R-:W-:Y:S05]  /*bd70*/  @!P0 BRA `(.L_x_228) ;  /* 0x0000000000048947 */ /* 0x000fea0003800000 */
[----:B------:R-:W-:Y:S01]  /*bd80*/  BPT.TRAP 0x1 ;  /* 0x000000040000795c */ /* 0x000fe20000300000 */
.L_x_228:
[----:B------:R-:W-:Y:S01]  /*bd90*/  IMAD.U32 R5, RZ, RZ, UR12 ;  /* 0x0000000cff057e24 */ /* 0x000fe2000f8e00ff */
[----:B------:R-:W-:-:S03]  /*bda0*/  SHF.L.U32 R4, R3, 0x1f, RZ ;  /* 0x0000001f03047819 */ /* 0x000fc600000006ff */
[----:B------:R-:W-:-:S04]  /*bdb0*/  VIADD R5, R5, 0x344b0 ;  /* 0x000344b005057836 */ /* 0x000fc80000000000 */
[C---:B------:R-:W-:Y:S02]  /*bdc0*/  IMAD R7, R0.reuse, 0x8, R5 ;  /* 0x0000000800077824 */ /* 0x040fe400078e0205 */
[----:B------:R-:W-:Y:S02]  /*bdd0*/  VIADD R0, R0, 0x1 ;  /* 0x0000000100007836 */ /* 0x000fe40000000000 */
[----:B------:R-:W1:Y:S03]  /*bde0*/  SYNCS.PHASECHK.TRANS64.TRYWAIT P0, [R7+URZ], R4 ;  /* 0x00000004070075a7 */ /* 0x000e66000800017f */
[----:B------:R-:W-:-:S04]  /*bdf0*/  ISETP.NE.AND P1, PT, R0, 0x6, PT ;  /* 0x000000060000780c */ /* 0x000fc80003f25270 */
[----:B------:R-:W-:Y:S02]  /*be00*/  SEL R2, RZ, 0x1, P1 ;  /* 0x00000001ff027807 */ /* 0x000fe40000800000 */
[----:B------:R-:W-:Y:S02]  /*be10*/  SEL R0, R0, RZ, P1 ;  /* 0x000000ff00007207 */ /* 0x000fe40000800000 */
[----:B------:R-:W-:-:S03]  /*be20*/  LOP3.LUT R9, R3, R2, RZ, 0x3c, !PT ;  /* 0x0000000203097212 */ /* 0x000fc600078e3cff */
[----:B------:R-:W-:Y:S01]  /*be30*/  IMAD R6, R0, 0x8, R5 ;  /* 0x0000000800067824 */ /* 0x000fe200078e0205 */
[----:B------:R-:W-:Y:S01]  /*be40*/  SHF.L.U32 R3, R9, 0x1f, RZ ;  /* 0x0000001f09037819 */ /* 0x000fe200000006ff */
[----:B-1----:R-:W-:Y:S06]  /*be50*/  @!P0 BRA `(.L_x_229) ;  /* 0x0000003000ec8947 */ /* 0x002fec0003800000 */
.L_x_315:
[----:B------:R-:W2:Y:S01]  /*be60*/  SYNCS.PHASECHK.TRANS64.TRYWAIT P0, [R6+URZ], R3 ;  /* 0x00000003060075a7 */ /* 0x000ea2000800017f */
[----:B------:R-:W-:-:S05]  /*be70*/  VIADD R0, R0, 0x1 ;  /* 0x0000000100007836 */ /* 0x000fca0000000000 */
[----:B------:R-:W-:-:S04]  /*be80*/  ISETP.NE.AND P1, PT, R0, 0x6, PT ;  /* 0x000000060000780c */ /* 0x000fc80003f25270 */
[----:B------:R-:W-:Y:S02]  /*be90*/  SEL R2, RZ, 0x1, P1 ;  /* 0x00000001ff027807 */ /* 0x000fe40000800000 */
[----:B------:R-:W-:Y:S02]  /*bea0*/  SEL R0, R0, RZ, P1 ;  /* 0x000000ff00007207 */ /* 0x000fe40000800000 */
[----:B------:R-:W-:-:S03]  /*beb0*/  LOP3.LUT R9, R9, R2, RZ, 0x3c, !PT ;  /* 0x0000000209097212 */ /* 0x000fc600078e3cff */
[----:B-1----:R-:W-:Y:S01]  /*bec0*/  IMAD R7, R0, 0x8, R5 ;  /* 0x0000000800077824 */ /* 0x002fe200078e0205 */
[----:B------:R-:W-:Y:S01]  /*bed0*/  SHF.L.U32 R4, R9, 0x1f, RZ ;  /* 0x0000001f09047819 */ /* 0x000fe200000006ff */
[----:B--2---:R-:W-:Y:S06]  /*bee0*/  @!P0 BRA `(.L_x_230) ;  /* 0x0000003000dc8947 */ /* 0x004fec0003800000 */
.L_x_316:
[----:B------:R-:W2:Y:S01]  /*bef0*/  SYNCS.PHASECHK.TRANS64.TRYWAIT P0, [R7+URZ], R4 ;  /* 0x00000004070075a7 */ /* 0x000ea2000800017f */
[----:B------:R-:W-:-:S05]  /*bf00*/  VIADD R0, R0, 0x1 ;  /* 0x0000000100007836 */ /* 0x000fca0000000000 */
[----:B------:R-:W-:-:S04]  /*bf10*/  ISETP.NE.AND P1, PT, R0, 0x6, PT ;  /* 0x000000060000780c */ /* 0x000fc80003f25270 */
[----:B------:R-:W-:Y:S02]  /*bf20*/  SEL R2, RZ, 0x1, P1 ;  /* 0x00000001ff027807 */ /* 0x000fe40000800000 */
[----:B------:R-:W-:Y:S02]  /*bf30*/  SEL R0, R0, RZ, P1 ;  /* 0x000000ff00007207 */ /* 0x000fe40000800000 */
[----:B------:R-:W-:Y:S02]  /*bf40*/  LOP3.LUT R9, R9, R2, RZ, 0x3c, !PT ;  /* 0x0000000209097212 */ /* 0x000fe400078e3cff */
[----:B-1----:R-:W-:Y:S02]  /*bf50*/  LEA R6, R0, R5, 0x3 ;  /* 0x0000000500067211 */ /* 0x002fe400078e18ff */
[----:B------:R-:W-:Y:S01]  /*bf60*/  SHF.L.U32 R3, R9, 0x1f, RZ ;  /* 0x0000001f09037819 */ /* 0x000fe200000006ff */
[----:B--2---:R-:W-:Y:S06]  /*bf70*/  @!P0 BRA `(.L_x_231) ;  /* 0x0000003000cc8947 */ /* 0x004fec0003800000 */
.L_x_317:
        /* <DEDUP_REMOVED lines=9> */
.L_x_318:
[----:B------:R-:W2:Y:S01]  /*c010*/  SYNCS.PHASECHK.TRANS64.TRYWAIT P0, [R7+URZ], R4 ;  /* 0x00000004070075a7 */ /* 0x000ea2000800017f */
[----:B------:R-:W-:-:S05]  /*c020*/  VIADD R0, R0, 0x1 ;  /* 0x0000000100007836 */ /* 0x000fca0000000000 */
[----:B------:R-:W-:-:S04]  /*c030*/  ISETP.NE.AND P1, PT, R0, 0x6, PT ;  /* 0x000000060000780c */ /* 0x000fc80003f25270 */
[----:B------:R-:W-:Y:S02]  /*c040*/  SEL R2, RZ, 0x1, P1 ;  /* 0x00000001ff027807 */ /* 0x000fe40000800000 */
[----:B------:R-:W-:Y:S02]  /*c050*/  SEL R0, R0, RZ, P1 ;  /* 0x000000ff00007207 */ /* 0x000fe40000800000 */
[----:B------:R-:W-:Y:S01]  /*c060*/  LOP3.LUT R2, R9, R2, RZ, 0x3c, !PT ;  /* 0x0000000209027212 */ /* 0x000fe200078e3cff */
[----:B--2---:R-:W-:Y:S06]  /*c070*/  @!P0 BRA `(.L_x_233) ;  /* 0x0000003000b48947 */ /* 0x004fec0003800000 */
.L_x_319:
[----:B------:R-:W-:Y:S01]  /*c080*/  IMAD R5, R0, 0x8, R5 ;  /* 0x0000000800057824 */ /* 0x000fe200078e0205 */
[----:B------:R-:W-:-:S07]  /*c090*/  SHF.L.U32 R0, R2, 0x1f, RZ ;  /* 0x0000001f02007819 */ /* 0x000fce00000006ff */
.L_x_234:
[----:B---3--:R3:W4:Y:S02]  /*c0a0*/  SYNCS.PHASECHK.TRANS64.TRYWAIT P0, [R5+URZ], R0 ;  /* 0x00000000050075a7 */ /* 0x008724000800017f */
[----:B----4-:R-:W-:Y:S05]  /*c0b0*/  @!P0 NANOSLEEP.SYNCS 0x989680 ;  /* 0x009896800000895d */ /* 0x010fea0003900000 */
[----:B------:R-:W4:Y:S02]  /*c0c0*/  @!P0 SYNCS.PHASECHK.TRANS64 P0, [R5+URZ], R0 ;  /* 0x00000000050085a7 */ /* 0x000f24000800007f */
[----:B----4-:R-:W-:Y:S05]  /*c0d0*/  @!P0 BRA `(.L_x_234) ;  /* 0xfffffffc00f08947 */ /* 0x010fea000383ffff */
.L_x_227:
[----:B------:R-:W-:Y:S05]  /*c0e0*/  BSYNC B0 ;  /* 0x0000000000007941 */ /* 0x000fea0003800000 */
.L_x_226:
[----:B------:R-:W-:Y:S05]  /*c0f0*/  EXIT ;  /* 0x000000000000794d */ /* 0x000fea0003800000 */
.L_x_117:
[----:B------:R-:W-:Y:S01]  /*c100*/  PLOP3.LUT P1, PT, PT, PT, UP3, 0x80, 0x0 ;  /* 0x000000000000781c */ /* 0x000fe20003f2f038 */
[----:B------:R-:W-:Y:S01]  /*c110*/  ULDC UR18, c[0x0][0x10] ;  /* 0x0000040000127ab9 */ /* 0x000fe20000000800 */
[----:B------:R-:W-:Y:S01]  /*c120*/  ULDC UR21, c[0x0][0x904] ;  /* 0x0002410000157ab9 */ /* 0x000fe20000000800 */
[----:B------:R-:W-:Y:S01]  /*c130*/  UMOV UR20, 0xffffffff ;  /* 0xffffffff00147882 */ /* 0x000fe20000000000 */
[----:B------:R-:W-:Y:S01]  /*c140*/  P2R R0, PR, RZ, 0x2 ;  /* 0x00000002ff007803 */ /* 0x000fe20000000000 */
[----:B------:R-:W-:Y:S01]  /*c150*/  UIMAD.WIDE.U32 UR18, UR60, UR18, URZ ;  /* 0x000000123c1272a5 */ /* 0x000fe2000f8e003f */
[----:B------:R-:W-:Y:S01]  /*c160*/  IMAD.MOV.U32 R16, RZ, RZ, RZ ;  /* 0x000000ffff107224 */ /* 0x000fe200078e00ff */
[----:B------:R-:W-:Y:S01]  /*c170*/  ULDC.64 UR12, c[0x0][0x8c8] ;  /* 0x00023200000c7ab9 */ /* 0x000fe20000000a00 */
[----:B------:R-:W-:Y:S01]  /*c180*/  USHF.L.U32 UR22, UR20, UR21, URZ ;  /* 0x0000001514167299 */ /* 0x000fe2000800063f */
[----:B------:R-:W-:Y:S02]  /*c190*/  ULDC.64 UR14, c[0x0][0x8e0] ;  /* 0x00023800000e7ab9 */ /* 0x000fe40000000a00 */
[----:B------:R-:W-:Y:S01]  /*c1a0*/  ULDC UR20, c[0x0][0x14] ;  /* 0x0000050000147ab9 */ /* 0x000fe20000000800 */
[----:B------:R-:W-:Y:S01]  /*c1b0*/  UIADD3 UR11, UP1, UR12, -0x1, URZ ;  /* 0xffffffff0c0b7890 */ /* 0x000fe2000ff3e03f */
[----:B------:R-:W1:Y:S01]  /*c1c0*/  @P1 S2R R0, SR_CTAID.Y ;  /* 0x0000000000001919 */ /* 0x000e620000002600 */
[----:B------:R-:W-:-:S02]  /*c1d0*/  UIADD3 UR12, UP2, UR14, -0x1, URZ ;  /* 0xffffffff0e0c7890 */ /* 0x000fc4000ff5e03f */
[----:B------:R-:W-:Y:S02]  /*c1e0*/  UIMAD.WIDE.U32 UR26, UR18, UR20, URZ ;  /* 0x00000014121a72a5 */ /* 0x000fe4000f8e003f */
[----:B------:R-:W-:Y:S01]  /*c1f0*/  UIMAD UR20, UR19, UR20, URZ ;  /* 0x00000014131472a4 */ /* 0x000fe2000f8e023f */
[----:B------:R-:W-:Y:S01]  /*c200*/  ULDC UR35, c[0x0][0x8a8] ;  /* 0x00022a0000237ab9 */ /* 0x000fe20000000800 */
[----:B------:R-:W-:Y:S01]  /*c210*/  UMOV UR23, 0x1 ;  /* 0x0000000100177882 */ /* 0x000fe20000000000 */
[----:B------:R-:W-:Y:S02]  /*c220*/  UIADD3.X UR14, UR15, -0x1, URZ, UP2, !UPT ;  /* 0xffffffff0f0e7890 */ /* 0x000fe400097fe43f */
[----:B------:R-:W-:Y:S02]  /*c230*/  UIADD3.X UR13, UR13, -0x1, URZ, UP1, !UPT ;  /* 0xffffffff0d0d7890 */ /* 0x000fe40008ffe43f */
[----:B------:R-:W-:Y:S02]  /*c240*/  ULOP3.LUT UR15, UR59, 0x2, URZ, 0xfc, !UPT ;  /* 0x000000023b0f7892 */ /* 0x000fe4000f8efc3f */
[----:B------:R-:W-:-:S02]  /*c250*/  UIADD3 UR16, UR9, -0x1, URZ ;  /* 0xffffffff09107890 */ /* 0x000fc4000fffe03f */
[----:B------:R-:W-:Y:S02]  /*c260*/  UIADD3 UR17, UR10, -0x1, URZ ;  /* 0xffffffff0a117890 */ /* 0x000fe4000fffe03f */
[----:B------:R-:W-:Y:S02]  /*c270*/  UIADD3 UR35, UR35, -0x1, URZ ;  /* 0xffffffff23237890 */ /* 0x000fe4000fffe03f */
[----:B------:R-:W-:Y:S02]  /*c280*/  USHF.L.U32 UR18, UR23, UR21, URZ ;  /* 0x0000001517127299 */ /* 0x000fe4000800063f */
[----:B------:R-:W-:Y:S02]  /*c290*/  ULOP3.LUT UR19, URZ, UR22, URZ, 0x33, !UPT ;  /* 0x000000163f137292 */ /* 0x000fe4000f8e333f */
[----:B------:R-:W-:Y:S01]  /*c2a0*/  UIADD3 UR20, UR27, UR20, URZ ;  /* 0x000000141b147290 */ /* 0x000fe2000fffe03f */
[----:B-1----:R-:W-:Y:S01]  /*c2b0*/  @P1 R2UR UR42, R0 ;  /* 0x00000000002a12ca */ /* 0x002fe200000e0000 */
[----:B------:R-:W-:-:S14]  /*c2c0*/  IMAD.MOV.U32 R0, RZ, RZ, 0x1 ;  /* 0x00000001ff007424 */ /* 0x000fdc00078e00ff */
.L_x_255:
[----:B------:R-:W1:Y:S01]  /*c2d0*/  LDC.64 R2, c[0x0][0x8f8] ;  /* 0x00023e00ff027b82 */ /* 0x000e620000000a00 */
[----:B------:R-:W-:Y:S01]  /*c2e0*/  UIADD3 UR8, UP1, UR8, UR26, URZ ;  /* 0x0000001a08087290 */ /* 0x000fe2000ff3e03f */
[----:B------:R-:W-:Y:S01]  /*c2f0*/  ISETP.NE.AND P2, PT, R20, RZ, PT ;  /* 0x000000ff1400720c */ /* 0x000fe20003f45270 */
[----:B------:R-:W-:Y:S01]  /*c300*/  UMOV UR21, 0xffffffff ;  /* 0xffffffff00157882 */ /* 0x000fe20000000000 */
[----:B------:R-:W-:Y:S01]  /*c310*/  UMOV UR22, 0xffffffff ;  /* 0xffffffff00167882 */ /* 0x000fe20000000000 */
[----:B------:R-:W-:Y:S01]  /*c320*/  UIADD3.X UR7, UR7, UR20, URZ, UP1, !UPT ;  /* 0x0000001407077290 */ /* 0x000fe20008ffe43f */
[----:B------:R-:W-:Y:S01]  /*c330*/  IMAD.MOV.U32 R15, RZ, RZ, RZ ;  /* 0x000000ffff0f7224 */ /* 0x000fe200078e00ff */
[----:B------:R-:W-:Y:S01]  /*c340*/  UMOV UR23, 0xffffffff ;  /* 0xffffffff00177882 */ /* 0x000fe20000000000 */
[----:B-1----:R-:W-:-:S03]  /*c350*/  ISETP.LE.U32.AND P1, PT, R2, UR8, PT ;  /* 0x0000000802007c0c */ /* 0x002fc6000bf23070 */
[----:B------:R-:W-:-:S05]  /*c360*/  IMAD.U32 R2, RZ, RZ, UR7 ;  /* 0x00000007ff027e24 */ /* 0x000fca000f8e00ff */
[----:B------:R-:W-:-:S13]  /*c370*/  ISETP.GE.U32.AND.EX P1, PT, R2, R3, PT, P1 ;  /* 0x000000030200720c */ /* 0x000fda0003f26110 */
[----:B---345:R-:W-:Y:S05]  /*c380*/  @P2 BRA P1, `(.L_x_235) ;  /* 0x0000001800402947 */ /* 0x038fea0000800000 */
[----:B------:R-:W-:-:S04]  /*c390*/  IADD3 R2, P2, R6, UR5, RZ ;  /* 0x0000000506027c10 */ /* 0x000fc8000ff5e0ff */
[----:B------:R-:W-:Y:S02]  /*c3a0*/  ISETP.GT.U32.AND P1, PT, R2, UR8, PT ;  /* 0x0000000802007c0c */ /* 0x000fe4000bf24070 */
[----:B------:R-:W-:-:S04]  /*c3b0*/  IADD3.X R2, R7, UR6, RZ, P2, !PT ;  /* 0x0000000607027c10 */ /* 0x000fc800097fe4ff */
[----:B------:R-:W-:-:S13]  /*c3c0*/  ISETP.GT.U32.AND.EX P1, PT, R2, UR7, PT, P1 ;  /* 0x0000000702007c0c */ /* 0x000fda000bf24110 */
[----:B------:R-:W-:Y:S05]  /*c3d0*/  @P1 BRA `(.L_x_236) ;  /* 0x0000001400201947 */ /* 0x000fea0003800000 */
[----:B------:R-:W-:Y:S01]  /*c3e0*/  IADD3 R12, R34, UR4, RZ ;  /* 0x00000004220c7c10 */ /* 0x000fe2000fffe0ff */
[----:B------:R-:W-:Y:S01]  /*c3f0*/  ULDC UR21, c[0x0][0x910] ;  /* 0x0002440000157ab9 */ /* 0x000fe20000000800 */
[----:B------:R-:W-:Y:S02]  /*c400*/  IMAD.MOV.U32 R22, RZ, RZ, R8 ;  /* 0x000000ffff167224 */ /* 0x000fe400078e0008 */
[----:B------:R-:W-:Y:S02]  /*c410*/  IMAD.MOV.U32 R14, RZ, RZ, R9 ;  /* 0x000000ffff0e7224 */ /* 0x000fe400078e0009 */
[----:B------:R-:W-:-:S05]  /*c420*/  VIADD R13, R12, 0x20 ;  /* 0x000000200c0d7836 */ /* 0x000fca0000000000 */
[----:B------:R-:W-:-:S13]  /*c430*/  ISETP.GE.AND P1, PT, R13, UR21, PT ;  /* 0x000000150d007c0c */ /* 0x000fda000bf26270 */
[----:B------:R-:W1:Y:S01]  /*c440*/  @!P1 LDC.64 R2, c[0x0][0x918] ;  /* 0x00024600ff029b82 */ /* 0x000e620000000a00 */
[----:B------:R-:W-:Y:S01]  /*c450*/  @!P1 VIADD R7, R12, 0x20 ;  /* 0x000000200c079836 */ /* 0x000fe20000000000 */
[----:B------:R-:W-:Y:S01]  /*c460*/  BSSY B0, `(.L_x_237) ;  /* 0x0000064000007945 */ /* 0x000fe20003800000 */
[----:B------:R-:W-:Y:S02]  /*c470*/  IMAD.MOV.U32 R6, RZ, RZ, 0x7fffffff ;  /* 0x7fffffffff067424 */ /* 0x000fe400078e00ff */
[----:B-1----:R-:W-:-:S05]  /*c480*/  @!P1 IMAD.WIDE R2, R7, 0xc, R2 ;  /* 0x0000000c07029825 */ /* 0x002fca00078e0202 */
[----:B------:R1:W5:Y:S04]  /*c490*/  @!P1 LDG.E R8, desc[UR38][R2.64] ;  /* 0x0000002602089981 */ /* 0x000368000c1e1900 */
[----:B------:R1:W5:Y:S01]  /*c4a0*/  @!P1 LDG.E R9, desc[UR38][R2.64+0x4] ;  /* 0x0000042602099981 */ /* 0x000362000c1e1900 */
[----:B------:R-:W-:Y:S01]  /*c4b0*/  ISETP.GE.AND P1, PT, R12, UR21, PT ;  /* 0x000000150c007c0c */ /* 0x000fe2000bf26270 */
[----:B------:R-:W-:-:S12]  /*c4c0*/  IMAD.MOV.U32 R7, RZ, RZ, RZ ;  /* 0x000000ffff077224 */ /* 0x000fd800078e00ff */
[----:B-1----:R-:W-:Y:S05]  /*c4d0*/  @P1 BRA `(.L_x_238) ;  /* 0x0000000400701947 */ /* 0x002fea0003800000 */
[----:B------:R-:W-:Y:S01]  /*c4e0*/  IABS R7, R11 ;  /* 0x0000000b00077213 */ /* 0x000fe20000000000 */
[----:B------:R-:W-:Y:S01]  /*c4f0*/  ULDC UR24, c[0x0][0x8f0] ;  /* 0x00023c0000187ab9 */ /* 0x000fe20000000800 */
[----:B------:R-:W-:Y:S02]  /*c500*/  IABS R6, R10 ;  /* 0x0000000a00067213 */ /* 0x000fe40000000000 */
[----:B------:R-:W1:Y:S01]  /*c510*/  I2F.RP R3, R7 ;  /* 0x0000000700037306 */ /* 0x000e620000209400 */
[----:B------:R-:W-:Y:S02]  /*c520*/  PLOP3.LUT P3, PT, PT, PT, UP0, 0x80, 0x0 ;  /* 0x000000000000781c */ /* 0x000fe40003f6f008 */
[----:B------:R-:W-:Y:S02]  /*c530*/  IADD3 R21, P2, R14, UR12, RZ ;  /* 0x0000000c0e157c10 */ /* 0x000fe4000ff5e0ff */
[----:B------:R-:W-:Y:S02]  /*c540*/  IADD3 R19, P1, R22, UR11, RZ ;  /* 0x0000000b16137c10 */ /* 0x000fe4000ff3e0ff */
[----:B------:R-:W-:Y:S01]  /*c550*/  LEA.HI.X.SX32 R24, R14, UR14, 0x1, P2 ;  /* 0x0000000e0e187c11 */ /* 0x000fe200090f0eff */
[----:B------:R-:W3:Y:S01]  /*c560*/  I2F.RP R2, R6 ;  /* 0x0000000600027306 */ /* 0x000ee20000209400 */
[----:B------:R-:W-:-:S07]  /*c570*/  LEA.HI.X.SX32 R22, R22, UR13, 0x1, P1 ;  /* 0x0000000d16167c11 */ /* 0x000fce00088f0eff */
[----:B-1----:R-:W1:Y:S08]  /*c580*/  MUFU.RCP R3, R3 ;  /* 0x0000000300037308 */ /* 0x002e700000001000 */
[----:B---3--:R-:W3:Y:S01]  /*c590*/  MUFU.RCP R2, R2 ;  /* 0x0000000200027308 */ /* 0x008ee20000001000 */
[----:B-1----:R-:W-:-:S07]  /*c5a0*/  VIADD R17, R3, 0xffffffe ;  /* 0x0ffffffe03117836 */ /* 0x002fce0000000000 */
[----:B------:R-:W1:Y:S01]  /*c5b0*/  F2I.FTZ.U32.TRUNC.NTZ R17, R17 ;  /* 0x0000001100117305 */ /* 0x000e62000021f000 */
[----:B---3--:R-:W-:-:S07]  /*c5c0*/  VIADD R15, R2, 0xffffffe ;  /* 0x0ffffffe020f7836 */ /* 0x008fce0000000000 */
[----:B------:R-:W3:Y:S01]  /*c5d0*/  F2I.FTZ.U32.TRUNC.NTZ R15, R15 ;  /* 0x0000000f000f7305 */ /* 0x000ee2000021f000 */
[----:B-1----:R-:W-:Y:S01]  /*c5e0*/  IADD3 R18, RZ, -R17, RZ ;  /* 0x80000011ff127210 */ /* 0x002fe20007ffe0ff */
[----:B---3--:R-:W-:Y:S01]  /*c5f0*/  IMAD.MOV R14, RZ, RZ, -R15 ;  /* 0x000000ffff0e7224 */ /* 0x008fe200078e0a0f */
[----:B------:R-:W-:Y:S06]  /*c600*/  @!P3 BRA `(.L_x_239) ;  /* 0x000000000034b947 */ /* 0x000fec0003800000 */
[----:B------:R-:W-:Y:S01]  /*c610*/  ULDC UR4, c[0x0][0x8dc] ;  /* 0x0002370000047ab9 */ /* 0x000fe20000000800 */
[----:B------:R-:W-:Y:S01]  /*c620*/  ULDC.64 UR22, c[0x0][0x8d0] ;  /* 0x0002340000167ab9 */ /* 0x000fe20000000a00 */
[----:B------:R-:W-:-:S05]  /*c630*/  IADD3 R3, P1, R19, UR4, RZ ;  /* 0x0000000413037c10 */ /* 0x000fca000ff3e0ff */
[----:B------:R-:W-:-:S04]  /*c640*/  IMAD.X R19, RZ, RZ, R22, P1 ;  /* 0x000000ffff137224 */ /* 0x000fc800008e0616 */
[----:B------:R-:W-:-:S04]  /*c650*/  IMAD.WIDE.U32 R4, R19, UR22, RZ ;  /* 0x0000001613047c25 */ /* 0x000fc8000f8e00ff */
[----:B------:R-:W-:-:S04]  /*c660*/  IMAD.WIDE.U32 R4, P1, R3, UR23, R4 ;  /* 0x0000001703047c25 */ /* 0x000fc8000f820004 */
[----:B------:R-:W-:-:S04]  /*c670*/  IMAD.WIDE.U32 R2, R3, UR22, RZ ;  /* 0x0000001603027c25 */ /* 0x000fc8000f8e00ff */
[----:B------:R-:W-:Y:S01]  /*c680*/  IMAD.MOV.U32 R2, RZ, RZ, R5 ;  /* 0x000000ffff027224 */ /* 0x000fe200078e0005 */
[----:B------:R-:W-:Y:S01]  /*c690*/  IADD3 RZ, P2, R3, R4, RZ ;  /* 0x0000000403ff7210 */ /* 0x000fe20007f5e0ff */
[----:B------:R-:W-:-:S04]  /*c6a0*/  IMAD.X R3, RZ, RZ, RZ, P1 ;  /* 0x000000ffff037224 */ /* 0x000fc800008e06ff */
[----:B------:R-:W-:-:S04]  /*c6b0*/  IMAD.WIDE.U32.X R2, R19, UR23, R2, P2 ;  /* 0x0000001713027c25 */ /* 0x000fc800090e0402 */
[----:B------:R-:W-:Y:S02]  /*c6c0*/  IMAD.MOV.U32 R19, RZ, RZ, R2 ;  /* 0x000000ffff137224 */ /* 0x000fe400078e0002 */
[----:B------:R-:W-:-:S07]  /*c6d0*/  IMAD.MOV.U32 R22, RZ, RZ, R3 ;  /* 0x000000ffff167224 */ /* 0x000fce00078e0003 */
.L_x_239:
[----:B------:R-:W-:Y:S05]  /*c6e0*/  @!P0 BRA `(.L_x_240) ;  /* 0x0000000000348947 */ /* 0x000fea0003800000 */
[----:B------:R-:W-:Y:S01]  /*c6f0*/  ULDC UR4, c[0x0][0x8f4] ;  /* 0x00023d0000047ab9 */ /* 0x000fe20000000800 */
[----:B------:R-:W-:Y:S01]  /*c700*/  ULDC.64 UR22, c[0x0][0x8e8] ;  /* 0x00023a0000167ab9 */ /* 0x000fe20000000a00 */
[----:B------:R-:W-:-:S05]  /*c710*/  IADD3 R3, P1, R21, UR4, RZ ;  /* 0x0000000415037c10 */ /* 0x000fca000ff3e0ff */
[----:B------:R-:W-:-:S04]  /*c720*/  IMAD.X R21, RZ, RZ, R24, P1 ;  /* 0x000000ffff157224 */ /* 0x000fc800008e0618 */
[----:B------:R-:W-:-:S04]  /*c730*/  IMAD.WIDE.U32 R4, R21, UR22, RZ ;  /* 0x0000001615047c25 */ /* 0x000fc8000f8e00ff */
[----:B------:R-:W-:-:S04]  /*c740*/  IMAD.WIDE.U32 R4, P1, R3, UR23, R4 ;  /* 0x0000001703047c25 */ /* 0x000fc8000f820004 */
[----:B------:R-:W-:Y:S01]  /*c750*/  IMAD.WIDE.U32 R2, R3, UR22, RZ ;  /* 0x0000001603027c25 */ /* 0x000fe2000f8e00ff */
[----:B------:R-:W-:-:S04]  /*c760*/  MOV R2, R5 ;  /* 0x0000000500027202 */ /* 0x000fc80000000f00 */
[----:B------:R-:W-:Y:S01]  /*c770*/  IADD3 RZ, P2, R3, R4, RZ ;  /* 0x0000000403ff7210 */ /* 0x000fe20007f5e0ff */
[----:B------:R-:W-:-:S04]  /*c780*/  IMAD.X R3, RZ, RZ, RZ, P1 ;  /* 0x000000ffff037224 */ /* 0x000fc800008e06ff */
[----:B------:R-:W-:-:S04]  /*c790*/  IMAD.WIDE.U32.X R2, R21, UR23, R2, P2 ;  /* 0x0000001715027c25 */ /* 0x000fc800090e0402 */
[----:B------:R-:W-:Y:S02]  /*c7a0*/  IMAD.MOV.U32 R21, RZ, RZ, R2 ;  /* 0x000000ffff157224 */ /* 0x000fe400078e0002 */
[----:B------:R-:W-:-:S07]  /*c7b0*/  IMAD.MOV.U32 R24, RZ, RZ, R3 ;  /* 0x000000ffff187224 */ /* 0x000fce00078e0003 */
.L_x_240:
[----:B------:R-:W-:Y:S01]  /*c7c0*/  IMAD R18, R18, R7, RZ ;  /* 0x0000000712127224 */ /* 0x000fe200078e02ff */
[----:B------:R-:W-:Y:S01]  /*c7d0*/  ULDC UR4, c[0x0][0x8d8] ;  /* 0x0002360000047ab9 */ /* 0x000fe20000000800 */
[----:B------:R-:W-:Y:S01]  /*c7e0*/  IMAD.MOV.U32 R2, RZ, RZ, RZ ;  /* 0x000000ffff027224 */ /* 0x000fe200078e00ff */
[----:B------:R-:W-:Y:S01]  /*c7f0*/  SHF.R.U64 R21, R21, UR24, R24 ;  /* 0x0000001815157c19 */ /* 0x000fe20008001218 */
[----:B------:R-:W-:Y:S01]  /*c800*/  IMAD.MOV.U32 R3, RZ, RZ, R17 ;  /* 0x000000ffff037224 */ /* 0x000fe200078e0011 */
[----:B------:R-:W-:Y:S01]  /*c810*/  SHF.R.U64 R19, R19, UR4, R22 ;  /* 0x0000000413137c19 */ /* 0x000fe20008001216 */
[----:B------:R-:W-:Y:S01]  /*c820*/  IMAD R4, R14, R6, RZ ;  /* 0x000000060e047224 */ /* 0x000fe200078e02ff */
[----:B------:R-:W-:Y:S01]  /*c830*/  PLOP3.LUT P5, PT, PT, PT, UP3, 0x80, 0x0 ;  /* 0x000000000000781c */ /* 0x000fe20003faf038 */
[----:B------:R-:W-:-:S04]  /*c840*/  IMAD.HI.U32 R17, R17, R18, R2 ;  /* 0x0000001211117227 */ /* 0x000fc800078e0002 */
[----:B------:R-:W-:Y:S02]  /*c850*/  IMAD.MOV.U32 R3, RZ, RZ, R15 ;  /* 0x000000ffff037224 */ /* 0x000fe400078e000f */
[----:B------:R-:W-:Y:S02]  /*c860*/  VIADD R21, R21, UR17 ;  /* 0x0000001115157c36 */ /* 0x000fe40008000000 */
[----:B------:R-:W-:Y:S02]  /*c870*/  VIADD R14, R19, UR16 ;  /* 0x00000010130e7c36 */ /* 0x000fe40008000000 */
[----:B------:R-:W-:Y:S01]  /*c880*/  IMAD.HI.U32 R2, R15, R4, R2 ;  /* 0x000000040f027227 */ /* 0x000fe200078e0002 */
[----:B------:R-:W-:Y:S02]  /*c890*/  IABS R15, R11 ;  /* 0x0000000b000f7213 */ /* 0x000fe40000000000 */
[----:B------:R-:W-:Y:S02]  /*c8a0*/  IABS R3, R10 ;  /* 0x0000000a00037213 */ /* 0x000fe40000000000 */
[----:B------:R-:W-:Y:S01]  /*c8b0*/  IABS R4, R21 ;  /* 0x0000001500047213 */ /* 0x000fe20000000000 */
[----:B------:R-:W-:Y:S01]  /*c8c0*/  IMAD.MOV R18, RZ, RZ, -R15 ;  /* 0x000000ffff127224 */ /* 0x000fe200078e0a0f */
[----:B------:R-:W-:-:S02]  /*c8d0*/  IABS R5, R14 ;  /* 0x0000000e00057213 */ /* 0x000fc40000000000 */
[----:B------:R-:W-:Y:S01]  /*c8e0*/  IADD3 R15, RZ, -R3, RZ ;  /* 0x80000003ff0f7210 */ /* 0x000fe20007ffe0ff */
[----:B------:R-:W-:-:S04]  /*c8f0*/  IMAD.HI.U32 R3, R17, R4, RZ ;  /* 0x0000000411037227 */ /* 0x000fc800078e00ff */
[----:B------:R-:W-:-:S04]  /*c900*/  IMAD.HI.U32 R2, R2, R5, RZ ;  /* 0x0000000502027227 */ /* 0x000fc800078e00ff */
[----:B------:R-:W-:Y:S02]  /*c910*/  IMAD R4, R3, R18, R4 ;  /* 0x0000001203047224 */ /* 0x000fe400078e0204 */
[----:B------:R-:W-:-:S03]  /*c920*/  IMAD R3, R2, R15, R5 ;  /* 0x0000000f02037224 */ /* 0x000fc600078e0205 */
[----:B------:R-:W-:Y:S02]  /*c930*/  ISETP.GT.U32.AND P2, PT, R7, R4, PT ;  /* 0x000000040700720c */ /* 0x000fe40003f44070 */
[----:B------:R-:W-:-:S11]  /*c940*/  ISETP.GT.U32.AND P1, PT, R6, R3, PT ;  /* 0x000000030600720c */ /* 0x000fd60003f24070 */
[----:B------:R-:W-:Y:S01]  /*c950*/  @!P2 IMAD.IADD R4, R4, 0x1, -R7 ;  /* 0x000000010404a824 */ /* 0x000fe200078e0a07 */
[----:B------:R-:W-:Y:S01]  /*c960*/  ISETP.GE.AND P2, PT, R21, RZ, PT ;  /* 0x000000ff1500720c */ /* 0x000fe20003f46270 */
[----:B------:R-:W-:Y:S01]  /*c970*/  @!P1 IMAD.IADD R3, R3, 0x1, -R6 ;  /* 0x0000000103039824 */ /* 0x000fe200078e0a06 */
[----:B------:R-:W-:Y:S02]  /*c980*/  ISETP.GE.AND P1, PT, R14, RZ, PT ;  /* 0x000000ff0e00720c */ /* 0x000fe40003f26270 */
[----:B------:R-:W-:Y:S02]  /*c990*/  ISETP.GT.U32.AND P4, PT, R7, R4, PT ;  /* 0x000000040700720c */ /* 0x000fe40003f84070 */
[----:B------:R-:W-:-:S11]  /*c9a0*/  ISETP.GT.U32.AND P3, PT, R6, R3, PT ;  /* 0x000000030600720c */ /* 0x000fd60003f64070 */
[----:B------:R-:W-:Y:S01]  /*c9b0*/  @!P4 IMAD.IADD R4, R4, 0x1, -R7 ;  /* 0x000000010404c824 */ /* 0x000fe200078e0a07 */
[----:B------:R-:W-:Y:S01]  /*c9c0*/  ISETP.NE.AND P4, PT, RZ, UR10, PT ;  /* 0x0000000aff007c0c */ /* 0x000fe2000bf85270 */
[----:B------:R-:W-:Y:S01]  /*c9d0*/  @!P3 IMAD.IADD R3, R3, 0x1, -R6 ;  /* 0x000000010303b824 */ /* 0x000fe200078e0a06 */
[----:B------:R-:W-:Y:S01]  /*c9e0*/  ISETP.NE.AND P3, PT, RZ, UR9, PT ;  /* 0x00000009ff007c0c */ /* 0x000fe2000bf65270 */
[----:B------:R-:W-:Y:S02]  /*c9f0*/  @!P2 IMAD.MOV R4, RZ, RZ, -R4 ;  /* 0x000000ffff04a224 */ /* 0x000fe400078e0a04 */
[----:B------:R-:W-:-:S08]  /*ca00*/  @!P1 IMAD.MOV R3, RZ, RZ, -R3 ;  /* 0x000000ffff039224 */ /* 0x000fd000078e0a03 */
[----:B------:R-:W-:Y:S02]  /*ca10*/  @!P4 LOP3.LUT R4, RZ, UR10, RZ, 0x33, !PT ;  /* 0x0000000aff04cc12 */ /* 0x000fe4000f8e33ff */
[----:B------:R-:W-:-:S03]  /*ca20*/  @!P3 LOP3.LUT R3, RZ, UR9, RZ, 0x33, !PT ;  /* 0x00000009ff03bc12 */ /* 0x000fc6000f8e33ff */
[----:B------:R-:W-:Y:S02]  /*ca30*/  IMAD.IADD R4, R21, 0x1, -R4 ;  /* 0x0000000115047824 */ /* 0x000fe400078e0a04 */
[----:B------:R-:W-:-:S04]  /*ca40*/  IMAD.IADD R3, R14, 0x1, -R3 ;  /* 0x000000010e037824 */ /* 0x000fc800078e0a03 */
[----:B------:R-:W-:Y:S01]  /*ca50*/  IMAD R6, R3, R4, RZ ;  /* 0x0000000403067224 */ /* 0x000fe200078e02ff */
[----:B------:R-:W-:-:S04]  /*ca60*/  SEL R2, R4, R3, !P5 ;  /* 0x0000000304027207 */ /* 0x000fc80006800000 */
[----:B------:R-:W-:Y:S02]  /*ca70*/  SHF.R.S32.HI R5, RZ, 0x1f, R2 ;  /* 0x0000001fff057819 */ /* 0x000fe40000011402 */
[----:B------:R-:W-:Y:S02]  /*ca80*/  SHF.R.S32.HI R7, RZ, 0x1f, R6 ;  /* 0x0000001fff077819 */ /* 0x000fe40000011406 */
[----:B------:R-:W-:-:S07]  /*ca90*/  MOV R4, R2 ;  /* 0x0000000200047202 */ /* 0x000fce0000000f00 */
.L_x_238:
[----:B--2---:R-:W-:Y:S05]  /*caa0*/  BSYNC B0 ;  /* 0x0000000000007941 */ /* 0x004fea0003800000 */
.L_x_237:
[----:B------:R-:W1:Y:S01]  /*cab0*/  SHFL.UP PT, R3, R6, 0x1, RZ ;  /* 0x0420000006037989 */ /* 0x000e6200000e00ff */
[----:B------:R-:W-:-:S03]  /*cac0*/  ISETP.NE.AND P1, PT, R34, RZ, PT ;  /* 0x000000ff2200720c */ /* 0x000fc60003f25270 */
[----:B------:R-:W2:Y:S01]  /*cad0*/  SHFL.UP PT, R2, R7, 0x1, RZ ;  /* 0x0420000007027989 */ /* 0x000ea200000e00ff */
[----:B-1----:R-:W-:Y:S02]  /*cae0*/  SEL R3, R3, RZ, P1 ;  /* 0x000000ff03037207 */ /* 0x002fe40000800000 */
[----:B--2---:R-:W-:Y:S02]  /*caf0*/  SEL R2, R2, RZ, P1 ;  /* 0x000000ff02027207 */ /* 0x004fe40000800000 */
[----:B------:R-:W-:-:S05]  /*cb00*/  IADD3 R18, P2, R3, R6, RZ ;  /* 0x0000000603127210 */ /* 0x000fca0007f5e0ff */
[----:B------:R-:W-:Y:S01]  /*cb10*/  IMAD.X R15, R2, 0x1, R7, P2 ;  /* 0x00000001020f7824 */ /* 0x000fe200010e0607 */
[----:B------:R-:W1:Y:S01]  /*cb20*/  SHFL.UP PT, R3, R18, 0x2, RZ ;  /* 0x0440000012037989 */ /* 0x000e6200000e00ff */
[----:B------:R-:W-:-:S03]  /*cb30*/  ISETP.GE.U32.AND P2, PT, R34, 0x2, PT ;  /* 0x000000022200780c */ /* 0x000fc60003f46070 */
[----:B------:R-:W2:Y:S01]  /*cb40*/  SHFL.UP PT, R2, R15, 0x2, RZ ;  /* 0x044000000f027989 */ /* 0x000ea200000e00ff */
[----:B-1----:R-:W-:-:S04]  /*cb50*/  SEL R3, R3, RZ, P2 ;  /* 0x000000ff03037207 */ /* 0x002fc80001000000 */
[----:B------:R-:W-:Y:S02]  /*cb60*/  IADD3 R14, P3, R3, R18, RZ ;  /* 0x00000012030e7210 */ /* 0x000fe40007f7e0ff */
[----:B--2---:R-:W-:-:S03]  /*cb70*/  SEL R2, R2, RZ, P2 ;  /* 0x000000ff02027207 */ /* 0x004fc60001000000 */
[----:B------:R-:W1:Y:S02]  /*cb80*/  SHFL.UP PT, R3, R14, 0x4, RZ ;  /* 0x048000000e037989 */ /* 0x000e6400000e00ff */
[----:B------:R-:W-:Y:S01]  /*cb90*/  IMAD.X R17, R2, 0x1, R15, P3 ;  /* 0x0000000102117824 */ /* 0x000fe200018e060f */
[----:B------:R-:W-:-:S04]  /*cba0*/  ISETP.GE.U32.AND P3, PT, R34, 0x4, PT ;  /* 0x000000042200780c */ /* 0x000fc80003f66070 */
        /* <DEDUP_REMOVED lines=17> */
[----:B--2---:R-:W-:-:S05]  /*ccc0*/  SEL R2, R2, RZ, P5 ;  /* 0x000000ff02027207 */ /* 0x004fca0002800000 */
[----:B------:R-:W-:Y:S01]  /*ccd0*/  IMAD.X R22, R2, 0x1, R17, P6 ;  /* 0x0000000102167824 */ /* 0x000fe200030e0611 */
[----:B------:R-:W-:-:S04]  /*cce0*/  IADD3 R2, P6, R15, UR5, RZ ;  /* 0x000000050f027c10 */ /* 0x000fc8000ffde0ff */
[----:B------:R-:W-:Y:S02]  /*ccf0*/  IADD3.X R3, R22, UR6, RZ, P6, !PT ;  /* 0x0000000616037c10 */ /* 0x000fe4000b7fe4ff */
[----:B------:R-:W-:-:S04]  /*cd00*/  ISETP.GT.U32.AND P6, PT, R2, UR8, PT ;  /* 0x0000000802007c0c */ /* 0x000fc8000bfc4070 */
[----:B------:R-:W-:-:S13]  /*cd10*/  ISETP.GT.U32.AND.EX P6, PT, R3, UR7, PT, P6 ;  /* 0x0000000703007c0c */ /* 0x000fda000bfc4160 */
[----:B------:R-:W-:-:S04]  /*cd20*/  VOTE.ANY R14, PT, P6 ;  /* 0x00000000000e7806 */ /* 0x000fc800030e0100 */
[----:B------:R-:W-:-:S13]  /*cd30*/  ISETP.NE.AND P6, PT, R14, RZ, PT ;  /* 0x000000ff0e00720c */ /* 0x000fda0003fc5270 */
[----:B------:R-:W-:Y:S05]  /*cd40*/  @P6 BRA `(.L_x_241) ;  /* 0x0000000800746947 */ /* 0x000fea0003800000 */
[----:B------:R-:W-:Y:S01]  /*cd50*/  IMAD.MOV.U32 R17, RZ, RZ, R2 ;  /* 0x000000ffff117224 */ /* 0x000fe200078e0002 */
[----:B------:R-:W-:Y:S01]  /*cd60*/  ULDC UR21, c[0x0][0x910] ;  /* 0x0002440000157ab9 */ /* 0x000fe20000000800 */
[----:B------:R-:W-:Y:S01]  /*cd70*/  IMAD.MOV.U32 R19, RZ, RZ, R3 ;  /* 0x000000ffff137224 */ /* 0x000fe200078e0003 */
[----:B------:R-:W-:Y:S01]  /*cd80*/  ULDC UR28, c[0x0][0x8f4] ;  /* 0x00023d00001c7ab9 */ /* 0x000fe20000000800 */
[----:B------:R-:W-:Y:S01]  /*cd90*/  ULDC UR4, c[0x0][0x8dc] ;  /* 0x0002370000047ab9 */ /* 0x000fe20000000800 */
[----:B------:R-:W-:Y:S01]  /*cda0*/  ULDC UR29, c[0x0][0x8d8] ;  /* 0x00023600001d7ab9 */ /* 0x000fe20000000800 */
[----:B------:R-:W-:Y:S01]  /*cdb0*/  ULDC UR30, c[0x0][0x8f0] ;  /* 0x00023c00001e7ab9 */ /* 0x000fe20000000800 */
[----:B------:R-:W-:Y:S01]  /*cdc0*/  ULDC.64 UR22, c[0x0][0x8d0] ;  /* 0x0002340000167ab9 */ /* 0x000fe20000000a00 */
[----:B------:R-:W-:-:S05]  /*cdd0*/  ULDC.64 UR24, c[0x0][0x8e8] ;  /* 0x00023a0000187ab9 */ /* 0x000fca0000000a00 */
.L_x_246:
[----:B------:R-:W-:Y:S01]  /*cde0*/  IMAD.MOV.U32 R12, RZ, RZ, R13 ;  /* 0x000000ffff0c7224 */ /* 0x000fe200078e000d */
[----:B------:R-:W-:Y:S01]  /*cdf0*/  IADD3 R13, R13, 0x20, RZ ;  /* 0x000000200d0d7810 */ /* 0x000fe20007ffe0ff */
[----:B-----5:R-:W-:Y:S02]  /*ce00*/  IMAD.MOV.U32 R14, RZ, RZ, R8 ;  /* 0x000000ffff0e7224 */ /* 0x020fe400078e0008 */
[----:B------:R-:W-:Y:S01]  /*ce10*/  IMAD.MOV.U32 R15, RZ, RZ, R9 ;  /* 0x000000ffff0f7224 */ /* 0x000fe200078e0009 */
[----:B------:R-:W-:-:S13]  /*ce20*/  ISETP.GE.AND P6, PT, R13, UR21, PT ;  /* 0x000000150d007c0c */ /* 0x000fda000bfc6270 */
[----:B------:R-:W1:Y:S01]  /*ce30*/  @!P6 LDC.64 R2, c[0x0][0x918] ;  /* 0x00024600ff02eb82 */ /* 0x000e620000000a00 */
[----:B------:R-:W2:Y:S01]  /*ce40*/  SHFL.IDX PT, R19, R19, 0x1f, 0x1f ;  /* 0x03e01f0013137f89 */ /* 0x000ea200000e0000 */
[----:B------:R-:W-:-:S03]  /*ce50*/  @!P6 VIADD R7, R12, 0x20 ;  /* 0x000000200c07e836 */ /* 0x000fc60000000000 */
[----:B------:R-:W3:Y:S01]  /*ce60*/  SHFL.IDX PT, R17, R17, 0x1f, 0x1f ;  /* 0x03e01f0011117f89 */ /* 0x000ee200000e0000 */
[----:B------:R-:W-:Y:S01]  /*ce70*/  BSSY B0, `(.L_x_242) ;  /* 0x0000063000007945 */ /* 0x000fe20003800000 */
[----:B-1----:R-:W-:-:S05]  /*ce80*/  @!P6 IMAD.WIDE R2, R7, 0xc, R2 ;  /* 0x0000000c0702e825 */ /* 0x002fca00078e0202 */
[----:B------:R1:W5:Y:S04]  /*ce90*/  @!P6 LDG.E R8, desc[UR38][R2.64] ;  /* 0x000000260208e981 */ /* 0x000368000c1e1900 */
[----:B------:R1:W5:Y:S01]  /*cea0*/  @!P6 LDG.E R9, desc[UR38][R2.64+0x4] ;  /* 0x000004260209e981 */ /* 0x000362000c1e1900 */
[----:B------:R-:W-:Y:S01]  /*ceb0*/  ISETP.GE.AND P6, PT, R12, UR21, PT ;  /* 0x000000150c007c0c */ /* 0x000fe2000bfc6270 */
[----:B------:R-:W-:Y:S01]  /*cec0*/  IMAD.MOV.U32 R6, RZ, RZ, 0x7fffffff ;  /* 0x7fffffffff067424 */ /* 0x000fe200078e00ff */
[----:B--2---:R-:W-:Y:S01]  /*ced0*/  R2UR UR6, R19 ;  /* 0x00000000130672ca */ /* 0x004fe200000e0000 */
[----:B------:R-:W-:Y:S01]  /*cee0*/  IMAD.MOV.U32 R7, RZ, RZ, RZ ;  /* 0x000000ffff077224 */ /* 0x000fe200078e00ff */
[----:B---3--:R-:W-:-:S09]  /*cef0*/  R2UR UR5, R17 ;  /* 0x00000000110572ca */ /* 0x008fd200000e0000 */
[----:B-1----:R-:W-:Y:S06]  /*cf00*/  @P6 BRA `(.L_x_243) ;  /* 0x0000000400646947 */ /* 0x002fec0003800000 */
[----:B------:R-:W-:-:S04]  /*cf10*/  IADD3 R17, P6, R14, UR11, RZ ;  /* 0x0000000b0e117c10 */ /* 0x000fc8000ffde0ff */
[----:B------:R-:W-:Y:S02]  /*cf20*/  LEA.HI.X.SX32 R22, R14, UR13, 0x1, P6 ;  /* 0x0000000d0e167c11 */ /* 0x000fe4000b0f0eff */
[----:B------:R-:W-:Y:S02]  /*cf30*/  IABS R14, R11 ;  /* 0x0000000b000e7213 */ /* 0x000fe40000000000 */
[C---:B------:R-:W-:Y:S02]  /*cf40*/  IADD3 R19, P6, R15.reuse, UR12, RZ ;  /* 0x0000000c0f137c10 */ /* 0x040fe4000ffde0ff */
[----:B------:R-:W1:Y:S02]  /*cf50*/  I2F.RP R2, R14 ;  /* 0x0000000e00027306 */ /* 0x000e640000209400 */
[----:B------:R-:W-:Y:S02]  /*cf60*/  LEA.HI.X.SX32 R24, R15, UR14, 0x1, P6 ;  /* 0x0000000e0f187c11 */ /* 0x000fe4000b0f0eff */
[----:B------:R-:W-:-:S04]  /*cf70*/  PLOP3.LUT P6, PT, PT, PT, UP0, 0x80, 0x0 ;  /* 0x000000000000781c */ /* 0x000fc80003fcf008 */
[----:B-1----:R-:W1:Y:S02]  /*cf80*/  MUFU.RCP R2, R2 ;  /* 0x0000000200027308 */ /* 0x002e640000001000 */
[----:B-1----:R-:W-:-:S06]  /*cf90*/  VIADD R15, R2, 0xffffffe ;  /* 0x0ffffffe020f7836 */ /* 0x002fcc0000000000 */
[----:B------:R-:W1:Y:S02]  /*cfa0*/  F2I.FTZ.U32.TRUNC.NTZ R15, R15 ;  /* 0x0000000f000f7305 */ /* 0x000e64000021f000 */
[----:B-1----:R-:W-:Y:S01]  /*cfb0*/  IMAD.MOV R18, RZ, RZ, -R15 ;  /* 0x000000ffff127224 */ /* 0x002fe200078e0a0f */
[----:B------:R-:W-:Y:S06]  /*cfc0*/  @!P6 BRA `(.L_x_244) ;  /* 0x00000000002ce947 */ /* 0x000fec0003800000 */
[----:B------:R-:W-:-:S05]  /*cfd0*/  IADD3 R7, P6, R17, UR4, RZ ;  /* 0x0000000411077c10 */ /* 0x000fca000ffde0ff */
[----:B------:R-:W-:-:S04]  /*cfe0*/  IMAD.X R17, RZ, RZ, R22, P6 ;  /* 0x000000ffff117224 */ /* 0x000fc800030e0616 */
[----:B------:R-:W-:-:S04]  /*cff0*/  IMAD.WIDE.U32 R4, R17, UR22, RZ ;  /* 0x0000001611047c25 */ /* 0x000fc8000f8e00ff */
[----:B------:R-:W-:-:S04]  /*d000*/  IMAD.WIDE.U32 R4, P6, R7, UR23, R4 ;  /* 0x0000001707047c25 */ /* 0x000fc8000f8c0004 */
[----:B------:R-:W-:Y:S01]  /*d010*/  IMAD.WIDE.U32 R6, R7, UR22, RZ ;  /* 0x0000001607067c25 */ /* 0x000fe2000f8e00ff */
[----:B------:R-:W-:-:S03]  /*d020*/  IADD3.X R3, RZ, RZ, RZ, P6, !PT ;  /* 0x000000ffff037210 */ /* 0x000fc600037fe4ff */
[----:B------:R-:W-:Y:S01]  /*d030*/  IMAD.MOV.U32 R2, RZ, RZ, R5 ;  /* 0x000000ffff027224 */ /* 0x000fe200078e0005 */
[----:B------:R-:W-:-:S05]  /*d040*/  IADD3 RZ, P6, R7, R4, RZ ;  /* 0x0000000407ff7210 */ /* 0x000fca0007fde0ff */
[----:B------:R-:W-:-:S04]  /*d050*/  IMAD.WIDE.U32.X R2, R17, UR23, R2, P6 ;  /* 0x0000001711027c25 */ /* 0x000fc8000b0e0402 */
[----:B------:R-:W-:Y:S02]  /*d060*/  IMAD.MOV.U32 R17, RZ, RZ, R2 ;  /* 0x000000ffff117224 */ /* 0x000fe400078e0002 */
[----:B------:R-:W-:-:S07]  /*d070*/  IMAD.MOV.U32 R22, RZ, RZ, R3 ;  /* 0x000000ffff167224 */ /* 0x000fce00078e0003 */
.L_x_244:
[----:B------:R-:W-:Y:S05]  /*d080*/  @!P0 BRA `(.L_x_245) ;  /* 0x00000000002c8947 */ /* 0x000fea0003800000 */
        /* <DEDUP_REMOVED lines=11> */
.L_x_245:
[----:B------:R-:W-:Y:S01]  /*d140*/  IABS R2, R11 ;  /* 0x0000000b00027213 */ /* 0x000fe20000000000 */
[----:B------:R-:W-:Y:S01]  /*d150*/  IMAD R5, R18, R14, RZ ;  /* 0x0000000e12057224 */ /* 0x000fe200078e02ff */
[----:B------:R-:W-:Y:S01]  /*d160*/  SHF.R.U64 R4, R19, UR30, R24 ;  /* 0x0000001e13047c19 */ /* 0x000fe20008001218 */
[----:B------:R-:W-:Y:S01]  /*d170*/  IMAD.MOV.U32 R3, RZ, RZ, R15 ;  /* 0x000000ffff037224 */ /* 0x000fe200078e000f */
[----:B------:R-:W-:Y:S01]  /*d180*/  SHF.R.U64 R17, R17, UR29, R22 ;  /* 0x0000001d11117c19 */ /* 0x000fe20008001216 */
[----:B------:R-:W-:Y:S01]  /*d190*/  IMAD.MOV R7, RZ, RZ, -R2 ;  /* 0x000000ffff077224 */ /* 0x000fe200078e0a02 */
[----:B------:R-:W-:Y:S01]  /*d1a0*/  IADD3 R4, R4, UR17, RZ ;  /* 0x0000001104047c10 */ /* 0x000fe2000fffe0ff */
[----:B------:R-:W-:Y:S01]  /*d1b0*/  IMAD.MOV.U32 R2, RZ, RZ, RZ ;  /* 0x000000ffff027224 */ /* 0x000fe200078e00ff */
[----:B------:R-:W-:Y:S02]  /*d1c0*/  IADD3 R17, R17, UR16, RZ ;  /* 0x0000001011117c10 */ /* 0x000fe4000fffe0ff */
[----:B------:R-:W-:Y:S01]  /*d1d0*/  IABS R6, R4 ;  /* 0x0000000400067213 */ /* 0x000fe20000000000 */
[----:B------:R-:W-:Y:S01]  /*d1e0*/  IMAD.HI.U32 R2, R15, R5, R2 ;  /* 0x000000050f027227 */ /* 0x000fe200078e0002 */
[----:B------:R-:W-:-:S03]  /*d1f0*/  IABS R19, R10 ;  /* 0x0000000a00137213 */ /* 0x000fc60000000000 */
[----:B------:R-:W-:Y:S01]  /*d200*/  IMAD.MOV.U32 R3, RZ, RZ, R7 ;  /* 0x000000ffff037224 */ /* 0x000fe200078e0007 */
[----:B------:R-:W-:Y:S01]  /*d210*/  IABS R7, R10 ;  /* 0x0000000a00077213 */ /* 0x000fe20000000000 */
[----:B------:R-:W-:-:S03]  /*d220*/  IMAD.MOV.U32 R5, RZ, RZ, R6 ;  /* 0x000000ffff057224 */ /* 0x000fc600078e0006 */
[----:B------:R-:W1:Y:S01]  /*d230*/  I2F.RP R6, R7 ;  /* 0x0000000700067306 */ /* 0x000e620000209400 */
[----:B------:R-:W-:-:S04]  /*d240*/  IMAD.HI.U32 R2, R2, R5, RZ ;  /* 0x0000000502027227 */ /* 0x000fc800078e00ff */
[----:B------:R-:W-:-:S05]  /*d250*/  IMAD R5, R2, R3, R5 ;  /* 0x0000000302057224 */ /* 0x000fca00078e0205 */
[----:B------:R-:W-:Y:S01]  /*d260*/  ISETP.GT.U32.AND P6, PT, R14, R5, PT ;  /* 0x000000050e00720c */ /* 0x000fe20003fc4070 */
[----:B-1----:R-:W1:-:S12]  /*d270*/  MUFU.RCP R6, R6 ;  /* 0x0000000600067308 */ /* 0x002e580000001000 */
[----:B------:R-:W-:Y:S02]  /*d280*/  @!P6 IMAD.IADD R5, R5, 0x1, -R14 ;  /* 0x000000010505e824 */ /* 0x000fe400078e0a0e */
[----:B-1----:R-:W-:-:S04]  /*d290*/  VIADD R2, R6, 0xffffffe ;  /* 0x0ffffffe06027836 */ /* 0x002fc80000000000 */
[----:B------:R1:W2:Y:S02]  /*d2a0*/  F2I.FTZ.U32.TRUNC.NTZ R3, R2 ;  /* 0x0000000200037305 */ /* 0x0002a4000021f000 */
[----:B-1----:R-:W-:Y:S02]  /*d2b0*/  IMAD.MOV.U32 R2, RZ, RZ, RZ ;  /* 0x000000ffff027224 */ /* 0x002fe400078e00ff */
[----:B--2---:R-:W-:-:S04]  /*d2c0*/  IMAD.MOV R18, RZ, RZ, -R3 ;  /* 0x000000ffff127224 */ /* 0x004fc800078e0a03 */
[----:B------:R-:W-:Y:S01]  /*d2d0*/  IMAD R15, R18, R7, RZ ;  /* 0x00000007120f7224 */ /* 0x000fe200078e02ff */
[----:B------:R-:W-:-:S03]  /*d2e0*/  IABS R18, R17 ;  /* 0x0000001100127213 */ /* 0x000fc60000000000 */
[----:B------:R-:W-:-:S04]  /*d2f0*/  IMAD.HI.U32 R6, R3, R15, R2 ;  /* 0x0000000f03067227 */ /* 0x000fc800078e0002 */
[----:B------:R-:W-:Y:S02]  /*d300*/  IMAD.MOV.U32 R3, RZ, RZ, R18 ;  /* 0x000000ffff037224 */ /* 0x000fe400078e0012 */
[----:B------:R-:W-:Y:S02]  /*d310*/  IMAD.MOV R15, RZ, RZ, -R19 ;  /* 0x000000ffff0f7224 */ /* 0x000fe400078e0a13 */
[----:B------:R-:W-:-:S04]  /*d320*/  IMAD.HI.U32 R2, R6, R3, RZ ;  /* 0x0000000306027227 */ /* 0x000fc800078e00ff */
[----:B------:R-:W-:-:S05]  /*d330*/  IMAD R2, R2, R15, R3 ;  /* 0x0000000f02027224 */ /* 0x000fca00078e0203 */
[----:B------:R-:W-:-:S13]  /*d340*/  ISETP.GT.U32.AND P6, PT, R7, R2, PT ;  /* 0x000000020700720c */ /* 0x000fda0003fc4070 */
[----:B------:R-:W-:Y:S01]  /*d350*/  @!P6 IMAD.IADD R2, R2, 0x1, -R7 ;  /* 0x000000010202e824 */ /* 0x000fe200078e0a07 */
[----:B------:R-:W-:-:S13]  /*d360*/  ISETP.GT.U32.AND P6, PT, R14, R5, PT ;  /* 0x000000050e00720c */ /* 0x000fda0003fc4070 */
[----:B------:R-:W-:Y:S01]  /*d370*/  @!P6 IMAD.IADD R5, R5, 0x1, -R14 ;  /* 0x000000010505e824 */ /* 0x000fe200078e0a0e */
[----:B------:R-:W-:-:S03]  /*d380*/  ISETP.GT.U32.AND P6, PT, R7, R2, PT ;  /* 0x000000020700720c */ /* 0x000fc60003fc4070 */
[----:B------:R-:W-:-:S10]  /*d390*/  IMAD.MOV.U32 R3, RZ, RZ, R5 ;  /* 0x000000ffff037224 */ /* 0x000fd400078e0005 */
[----:B------:R-:W-:Y:S01]  /*d3a0*/  @!P6 IMAD.IADD R2, R2, 0x1, -R7 ;  /* 0x000000010202e824 */ /* 0x000fe200078e0a07 */
[----:B------:R-:W-:-:S13]  /*d3b0*/  ISETP.GE.AND P6, PT, R4, RZ, PT ;  /* 0x000000ff0400720c */ /* 0x000fda0003fc6270 */
[----:B------:R-:W-:Y:S01]  /*d3c0*/  @!P6 IMAD.MOV R3, RZ, RZ, -R3 ;  /* 0x000000ffff03e224 */ /* 0x000fe200078e0a03 */
[----:B------:R-:W-:-:S13]  /*d3d0*/  ISETP.GE.AND P6, PT, R17, RZ, PT ;  /* 0x000000ff1100720c */ /* 0x000fda0003fc6270 */
[----:B------:R-:W-:Y:S02]  /*d3e0*/  @!P6 IADD3 R2, -R2, RZ, RZ ;  /* 0x000000ff0202e210 */ /* 0x000fe40007ffe1ff */
        /* <DEDUP_REMOVED lines=9> */
[----:B------:R-:W-:Y:S02]  /*d480*/  SHF.R.S32.HI R5, RZ, 0x1f, R4 ;  /* 0x0000001fff057819 */ /* 0x000fe40000011404 */
[----:B------:R-:W-:-:S07]  /*d490*/  SHF.R.S32.HI R7, RZ, 0x1f, R6 ;  /* 0x0000001fff077819 */ /* 0x000fce0000011406 */
.L_x_243:
[----:B------:R-:W-:Y:S05]  /*d4a0*/  BSYNC B0 ;  /* 0x0000000000007941 */ /* 0x000fea0003800000 */
.L_x_242:
[----:B------:R-:W1:Y:S04]  /*d4b0*/  SHFL.UP PT, R3, R6, 0x1, RZ ;  /* 0x0420000006037989 */ /* 0x000e6800000e00ff */
[----:B------:R-:W2:Y:S01]  /*d4c0*/  SHFL.UP PT, R2, R7, 0x1, RZ ;  /* 0x0420000007027989 */ /* 0x000ea200000e00ff */
[----:B-1----:R-:W-:Y:S02]  /*d4d0*/  SEL R3, R3, RZ, P1 ;  /* 0x000000ff03037207 */ /* 0x002fe40000800000 */
[----:B--2---:R-:W-:Y:S02]  /*d4e0*/  SEL R2, R2, RZ, P1 ;  /* 0x000000ff02027207 */ /* 0x004fe40000800000 */
[----:B------:R-:W-:-:S05]  /*d4f0*/  IADD3 R18, P6, R3, R6, RZ ;  /* 0x0000000603127210 */ /* 0x000fca0007fde0ff */
[----:B------:R-:W-:Y:S01]  /*d500*/  IMAD.X R15, R2, 0x1, R7, P6 ;  /* 0x00000001020f7824 */ /* 0x000fe200030e0607 */
        /* <DEDUP_REMOVED lines=24> */
[----:B------:R-:W-:-:S04]  /*d690*/  IADD3 R17, P6, R2, UR5, RZ ;  /* 0x0000000502117c10 */ /* 0x000fc8000ffde0ff */
[----:B------:R-:W-:Y:S02]  /*d6a0*/  IADD3.X R19, R3, UR6, RZ, P6, !PT ;  /* 0x0000000603137c10 */ /* 0x000fe4000b7fe4ff */
[----:B------:R-:W-:-:S04]  /*d6b0*/  ISETP.GT.U32.AND P6, PT, R17, UR8, PT ;  /* 0x0000000811007c0c */ /* 0x000fc8000bfc4070 */
[----:B------:R-:W-:-:S13]  /*d6c0*/  ISETP.GT.U32.AND.EX P6, PT, R19, UR7, PT, P6 ;  /* 0x0000000713007c0c */ /* 0x000fda000bfc4160 */
[----:B------:R-:W-:-:S04]  /*d6d0*/  VOTE.ANY R14, PT, P6 ;  /* 0x00000000000e7806 */ /* 0x000fc800030e0100 */
[----:B------:R-:W-:-:S13]  /*d6e0*/  ISETP.NE.AND P6, PT, R14, RZ, PT ;  /* 0x000000ff0e00720c */ /* 0x000fda0003fc5270 */
[----:B------:R-:W-:Y:S05]  /*d6f0*/  @!P6 BRA `(.L_x_246) ;  /* 0xfffffff400b8e947 */ /* 0x000fea000383ffff */
[----:B------:R-:W-:Y:S01]  /*d700*/  IMAD.MOV.U32 R15, RZ, RZ, R2 ;  /* 0x000000ffff0f7224 */ /* 0x000fe200078e0002 */
[----:B------:R-:W-:-:S07]  /*d710*/  MOV R22, R3 ;  /* 0x0000000300167202 */ /* 0x000fce0000000f00 */
.L_x_241:
[----:B------:R-:W1:Y:S08]  /*d720*/  BREV R14, R14 ;  /* 0x0000000e000e7301 */ /* 0x000e700000000000 */
[----:B-1----:R-:W1:Y:S02]  /*d730*/  FLO.U32.SH R13, R14 ;  /* 0x0000000e000d7300 */ /* 0x002e6400000e0400 */
[----:B-1----:R-:W1:Y:S02]  /*d740*/  SHFL.IDX PT, R12, R12, R13, 0x1f ;  /* 0x00001f0d0c0c7589 */ /* 0x002e6400000e0000 */
[----:B-1----:R-:W-:-:S13]  /*d750*/  R2UR UR4, R12 ;  /* 0x000000000c0472ca */ /* 0x002fda00000e0000 */
[----:B------:R-:W-:-:S05]  /*d760*/  VIADD R17, R34, UR4 ;  /* 0x0000000422117c36 */ /* 0x000fca0008000000 */
[----:B------:R-:W-:-:S13]  /*d770*/  ISETP.GE.AND P1, PT, R17, UR21, PT ;  /* 0x0000001511007c0c */ /* 0x000fda000bf26270 */
[----:B------:R-:W1:Y:S02]  /*d780*/  @!P1 LDC.64 R2, c[0x0][0x918] ;  /* 0x00024600ff029b82 */ /* 0x000e640000000a00 */
[----:B-1----:R-:W-:-:S05]  /*d790*/  @!P1 IMAD.WIDE R2, R17, 0xc, R2 ;  /* 0x0000000c11029825 */ /* 0x002fca00078e0202 */
[----:B-----5:R1:W5:Y:S04]  /*d7a0*/  @!P1 LDG.E R8, desc[UR38][R2.64] ;  /* 0x0000002602089981 */ /* 0x020368000c1e1900 */
[----:B------:R1:W5:Y:S01]  /*d7b0*/  @!P1 LDG.E R9, desc[UR38][R2.64+0x4] ;  /* 0x0000042602099981 */ /* 0x000362000c1e1900 */
[----:B------:R-:W-:-:S03]  /*d7c0*/  IADD3 R18, P1, P2, R15, UR5, -R6 ;  /* 0x000000050f127c10 */ /* 0x000fc6000fa3e806 */
[----:B------:R-:W-:Y:S01]  /*d7d0*/  SHFL.IDX PT, R6, R6, R13, 0x1f ;  /* 0x00001f0d06067589 */ /* 0x000fe200000e0000 */
[----:B------:R-:W-:-:S03]  /*d7e0*/  IADD3.X R22, R22, UR6, ~R7, P1, P2 ;  /* 0x0000000616167c10 */ /* 0x000fc60008fe4c07 */
[----:B------:R-:W2:Y:S04]  /*d7f0*/  SHFL.IDX PT, R18, R18, R13, 0x1f ;  /* 0x00001f0d12127589 */ /* 0x000ea800000e0000 */
[----:B------:R-:W3:Y:S04]  /*d800*/  SHFL.IDX PT, R22, R22, R13, 0x1f ;  /* 0x00001f0d16167589 */ /* 0x000ee800000e0000 */
[----:B------:R1:W4:Y:S04]  /*d810*/  SHFL.IDX PT, R7, R7, R13, 0x1f ;  /* 0x00001f0d07077589 */ /* 0x00032800000e0000 */
[----:B------:R1:W1:Y:S04]  /*d820*/  SHFL.IDX PT, R5, R5, R13, 0x1f ;  /* 0x00001f0d05057589 */ /* 0x00026800000e0000 */
[----:B------:R1:W1:Y:S01]  /*d830*/  SHFL.IDX PT, R4, R4, R13, 0x1f ;  /* 0x00001f0d04047589 */ /* 0x00026200000e0000 */
[----:B--2---:R-:W-:-:S02]  /*d840*/  R2UR UR5, R18 ;  /* 0x00000000120572ca */ /* 0x004fc400000e0000 */
[----:B---3--:R-:W-:-:S15]  /*d850*/  R2UR UR6, R22 ;  /* 0x00000000160672ca */ /* 0x008fde00000e0000 */
.L_x_236:
[----:B-1----:R-:W1:Y:S01]  /*d860*/  LDC R2, c[0x0][0x910] ;  /* 0x00024400ff027b82 */ /* 0x002e620000000800 */
[----:B------:R-:W-:Y:S01]  /*d870*/  UMOV UR21, 0xffffffff ;  /* 0xffffffff00157882 */ /* 0x000fe20000000000 */
[----:B------:R-:W-:Y:S01]  /*d880*/  UMOV UR22, 0xffffffff ;  /* 0xffffffff00167882 */ /* 0x000fe20000000000 */
[----:B------:R-:W-:Y:S01]  /*d890*/  UMOV UR23, 0xffffffff ;  /* 0xffffffff00177882 */ /* 0x000fe20000000000 */
[----:B------:R-:W-:Y:S01]  /*d8a0*/  IMAD.MOV.U32 R15, RZ, RZ, RZ ;  /* 0x000000ffff0f7224 */ /* 0x000fe200078e00ff */
[----:B-1----:R-:W-:-:S13]  /*d8b0*/  ISETP.LE.AND P1, PT, R2, UR4, PT ;  /* 0x0000000402007c0c */ /* 0x002fda000bf23270 */
[----:B------:R-:W-:Y:S05]  /*d8c0*/  @P1 BRA `(.L_x_235) ;  /* 0x0000000000f01947 */ /* 0x000fea0003800000 */
[C---:B------:R-:W-:Y:S01]  /*d8d0*/  R2UR UR22, R4.reuse ;  /* 0x00000000041672ca */ /* 0x040fe200000e0000 */
[----:B------:R-:W-:Y:S01]  /*d8e0*/  UIADD3 UR21, UP1, -UR5, UR8, URZ ;  /* 0x0000000805157290 */ /* 0x000fe2000ff3e13f */
[----:B------:R-:W-:Y:S01]  /*d8f0*/  R2UR UR23, R5 ;  /* 0x00000000051772ca */ /* 0x000fe200000e0000 */
[----:B------:R-:W-:Y:S01]  /*d900*/  ULDC UR28, c[0x0][0x8c0] ;  /* 0x00023000001c7ab9 */ /* 0x000fe20000000800 */
[----:B------:R-:W-:Y:S01]  /*d910*/  ULDC UR30, c[0x0][0x8b0] ;  /* 0x00022c00001e7ab9 */ /* 0x000fe20000000800 */
[----:B------:R-:W-:Y:S01]  /*d920*/  ULDC UR31, c[0x0][0x904] ;  /* 0x00024100001f7ab9 */ /* 0x000fe20000000800 */
[----:B------:R-:W-:-:S03]  /*d930*/  SHF.R.U64 R2, R4, UR30, R5 ;  /* 0x0000001e04027c19 */ /* 0x000fc60008001205 */
[----:B------:R-:W-:-:S04]  /*d940*/  UIADD3.X UR22, ~UR6, UR7, URZ, UP1, !UPT ;  /* 0x0000000706167290 */ /* 0x000fc80008ffe53f */
[----:B------:R-:W-:Y:S02]  /*d950*/  USHF.R.U32.HI UR29, URZ, UR28, UR22 ;  /* 0x0000001c3f1d7299 */ /* 0x000fe40008011616 */
[----:B------:R-:W-:Y:S01]  /*d960*/  USHF.R.U32.HI UR34, URZ, UR30, UR23 ;  /* 0x0000001e3f227299 */ /* 0x000fe20008011617 */
[----:B------:R-:W-:Y:S01]  /*d970*/  R2UR UR23, R2 ;  /* 0x00000000021772ca */ /* 0x000fe200000e0000 */
[----:B------:R-:W-:Y:S02]  /*d980*/  USHF.R.U32.HI UR24, URZ, UR30, UR29 ;  /* 0x0000001e3f187299 */ /* 0x000fe4000801161d */
[----:B------:R-:W-:Y:S02]  /*d990*/  USHF.R.U64 UR21, UR21, UR28, UR22 ;  /* 0x0000001c15157299 */ /* 0x000fe40008001216 */
[----:B------:R-:W-:Y:S02]  /*d9a0*/  USHF.R.U32.HI UR25, URZ, UR31, UR24 ;  /* 0x0000001f3f197299 */ /* 0x000fe40008011618 */
[----:B------:R-:W-:-:S02]  /*d9b0*/  USHF.R.U64 UR22, UR21, UR30, UR29 ;  /* 0x0000001e15167299 */ /* 0x000fc4000800121d */
[----:B------:R-:W-:Y:S02]  /*d9c0*/  ULOP3.LUT UR28, UR25, UR34, URZ, 0xfc, !UPT ;  /* 0x00000022191c7292 */ /* 0x000fe4000f8efc3f */
[----:B------:R-:W-:-:S04]  /*d9d0*/  USHF.R.U64 UR24, UR22, UR31, UR24 ;  /* 0x0000001f16187299 */ /* 0x000fc80008001218 */
[----:B------:R-:W-:-:S13]  /*d9e0*/  ISETP.NE.U32.AND P1, PT, RZ, UR28, PT ;  /* 0x0000001cff007c0c */ /* 0x000fda000bf25070 */
[----:B------:R-:W-:Y:S05]  /*d9f0*/  @!P1 BRA `(.L_x_247) ;  /* 0x0000000000189947 */ /* 0x000fea0003800000 */
[----:B------:R-:W-:-:S07]  /*da00*/  MOV R12, 0xda20 ;  /* 0x0000da20000c7802 */ /* 0x000fce0000000f00 */
[----:B--2-45:R-:W-:Y:S05]  /*da10*/  CALL.REL.NOINC `(.L_x_248) ;  /* 0x0000002000007944 */ /* 0x034fea0003c00000 */
[----:B------:R-:W-:-:S04]  /*da20*/  UIADD3 UR25, -UR28, URZ, URZ ;  /* 0x0000003f1c197290 */ /* 0x000fc8000fffe13f */
[----:B------:R-:W-:-:S03]  /*da30*/  UIMAD UR24, UR23, UR25, UR24 ;  /* 0x00000019171872a4 */ /* 0x000fc6000f8e0218 */
[----:B------:R-:W-:Y:S01]  /*da40*/  UMOV UR23, UR28 ;  /* 0x0000001c00177c82 */ /* 0x000fe20008000000 */
[----:B------:R-:W-:Y:S08]  /*da50*/  BRA `(.L_x_249) ;  /* 0x0000000000587947 */ /* 0x000ff00003800000 */
.L_x_247:
[----:B------:R-:W1:Y:S01]  /*da60*/  I2F.U32.RP R2, UR23 ;  /* 0x0000001700027d06 */ /* 0x000e620008209000 */
[----:B------:R-:W-:Y:S01]  /*da70*/  UMOV UR28, URZ ;  /* 0x0000003f001c7c82 */ /* 0x000fe20008000000 */
[----:B------:R-:W-:-:S06]  /*da80*/  UISETP.NE.U32.AND UP4, UPT, UR23, URZ, UPT ;  /* 0x0000003f1700728c */ /* 0x000fcc000bf85070 */
[----:B-1----:R-:W1:Y:S02]  /*da90*/  MUFU.RCP R2, R2 ;  /* 0x0000000200027308 */ /* 0x002e640000001000 */
[----:B-1----:R-:W-:-:S06]  /*daa0*/  VIADD R3, R2, 0xffffffe ;  /* 0x0ffffffe02037836 */ /* 0x002fcc0000000000 */
[----:B------:R-:W1:Y:S02]  /*dab0*/  F2I.FTZ.U32.TRUNC.NTZ R3, R3 ;  /* 0x0000000300037305 */ /* 0x000e64000021f000 */
[----:B-1----:R-:W-:-:S13]  /*dac0*/  R2UR UR29, R3 ;  /* 0x00000000031d72ca */ /* 0x002fda00000e0000 */
[----:B------:R-:W-:-:S04]  /*dad0*/  UIADD3 UR25, URZ, -UR29, URZ ;  /* 0x8000001d3f197290 */ /* 0x000fc8000fffe03f */
[----:B------:R-:W-:-:S04]  /*dae0*/  UIMAD UR25, UR25, UR23, URZ ;  /* 0x00000017191972a4 */ /* 0x000fc8000f8e023f */
[----:B------:R-:W-:-:S04]  /*daf0*/  UIMAD.WIDE.U32 UR28, UR29, UR25, UR28 ;  /* 0x000000191d1c72a5 */ /* 0x000fc8000f8e001c */
[----:B------:R-:W-:-:S04]  /*db00*/  UIMAD.WIDE.U32 UR28, UR29, UR24, URZ ;  /* 0x000000181d1c72a5 */ /* 0x000fc8000f8e003f */
[----:B------:R-:W-:-:S04]  /*db10*/  UIADD3 UR25, -UR29, URZ, URZ ;  /* 0x0000003f1d197290 */ /* 0x000fc8000fffe13f */
[----:B------:R-:W-:-:S04]  /*db20*/  UIMAD UR25, UR23, UR25, UR24 ;  /* 0x00000019171972a4 */ /* 0x000fc8000f8e0218 */
[----:B------:R-:W-:-:S11]  /*db30*/  UISETP.GE.U32.AND UP1, UPT, UR25, UR23, UPT ;  /* 0x000000171900728c */ /* 0x000fd6000bf26070 */
[----:B------:R-:W-:Y:S02]  /*db40*/  @UP1 UIADD3 UR25, UR25, -UR23, URZ ;  /* 0x8000001719191290 */ /* 0x000fe4000fffe03f */
[----:B------:R-:W-:Y:S02]  /*db50*/  @UP1 UIADD3 UR29, UR29, 0x1, URZ ;  /* 0x000000011d1d1890 */ /* 0x000fe4000fffe03f */
[----:B------:R-:W-:-:S11]  /*db60*/  UISETP.GE.U32.AND UP2, UPT, UR25, UR23, UPT ;  /* 0x000000171900728c */ /* 0x000fd6000bf46070 */
[----:B------:R-:W-:Y:S02]  /*db70*/  @UP2 UIADD3 UR29, UR29, 0x1, URZ ;  /* 0x000000011d1d2890 */ /* 0x000fe4000fffe03f */
[----:B------:R-:W-:-:S04]  /*db80*/  @!UP4 ULOP3.LUT UR29, URZ, UR23, URZ, 0x33, !UPT ;  /* 0x000000173f1dc292 */ /* 0x000fc8000f8e333f */
[----:B------:R-:W-:-:S04]  /*db90*/  UIADD3 UR25, -UR29, URZ, URZ ;  /* 0x0000003f1d197290 */ /* 0x000fc8000fffe13f */
[----:B------:R-:W-:-:S03]  /*dba0*/  UIMAD UR24, UR23, UR25, UR24 ;  /* 0x00000019171872a4 */ /* 0x000fc6000f8e0218 */
[----:B------:R-:W-:-:S09]  /*dbb0*/  UMOV UR23, UR29 ;  /* 0x0000001d00177c82 */ /* 0x000fd20008000000 */
.L_x_249:
[----:B------:R-:W-:Y:S01]  /*dbc0*/  ULOP3.LUT UR22, UR22, UR19, URZ, 0xc0, !UPT ;  /* 0x0000001316167292 */ /* 0x000fe2000f8ec03f */
[----:B------:R-:W-:Y:S01]  /*dbd0*/  IMAD.MOV.U32 R15, RZ, RZ, 0x1 ;  /* 0x00000001ff0f7424 */ /* 0x000fe200078e00ff */
[----:B------:R-:W-:Y:S02]  /*dbe0*/  ULOP3.LUT UR21, UR21, UR35, URZ, 0xc0, !UPT ;  /* 0x0000002315157292 */ /* 0x000fe4000f8ec03f */
[----:B------:R-:W-:Y:S01]  /*dbf0*/  UIMAD UR22, UR18, UR23, UR22 ;  /* 0x00000017121672a4 */ /* 0x000fe2000f8e0216 */
[----:B------:R-:W-:Y:S01]  /*dc00*/  ULDC UR28, c[0x0][0x8a8] ;  /* 0x00022a00001c7ab9 */ /* 0x000fe20000000800 */
[----:B------:R-:W-:Y:S01]  /*dc10*/  ULDC UR25, c[0x0][0x8b8] ;  /* 0x00022e0000197ab9 */ /* 0x000fe20000000800 */
[----:B------:R-:W-:Y:S02]  /*dc20*/  UIMAD UR24, UR24, UR28, UR21 ;  /* 0x0000001c181872a4 */ /* 0x000fe4000f8e0215 */
[----:B------:R-:W-:Y:S01]  /*dc30*/  UIMAD UR22, UR22, UR25, UR42 ;  /* 0x00000019161672a4 */ /* 0x000fe2000f8e022a */
[----:B------:R-:W-:Y:S01]  /*dc40*/  @UP3 UMOV UR23, UR4 ;  /* 0x0000000400173c82 */ /* 0x000fe20008000000 */
[----:B------:R-:W-:-:S03]  /*dc50*/  @!UP3 UMOV UR23, UR4 ;  /* 0x000000040017bc82 */ /* 0x000fc60008000000 */
[----:B------:R-:W-:Y:S02]  /*dc60*/  @UP3 UMOV UR21, UR24 ;  /* 0x0000001800153c82 */ /* 0x000fe40008000000 */
[----:B------:R-:W-:Y:S01]  /*dc70*/  @!UP3 UMOV UR21, UR22 ;  /* 0x000000160015bc82 */ /* 0x000fe20008000000 */
[----:B------:R-:W-:-:S05]  /*dc80*/  @!UP3 UMOV UR22, UR24 ;  /* 0x000000180016bc82 */ /* 0x000fca0008000000 */
.L_x_235:
[----:B------:R-:W-:-:S06]  /*dc90*/  UISETP.NE.AND UP1, UPT, UR15, 0x3, UPT ;  /* 0x000000030f00788c */ /* 0x000fcc000bf25270 */
[----:B------:R-:W-:-:S13]  /*dca0*/  PLOP3.LUT P1, PT, PT, PT, UP1, 0x80, 0x0 ;  /* 0x000000000000781c */ /* 0x000fda0003f2f018 */
[----:B------:R-:W-:Y:S05]  /*dcb0*/  @!P1 BRA `(.L_x_250) ;  /* 0x0000000000049947 */ /* 0x000fea0003800000 */
[----:B--2---:R-:W-:Y:S01]  /*dcc0*/  BPT.TRAP 0x1 ;  /* 0x000000040000795c */ /* 0x004fe20000300000 */
.L_x_250:
[----:B------:R-:W1:Y:S01]  /*dcd0*/  S2R R2, SR_CgaCtaId ;  /* 0x0000000000027919 */ /* 0x000e620000008800 */
[----:B------:R-:W-:-:S04]  /*dce0*/  MOV R3, 0x400 ;  /* 0x0000040000037802 */ /* 0x000fc80000000f00 */
[----:B-1----:R-:W-:Y:S02]  /*dcf0*/  LEA R3, R2, R3, 0x18 ;  /* 0x0000000302037211 */ /* 0x002fe400078ec0ff */
[----:B------:R-:W-:-:S03]  /*dd00*/  SHF.L.U32 R2, R0, 0x1f, RZ ;  /* 0x0000001f00027819 */ /* 0x000fc600000006ff */
[----:B------:R-:W-:-:S04]  /*dd10*/  IMAD R17, R16, 0x8, R3 ;  /* 0x0000000810117824 */ /* 0x000fc800078e0203 */
[----:B------:R-:W1:Y:S02]  /*dd20*/  SYNCS.PHASECHK.TRANS64.TRYWAIT P2, [R17+URZ+0x34440], R2 ;  /* 0x03444002110075a7 */ /* 0x000e64000804017f */
[----:B-1----:R-:W-:Y:S05]  /*dd30*/  @!P2 BRA `(.L_x_251) ;  /* 0x000000140098a947 */ /* 0x002fea0003800000 */
.L_x_320:
[----:B------:R-:W-:Y:S01]  /*dd40*/  ELECT P2, URZ, PT ;  /* 0x00000000003f782f */ /* 0x000fe20003840000 */
[----:B------:R-:W-:-:S12]  /*dd50*/  BSSY B0, `(.L_x_252) ;  /* 0x0000010000007945 */ /* 0x000fd80003800000 */
[----:B------:R-:W-:Y:S05]  /*dd60*/  @!P2 BRA `(.L_x_253) ;  /* 0x000000000038a947 */ /* 0x000fea0003800000 */
[----:B-1----:R-:W-:Y:S01]  /*dd70*/  IMAD R2, R16, 0x10, R3 ;  /* 0x0000001010027824 */ /* 0x002fe200078e0203 */
[----:B------:R-:W-:Y:S01]  /*dd80*/  MOV R12, UR21 ;  /* 0x00000015000c7c02 */ /* 0x000fe20008000f00 */
[----:B------:R-:W-:Y:S02]  /*dd90*/  IMAD.U32 R14, RZ, RZ, UR23 ;  /* 0x00000017ff0e7e24 */ /* 0x000fe4000f8e00ff */
[----:B------:R-:W-:-:S05]  /*dda0*/  IMAD.U32 R13, RZ, RZ, UR22 ;  /* 0x00000016ff0d7e24 */ /* 0x000fca000f8e00ff */
[----:B------:R1:W-:Y:S01]  /*ddb0*/  STS.128 [R2+0x34550], R12 ;  /* 0x0345500c02007388 */ /* 0x0003e20000000c00 */
[----:B------:R-:W-:Y:S01]  /*ddc0*/  @!PT LDS RZ, [RZ] ;  /* 0x00000000fffff984 */ /* 0x000fe20000000800 */
[----:B------:R-:W-:Y:S01]  /*ddd0*/  @!PT LDS RZ, [RZ] ;  /* 0x00000000fffff984 */ /* 0x000fe20000000800 */
[----:B------:R-:W-:Y:S01]  /*dde0*/  @!PT LDS RZ, [RZ] ;  /* 0x00000000fffff984 */ /* 0x000fe20000000800 */
[----:B------:R-:W-:Y:S01]  /*ddf0*/  @!PT LDS RZ, [RZ] ;  /* 0x00000000fffff984 */ /* 0x000fe20000000800 */
[----:B------:R3:W-:Y:S06]  /*de00*/  MEMBAR.ALL.CTA ;  /* 0x0000000000007992 */ /* 0x0007ec0000008000 */
[----:B---3--:R-:W3:Y:S01]  /*de10*/  FENCE.VIEW.ASYNC.S ;  /* 0x00000000000073c6 */ /* 0x008ee20000000000 */
[----:B------:R-:W-:Y:S05]  /*de20*/  @!P1 BRA `(.L_x_254) ;  /* 0x0000000000049947 */ /* 0x000fea0003800000 */
[----:B--2---:R-:W-:Y:S01]  /*de30*/  BPT.TRAP 0x1 ;  /* 0x000000040000795c */ /* 0x004fe20000300000 */
.L_x_254:
[----:B---3--:R3:W-:Y:S02]  /*de40*/  SYNCS.ARRIVE.TRANS64.A1T0 RZ, [R17+URZ+0x34400], RZ ;  /* 0x034400ff11ff79a7 */ /* 0x0087e4000810003f */
.L_x_253:
[----:B--2---:R-:W-:Y:S05]  /*de50*/  BSYNC B0 ;  /* 0x0000000000007941 */ /* 0x004fea0003800000 */
.L_x_252:
[----:B------:R-:W-:Y:S01]  /*de60*/  ISETP.NE.AND P3, PT, R15, RZ, PT ;  /* 0x000000ff0f00720c */ /* 0x000fe20003f65270 */
[----:B------:R-:W-:-:S05]  /*de70*/  VIADD R16, R16, 0x1 ;  /* 0x0000000110107836 */ /* 0x000fca0000000000 */
[----:B------:R-:W-:-:S04]  /*de80*/  ISETP.NE.AND P2, PT, R16, 0x8, PT ;  /* 0x000000081000780c */ /* 0x000fc80003f45270 */
[----:B-1----:R-:W-:Y:S02]  /*de90*/  SEL R13, RZ, 0x1, P2 ;  /* 0x00000001ff0d7807 */ /* 0x002fe40001000000 */
[----:B------:R-:W-:Y:S02]  /*dea0*/  SEL R16, R16, RZ, P2 ;  /* 0x000000ff10107207 */ /* 0x000fe40001000000 */
[----:B------:R-:W-:Y:S01]  /*deb0*/  LOP3.LUT R0, R0, R13, RZ, 0x3c, !PT ;  /* 0x0000000d00007212 */ /* 0x000fe200078e3cff */
[----:B------:R-:W-:Y:S06]  /*dec0*/  @P3 BRA `(.L_x_255) ;  /* 0xffffffe400003947 */ /* 0x000fec000383ffff */
[----:B------:R-:W-:Y:S05]  /*ded0*/  @!P1 BRA `(.L_x_256) ;  /* 0x0000000000049947 */ /* 0x000fea0003800000 */
[----:B------:R-:W-:Y:S01]  /*dee0*/  BPT.TRAP 0x1 ;  /* 0x000000040000795c */ /* 0x000fe20000300000 */
.L_x_256:
[----:B------:R-:W-:Y:S01]  /*def0*/  IMAD R5, R16, 0x8, R3 ;  /* 0x0000000810057824 */ /* 0x000fe200078e0203 */
[----:B------:R-:W-:-:S04]  /*df00*/  SHF.L.U32 R2, R0, 0x1f, RZ ;  /* 0x0000001f00027819 */ /* 0x000fc800000006ff */
[----:B------:R-:W1:Y:S02]  /*df10*/  SYNCS.PHASECHK.TRANS64.TRYWAIT P0, [R5+URZ+0x34440], R2 ;  /* 0x03444002050075a7 */ /* 0x000e64000800017f */
[----:B-1----:R-:W-:Y:S05]  /*df20*/  @!P0 BRA `(.L_x_257) ;  /* 0x0000001400308947 */ /* 0x002fea0003800000 */
.L_x_321:
[----:B------:R-:W-:Y:S05]  /*df30*/  @!P1 BRA `(.L_x_258) ;  /* 0x0000000000049947 */ /* 0x000fea0003800000 */
[----:B------:R-:W-:Y:S01]  /*df40*/  BPT.TRAP 0x1 ;  /* 0x000000040000795c */ /* 0x000fe20000300000 */
.L_x_258:
[----:B------:R-:W-:-:S05]  /*df50*/  VIADD R16, R16, 0x1 ;  /* 0x0000000110107836 */ /* 0x000fca0000000000 */
[----:B------:R-:W-:-:S04]  /*df60*/  ISETP.NE.AND P0, PT, R16, 0x8, PT ;  /* 0x000000081000780c */ /* 0x000fc80003f05270 */
[----:B-1----:R-:W-:Y:S02]  /*df70*/  SEL R5, RZ, 0x1, P0 ;  /* 0x00000001ff057807 */ /* 0x002fe40000000000 */
[----:B------:R-:W-:Y:S02]  /*df80*/  SEL R16, R16, RZ, P0 ;  /* 0x000000ff10107207 */ /* 0x000fe40000000000 */
[----:B------:R-:W-:-:S03]  /*df90*/  LOP3.LUT R5, R0, R5, RZ, 0x3c, !PT ;  /* 0x0000000500057212 */ /* 0x000fc600078e3cff */
[----:B----4-:R-:W-:Y:S01]  /*dfa0*/  IMAD R7, R16, 0x8, R3 ;  /* 0x0000000810077824 */ /* 0x010fe200078e0203 */
[----:B------:R-:W-:-:S04]  /*dfb0*/  SHF.L.U32 R0, R5, 0x1f, RZ ;  /* 0x0000001f05007819 */ /* 0x000fc800000006ff */
[----:B------:R-:W1:Y:S02]  /*dfc0*/  SYNCS.PHASECHK.TRANS64.TRYWAIT P0, [R7+URZ+0x34440], R0 ;  /* 0x03444000070075a7 */ /* 0x000e64000800017f */
[----:B-1----:R-:W-:Y:S05]  /*dfd0*/  @!P0 BRA `(.L_x_259) ;  /* 0x0000001400188947 */ /* 0x002fea0003800000 */
.L_x_322:
[----:B------:R-:W-:Y:S05]  /*dfe0*/  @!P1 BRA `(.L_x_260) ;  /* 0x0000000000049947 */ /* 0x000fea0003800000 */
[----:B------:R-:W-:Y:S01]  /*dff0*/  BPT.TRAP 0x1 ;  /* 0x000000040000795c */ /* 0x000fe20000300000 */
.L_x_260:
[----:B-1----:R-:W-:-:S05]  /*e000*/  VIADD R0, R16, 0x1 ;  /* 0x0000000110007836 */ /* 0x002fca0000000000 */
[----:B------:R-:W-:-:S04]  /*e010*/  ISETP.NE.AND P0, PT, R0, 0x8, PT ;  /* 0x000000080000780c */ /* 0x000fc80003f05270 */
[----:B------:R-:W-:Y:S02]  /*e020*/  SEL R2, RZ, 0x1, P0 ;  /* 0x00000001ff027807 */ /* 0x000fe40000000000 */
[----:B------:R-:W-:Y:S02]  /*e030*/  SEL R4, R0, RZ, P0 ;  /* 0x000000ff00047207 */ /* 0x000fe40000000000 */
[----:B------:R-:W-:-:S03]  /*e040*/  LOP3.LUT R5, R5, R2, RZ, 0x3c, !PT ;  /* 0x0000000205057212 */ /* 0x000fc600078e3cff */
[----:B------:R-:W-:Y:S01]  /*e050*/  IMAD R7, R4, 0x8, R3 ;  /* 0x0000000804077824 */ /* 0x000fe200078e0203 */
[----:B------:R-:W-:-:S04]  /*e060*/  SHF.L.U32 R0, R5, 0x1f, RZ ;  /* 0x0000001f05007819 */ /* 0x000fc800000006ff */
[----:B------:R-:W1:Y:S02]  /*e070*/  SYNCS.PHASECHK.TRANS64.TRYWAIT P0, [R7+URZ+0x34440], R0 ;  /* 0x03444000070075a7 */ /* 0x000e64000800017f */
[----:B-1----:R-:W-:Y:S05]  /*e080*/  @!P0 BRA `(.L_x_261) ;  /* 0x0000001400008947 */ /* 0x002fea0003800000 */
.L_x_323:
[----:B------:R-:W-:Y:S05]  /*e090*/  @!P1 BRA `(.L_x_262) ;  /* 0x0000000000049947 */ /* 0x000fea0003800000 */
[----:B------:R-:W-:Y:S01]  /*e0a0*/  BPT.TRAP 0x1 ;  /* 0x000000040000795c */ /* 0x000fe20000300000 */
.L_x_262:
        /* <DEDUP_REMOVED lines=9> */
.L_x_324:
[----:B------:R-:W-:Y:S05]  /*e140*/  @!P1 BRA `(.L_x_264) ;  /* 0x0000000000049947 */ /* 0x000fea0003800000 */
[----:B------:R-:W-:Y:S01]  /*e150*/  BPT.TRAP 0x1 ;  /* 0x000000040000795c */ /* 0x000fe20000300000 */
.L_x_264:
[----:B-1----:R-:W-:-:S04]  /*e160*/  IADD3 R0, R4, 0x1, RZ ;  /* 0x0000000104007810 */ /* 0x002fc80007ffe0ff */
        /* <DEDUP_REMOVED lines=8> */
.L_x_325:
[----:B------:R-:W-:Y:S05]  /*e1f0*/  @!P1 BRA `(.L_x_266) ;  /* 0x0000000000049947 */ /* 0x000fea0003800000 */
[----:B------:R-:W-:Y:S01]  /*e200*/  BPT.TRAP 0x1 ;  /* 0x000000040000795c */ /* 0x000fe20000300000 */
.L_x_266:
        /* <DEDUP_REMOVED lines=9> */
.L_x_326:
[----:B------:R-:W-:Y:S05]  /*e2a0*/  @!P1 BRA `(.L_x_268) ;  /* 0x0000000000049947 */ /* 0x000fea0003800000 */
[----:B------:R-:W-:Y:S01]  /*e2b0*/  BPT.TRAP 0x1 ;  /* 0x000000040000795c */ /* 0x000fe20000300000 */
.L_x_268:
        /* <DEDUP_REMOVED lines=9> */
.L_x_327:
[----:B------:R-:W-:Y:S05]  /*e350*/  @!P1 BRA `(.L_x_270) ;  /* 0x0000000000049947 */ /* 0x000fea0003800000 */
[----:B------:R-:W-:Y:S01]  /*e360*/  BPT.TRAP 0x1 ;  /* 0x000000040000795c */ /* 0x000fe20000300000 */
.L_x_270:
[----:B-1----:R-:W-:-:S05]  /*e370*/  VIADD R0, R4, 0x1 ;  /* 0x0000000104007836 */ /* 0x002fca0000000000 */
[----:B------:R-:W-:-:S04]  /*e380*/  ISETP.NE.AND P0, PT, R0, 0x8, PT ;  /* 0x000000080000780c */ /* 0x000fc80003f05270 */
[----:B------:R-:W-:Y:S02]  /*e390*/  SEL R2, RZ, 0x1, P0 ;  /* 0x00000001ff027807 */ /* 0x000fe40000000000 */
[----:B------:R-:W-:Y:S02]  /*e3a0*/  SEL R0, R0, RZ, P0 ;  /* 0x000000ff00007207 */ /* 0x000fe40000000000 */
[----:B------:R-:W-:-:S03]  /*e3b0*/  LOP3.LUT R2, R5, R2, RZ, 0x3c, !PT ;  /* 0x0000000205027212 */ /* 0x000fc600078e3cff */
[----:B------:R-:W-:Y:S01]  /*e3c0*/  IMAD R3, R0, 0x8, R3 ;  /* 0x0000000800037824 */ /* 0x000fe200078e0203 */
[----:B------:R-:W-:-:S07]  /*e3d0*/  SHF.L.U32 R0, R2, 0x1f, RZ ;  /* 0x0000001f02007819 */ /* 0x000fce00000006ff */
.L_x_271:
[----:B-1----:R1:W2:Y:S02]  /*e3e0*/  SYNCS.PHASECHK.TRANS64.TRYWAIT P0, [R3+URZ+0x34440], R0 ;  /* 0x03444000030075a7 */ /* 0x0022a4000800017f */
[----:B--2---:R-:W-:Y:S05]  /*e3f0*/  @!P0 NANOSLEEP.SYNCS 0x989680 ;  /* 0x009896800000895d */ /* 0x004fea0003900000 */
[----:B------:R-:W2:Y:S02]  /*e400*/  @!P0 SYNCS.PHASECHK.TRANS64 P0, [R3+URZ+0x34440], R0 ;  /* 0x03444000030085a7 */ /* 0x000ea4000800007f */
[----:B--2---:R-:W-:Y:S05]  /*e410*/  @P0 EXIT ;  /* 0x000000000000094d */ /* 0x004fea0003800000 */
[----:B------:R-:W-:Y:S05]  /*e420*/  BRA `(.L_x_271) ;  /* 0xfffffffc00ec7947 */ /* 0x000fea000383ffff */
.L_x_21:
[----:B-1----:R-:W-:-:S04]  /*e430*/  IMAD.U32 R3, RZ, RZ, UR11 ;  /* 0x0000000bff037e24 */ /* 0x002fc8000f8e00ff */
[----:B------:R1:W2:Y:S03]  /*e440*/  SYNCS.PHASECHK.TRANS64.TRYWAIT P1, [R3+URZ+0x34400], R0 ;  /* 0x03440000030075a7 */ /* 0x0002a6000802017f */
[----:B--2---:R-:W-:Y:S05]  /*e450*/  @!P1 NANOSLEEP.SYNCS 0x989680 ;  /* 0x009896800000995d */ /* 0x004fea0003900000 */
[----:B------:R-:W2:Y:S02]  /*e460*/  @!P1 SYNCS.PHASECHK.TRANS64 P1, [R3+URZ+0x34400], R0 ;  /* 0x03440000030095a7 */ /* 0x000ea4000802007f */
[----:B--2---:R-:W-:Y:S05]  /*e470*/  @!P1 BRA `(.L_x_21) ;  /* 0xfffffffc00ec9947 */ /* 0x004fea000383ffff */
[----:B------:R-:W-:Y:S05]  /*e480*/  BRA `(.L_x_272) ;  /* 0xffffff4800507947 */ /* 0x000fea000383ffff */
.L_x_33:
[----:B------:R-:W-:-:S06]  /*e490*/  UIADD3 UR4, UR48, UR51, URZ ;  /* 0x0000003330047290 */ /* 0x000fcc000fffe03f */
[----:B-1----:R-:W-:-:S04]  /*e4a0*/  MOV R5, UR4 ;  /* 0x0000000400057c02 */ /* 0x002fc80008000f00 */
[----:B------:R1:W2:Y:S03]  /*e4b0*/  SYNCS.PHASECHK.TRANS64.TRYWAIT P0, [R5+URZ], R6 ;  /* 0x00000006050075a7 */ /* 0x0002a6000800017f */
[----:B--2---:R-:W-:Y:S05]  /*e4c0*/  @!P0 NANOSLEEP.SYNCS 0x989680 ;  /* 0x009896800000895d */ /* 0x004fea0003900000 */
[----:B------:R-:W2:Y:S02]  /*e4d0*/  @!P0 SYNCS.PHASECHK.TRANS64 P0, [R5+URZ], R6 ;  /* 0x00000006050085a7 */ /* 0x000ea4000800007f */
[----:B--2---:R-:W-:Y:S05]  /*e4e0*/  @!P0 BRA `(.L_x_33) ;  /* 0xfffffffc00e88947 */ /* 0x004fea000383ffff */
[----:B------:R-:W-:Y:S05]  /*e4f0*/  BRA `(.L_x_273) ;  /* 0xffffff5400907947 */ /* 0x000fea000383ffff */
.L_x_38:
[----:B--2---:R-:W-:-:S04]  /*e500*/  IMAD.U32 R5, RZ, RZ, UR4 ;  /* 0x00000004ff057e24 */ /* 0x004fc8000f8e00ff */
[----:B------:R2:W3:Y:S03]  /*e510*/  SYNCS.PHASECHK.TRANS64.TRYWAIT P0, [R5+URZ+0x34480], R0 ;  /* 0x03448000050075a7 */ /* 0x0004e6000800017f */
[----:B---3--:R-:W-:Y:S05]  /*e520*/  @!P0 NANOSLEEP.SYNCS 0x989680 ;  /* 0x009896800000895d */ /* 0x008fea0003900000 */
[----:B------:R-:W3:Y:S02]  /*e530*/  @!P0 SYNCS.PHASECHK.TRANS64 P0, [R5+URZ+0x34480], R0 ;  /* 0x03448000050085a7 */ /* 0x000ee4000800007f */
[----:B---3--:R-:W-:Y:S05]  /*e540*/  @!P0 BRA `(.L_x_38) ;  /* 0xfffffffc00ec8947 */ /* 0x008fea000383ffff */
[----:B------:R-:W-:Y:S05]  /*e550*/  BRA `(.L_x_37) ;  /* 0xffffff5800c87947 */ /* 0x000fea000383ffff */
.L_x_43:
[----:B--2---:R-:W-:-:S04]  /*e560*/  IMAD.U32 R5, RZ, RZ, UR4 ;  /* 0x00000004ff057e24 */ /* 0x004fc8000f8e00ff */
[----:B------:R2:W3:Y:S03]  /*e570*/  SYNCS.PHASECHK.TRANS64.TRYWAIT P0, [R5+URZ+0x34480], R4 ;  /* 0x03448004050075a7 */ /* 0x0004e6000800017f */
[----:B---3--:R-:W-:Y:S05]  /*e580*/  @!P0 NANOSLEEP.SYNCS 0x989680 ;  /* 0x009896800000895d */ /* 0x008fea0003900000 */
[----:B------:R-:W3:Y:S02]  /*e590*/  @!P0 SYNCS.PHASECHK.TRANS64 P0, [R5+URZ+0x34480], R4 ;  /* 0x03448004050085a7 */ /* 0x000ee4000800007f */
[----:B---3--:R-:W-:Y:S05]  /*e5a0*/  @!P0 BRA `(.L_x_43) ;  /* 0xfffffffc00ec8947 */ /* 0x008fea000383ffff */
[----:B------:R-:W-:Y:S05]  /*e5b0*/  BRA `(.L_x_42) ;  /* 0xffffff5c00f87947 */ /* 0x000fea000383ffff */
.L_x_49:
[----:B------:R-:W-:-:S06]  /*e5c0*/  UIADD3 UR4, UR48, UR51, URZ ;  /* 0x0000003330047290 */ /* 0x000fcc000fffe03f */
[----:B--2---:R-:W-:-:S04]  /*e5d0*/  IMAD.U32 R5, RZ, RZ, UR4 ;  /* 0x00000004ff057e24 */ /* 0x004fc8000f8e00ff */
[----:B------:R2:W3:Y:S03]  /*e5e0*/  SYNCS.PHASECHK.TRANS64.TRYWAIT P0, [R5+URZ+0x10], R0 ;  /* 0x00001000050075a7 */ /* 0x0004e6000800017f */
[----:B---3--:R-:W-:Y:S05]  /*e5f0*/  @!P0 NANOSLEEP.SYNCS 0x989680 ;  /* 0x009896800000895d */ /* 0x008fea0003900000 */
[----:B------:R-:W3:Y:S02]  /*e600*/  @!P0 SYNCS.PHASECHK.TRANS64 P0, [R5+URZ+0x10], R0 ;  /* 0x00001000050085a7 */ /* 0x000ee4000800007f */
[----:B---3--:R-:W-:Y:S05]  /*e610*/  @!P0 BRA `(.L_x_49) ;  /* 0xfffffffc00e88947 */ /* 0x008fea000383ffff */
[----:B------:R-:W-:Y:S05]  /*e620*/  BRA `(.L_x_274) ;  /* 0xffffff6400887947 */ /* 0x000fea000383ffff */
.L_x_61:
[----:B------:R-:W-:-:S07]  /*e630*/  IMAD.MOV.U32 R15, RZ, RZ, -0x1 ;  /* 0xffffffffff0f7424 */ /* 0x000fce00078e00ff */
[----:B-123-5:R-:W-:Y:S05]  /*e640*/  WARPSYNC.COLLECTIVE R15, `(.L_x_275) ;  /* 0x000000000f0c7348 */ /* 0x02efea0003c00000 */
[----:B------:R-:W-:Y:S02]  /*e650*/  ELECT P6, UR62, PT ;  /* 0x00000000003e782f */ /* 0x000fe400038c0000 */
[----:B------:R-:W-:Y:S01]  /*e660*/  MOV R14, UR62 ;  /* 0x0000003e000e7c02 */ /* 0x000fe20008000f00 */
[----:B-123-5:R-:W-:Y:S10]  /*e670*/  ENDCOLLECTIVE ;  /* 0x000000000000791b */ /* 0x02eff40003800000 */
.L_x_275:
[----:B------:R-:W-:Y:S05]  /*e680*/  BRA `(.L_x_276) ;  /* 0xffffff6c000c7947 */ /* 0x000fea000383ffff */
.L_x_63:
[----:B-1----:R-:W-:-:S04]  /*e690*/  IMAD.U32 R5, RZ, RZ, UR50 ;  /* 0x00000032ff057e24 */ /* 0x002fc8000f8e00ff */
[----:B------:R1:W2:Y:S03]  /*e6a0*/  SYNCS.PHASECHK.TRANS64.TRYWAIT P2, [R5+URZ+0x344e0], R12 ;  /* 0x0344e00c050075a7 */ /* 0x0002a6000804017f */
[----:B--2---:R-:W-:Y:S05]  /*e6b0*/  @!P2 NANOSLEEP.SYNCS 0x989680 ;  /* 0x009896800000a95d */ /* 0x004fea0003900000 */
[----:B------:R-:W2:Y:S02]  /*e6c0*/  @!P2 SYNCS.PHASECHK.TRANS64 P2, [R5+URZ+0x344e0], R12 ;  /* 0x0344e00c0500a5a7 */ /* 0x000ea4000804007f */
[----:B--2---:R-:W-:Y:S05]  /*e6d0*/  @!P2 BRA `(.L_x_63) ;  /* 0xfffffffc00eca947 */ /* 0x004fea000383ffff */
[----:B------:R-:W-:Y:S05]  /*e6e0*/  BRA `(.L_x_277) ;  /* 0xffffff6c00247947 */ /* 0x000fea000383ffff */
.L_x_69:
[----:B--2---:R-:W-:-:S04]  /*e6f0*/  IMAD.U32 R15, RZ, RZ, UR50 ;  /* 0x00000032ff0f7e24 */ /* 0x004fc8000f8e00ff */
[----:B------:R2:W3:Y:S03]  /*e700*/  SYNCS.PHASECHK.TRANS64.TRYWAIT P3, [R15+URZ+0x344e8], R12 ;  /* 0x0344e80c0f0075a7 */ /* 0x0004e6000806017f */
[----:B---3--:R-:W-:Y:S05]  /*e710*/  @!P3 NANOSLEEP.SYNCS 0x989680 ;  /* 0x009896800000b95d */ /* 0x008fea0003900000 */
[----:B------:R-:W3:Y:S02]  /*e720*/  @!P3 SYNCS.PHASECHK.TRANS64 P3, [R15+URZ+0x344e8], R12 ;  /* 0x0344e80c0f00b5a7 */ /* 0x000ee4000806007f */
[----:B---3--:R-:W-:Y:S05]  /*e730*/  @!P3 BRA `(.L_x_69) ;  /* 0xfffffffc00ecb947 */ /* 0x008fea000383ffff */
[----:B------:R-:W-:Y:S05]  /*e740*/  BRA `(.L_x_278) ;  /* 0xffffff7000787947 */ /* 0x000fea000383ffff */
.L_x_74:
[----:B---3--:R-:W-:-:S04]  /*e750*/  IMAD.U32 R15, RZ, RZ, UR50 ;  /* 0x00000032ff0f7e24 */ /* 0x008fc8000f8e00ff */
[----:B------:R3:W4:Y:S03]  /*e760*/  SYNCS.PHASECHK.TRANS64.TRYWAIT P3, [R15+URZ+0x344f0], R12 ;  /* 0x0344f00c0f0075a7 */ /* 0x000726000806017f */
[----:B----4-:R-:W-:Y:S05]  /*e770*/  @!P3 NANOSLEEP.SYNCS 0x989680 ;  /* 0x009896800000b95d */ /* 0x010fea0003900000 */
[----:B------:R-:W4:Y:S02]  /*e780*/  @!P3 SYNCS.PHASECHK.TRANS64 P3, [R15+URZ+0x344f0], R12 ;  /* 0x0344f00c0f00b5a7 */ /* 0x000f24000806007f */
[----:B----4-:R-:W-:Y:S05]  /*e790*/  @!P3 BRA `(.L_x_74) ;  /* 0xfffffffc00ecb947 */ /* 0x010fea000383ffff */
[----:B------:R-:W-:Y:S05]  /*e7a0*/  BRA `(.L_x_279) ;  /* 0xffffff7400c07947 */ /* 0x000fea000383ffff */
.L_x_79:
[----:B---3--:R-:W-:-:S04]  /*e7b0*/  IMAD.U32 R15, RZ, RZ, UR50 ;  /* 0x00000032ff0f7e24 */ /* 0x008fc8000f8e00ff */
[----:B------:R3:W4:Y:S03]  /*e7c0*/  SYNCS.PHASECHK.TRANS64.TRYWAIT P3, [R15+URZ+0x344f8], R12 ;  /* 0x0344f80c0f0075a7 */ /* 0x000726000806017f */
[----:B----4-:R-:W-:Y:S05]  /*e7d0*/  @!P3 NANOSLEEP.SYNCS 0x989680 ;  /* 0x009896800000b95d */ /* 0x010fea0003900000 */
[----:B------:R-:W4:Y:S02]  /*e7e0*/  @!P3 SYNCS.PHASECHK.TRANS64 P3, [R15+URZ+0x344f8], R12 ;  /* 0x0344f80c0f00b5a7 */ /* 0x000f24000806007f */
[----:B----4-:R-:W-:Y:S05]  /*e7f0*/  @!P3 BRA `(.L_x_79) ;  /* 0xfffffffc00ecb947 */ /* 0x010fea000383ffff */
[----:B------:R-:W-:Y:S05]  /*e800*/  BRA `(.L_x_280) ;  /* 0xffffff7c00087947 */ /* 0x000fea000383ffff */
.L_x_84:
[----:B---3--:R-:W-:-:S04]  /*e810*/  MOV R15, UR50 ;  /* 0x00000032000f7c02 */ /* 0x008fc80008000f00 */
[----:B------:R3:W4:Y:S03]  /*e820*/  SYNCS.PHASECHK.TRANS64.TRYWAIT P3, [R15+URZ+0x344e0], R12 ;  /* 0x0344e00c0f0075a7 */ /* 0x000726000806017f */
[----:B----4-:R-:W-:Y:S05]  /*e830*/  @!P3 NANOSLEEP.SYNCS 0x989680 ;  /* 0x009896800000b95d */ /* 0x010fea0003900000 */
[----:B------:R-:W4:Y:S02]  /*e840*/  @!P3 SYNCS.PHASECHK.TRANS64 P3, [R15+URZ+0x344e0], R12 ;  /* 0x0344e00c0f00b5a7 */ /* 0x000f24000806007f */
[----:B----4-:R-:W-:Y:S05]  /*e850*/  @!P3 BRA `(.L_x_84) ;  /* 0xfffffffc00ecb947 */ /* 0x010fea000383ffff */
[----:B------:R-:W-:Y:S05]  /*e860*/  BRA `(.L_x_281) ;  /* 0xffffff8000587947 */ /* 0x000fea000383ffff */
.L_x_89:
[----:B---3--:R-:W-:-:S04]  /*e870*/  IMAD.U32 R15, RZ, RZ, UR50 ;  /* 0x00000032ff0f7e24 */ /* 0x008fc8000f8e00ff */
[----:B------:R3:W4:Y:S03]  /*e880*/  SYNCS.PHASECHK.TRANS64.TRYWAIT P3, [R15+URZ+0x344e8], R12 ;  /* 0x0344e80c0f0075a7 */ /* 0x000726000806017f */
[----:B----4-:R-:W-:Y:S05]  /*e890*/  @!P3 NANOSLEEP.SYNCS 0x989680 ;  /* 0x009896800000b95d */ /* 0x010fea0003900000 */
[----:B------:R-:W4:Y:S02]  /*e8a0*/  @!P3 SYNCS.PHASECHK.TRANS64 P3, [R15+URZ+0x344e8], R12 ;  /* 0x0344e80c0f00b5a7 */ /* 0x000f24000806007f */
[----:B----4-:R-:W-:Y:S05]  /*e8b0*/  @!P3 BRA `(.L_x_89) ;  /* 0xfffffffc00ecb947 */ /* 0x010fea000383ffff */
[----:B------:R-:W-:Y:S05]  /*e8c0*/  BRA `(.L_x_282) ;  /* 0xffffff8400a07947 */ /* 0x000fea000383ffff */
.L_x_94:
[----:B---3--:R-:W-:-:S04]  /*e8d0*/  IMAD.U32 R15, RZ, RZ, UR50 ;  /* 0x00000032ff0f7e24 */ /* 0x008fc8000f8e00ff */
[----:B------:R3:W4:Y:S03]  /*e8e0*/  SYNCS.PHASECHK.TRANS64.TRYWAIT P3, [R15+URZ+0x344f0], R12 ;  /* 0x0344f00c0f0075a7 */ /* 0x000726000806017f */
[----:B----4-:R-:W-:Y:S05]  /*e8f0*/  @!P3 NANOSLEEP.SYNCS 0x989680 ;  /* 0x009896800000b95d */ /* 0x010fea0003900000 */
[----:B------:R-:W4:Y:S02]  /*e900*/  @!P3 SYNCS.PHASECHK.TRANS64 P3, [R15+URZ+0x344f0], R12 ;  /* 0x0344f00c0f00b5a7 */ /* 0x000f24000806007f */
[----:B----4-:R-:W-:Y:S05]  /*e910*/  @!P3 BRA `(.L_x_94) ;  /* 0xfffffffc00ecb947 */ /* 0x010fea000383ffff */
[----:B------:R-:W-:Y:S05]  /*e920*/  BRA `(.L_x_283) ;  /* 0xffffff8800e07947 */ /* 0x000fea000383ffff */
.L_x_99:
[----:B---3--:R-:W-:-:S04]  /*e930*/  IMAD.U32 R15, RZ, RZ, UR50 ;  /* 0x00000032ff0f7e24 */ /* 0x008fc8000f8e00ff */
[----:B------:R3:W4:Y:S03]  /*e940*/  SYNCS.PHASECHK.TRANS64.TRYWAIT P3, [R15+URZ+0x344f8], R12 ;  /* 0x0344f80c0f0075a7 */ /* 0x000726000806017f */
[----:B----4-:R-:W-:Y:S05]  /*e950*/  @!P3 NANOSLEEP.SYNCS 0x989680 ;  /* 0x009896800000b95d */ /* 0x010fea0003900000 */
[----:B------:R-:W4:Y:S02]  /*e960*/  @!P3 SYNCS.PHASECHK.TRANS64 P3, [R15+URZ+0x344f8], R12 ;  /* 0x0344f80c0f00b5a7 */ /* 0x000f24000806007f */
[----:B----4-:R-:W-:Y:S05]  /*e970*/  @!P3 BRA `(.L_x_99) ;  /* 0xfffffffc00ecb947 */ /* 0x010fea000383ffff */
[----:B------:R-:W-:Y:S05]  /*e980*/  BRA `(.L_x_284) ;  /* 0xffffff9000207947 */ /* 0x000fea000383ffff */
.L_x_104:
[----:B---3--:R-:W-:-:S04]  /*e990*/  IMAD.U32 R3, RZ, RZ, UR4 ;  /* 0x00000004ff037e24 */ /* 0x008fc8000f8e00ff */
[----:B------:R3:W4:Y:S03]  /*e9a0*/  SYNCS.PHASECHK.TRANS64.TRYWAIT P2, [R3+URZ+0x34400], R0 ;  /* 0x03440000030075a7 */ /* 0x000726000804017f */
[----:B----4-:R-:W-:Y:S05]  /*e9b0*/  @!P2 NANOSLEEP.SYNCS 0x989680 ;  /* 0x009896800000a95d */ /* 0x010fea0003900000 */
[----:B------:R-:W4:Y:S02]  /*e9c0*/  @!P2 SYNCS.PHASECHK.TRANS64 P2, [R3+URZ+0x34400], R0 ;  /* 0x034400000300a5a7 */ /* 0x000f24000804007f */
[----:B----4-:R-:W-:Y:S05]  /*e9d0*/  @!P2 BRA `(.L_x_104) ;  /* 0xfffffffc00eca947 */ /* 0x010fea000383ffff */
[----:B------:R-:W-:Y:S05]  /*e9e0*/  BRA `(.L_x_285) ;  /* 0xffffff9400787947 */ /* 0x000fea000383ffff */
.L_x_108:
[----:B-1----:R-:W-:-:S04]  /*e9f0*/  IMAD.U32 R4, RZ, RZ, UR4 ;  /* 0x00000004ff047e24 */ /* 0x002fc8000f8e00ff */
[----:B------:R1:W2:Y:S03]  /*ea00*/  SYNCS.PHASECHK.TRANS64.TRYWAIT P2, [R4+URZ+0x34400], R3 ;  /* 0x03440003040075a7 */ /* 0x0002a6000804017f */
[----:B--2---:R-:W-:Y:S05]  /*ea10*/  @!P2 NANOSLEEP.SYNCS 0x989680 ;  /* 0x009896800000a95d */ /* 0x004fea0003900000 */
[----:B------:R-:W2:Y:S02]  /*ea20*/  @!P2 SYNCS.PHASECHK.TRANS64 P2, [R4+URZ+0x34400], R3 ;  /* 0x034400030400a5a7 */ /* 0x000ea4000804007f */
[----:B--2---:R-:W-:Y:S05]  /*ea30*/  @!P2 BRA `(.L_x_108) ;  /* 0xfffffffc00eca947 */ /* 0x004fea000383ffff */
[----:B------:R-:W-:Y:S05]  /*ea40*/  BRA `(.L_x_286) ;  /* 0xffffff9800147947 */ /* 0x000fea000383ffff */
.L_x_126:
[----:B-1----:R-:W-:-:S04]  /*ea50*/  IMAD.U32 R3, RZ, RZ, UR6 ;  /* 0x00000006ff037e24 */ /* 0x002fc8000f8e00ff */
[----:B------:R1:W2:Y:S03]  /*ea60*/  SYNCS.PHASECHK.TRANS64.TRYWAIT P0, [R3+URZ+0x34528], R0 ;  /* 0x03452800030075a7 */ /* 0x0002a6000800017f */
[----:B--2---:R-:W-:Y:S05]  /*ea70*/  @!P0 NANOSLEEP.SYNCS 0x989680 ;  /* 0x009896800000895d */ /* 0x004fea0003900000 */
[----:B------:R-:W2:Y:S02]  /*ea80*/  @!P0 SYNCS.PHASECHK.TRANS64 P0, [R3+URZ+0x34528], R0 ;  /* 0x03452800030085a7 */ /* 0x000ea4000800007f */
[----:B--2---:R-:W-:Y:S05]  /*ea90*/  @!P0 BRA `(.L_x_126) ;  /* 0xfffffffc00ec8947 */ /* 0x004fea000383ffff */
[----:B------:R-:W-:Y:S05]  /*eaa0*/  BRA `(.L_x_287) ;  /* 0xffffffa400647947 */ /* 0x000fea000383ffff */
.L_x_128:
[----:B-1----:R-:W-:-:S04]  /*eab0*/  IMAD.U32 R6, RZ, RZ, UR7 ;  /* 0x00000007ff067e24 */ /* 0x002fc8000f8e00ff */
[----:B------:R1:W2:Y:S03]  /*eac0*/  SYNCS.PHASECHK.TRANS64.TRYWAIT P0, [R6+URZ+0x34400], R3 ;  /* 0x03440003060075a7 */ /* 0x0002a6000800017f */
[----:B--2---:R-:W-:Y:S05]  /*ead0*/  @!P0 NANOSLEEP.SYNCS 0x989680 ;  /* 0x009896800000895d */ /* 0x004fea0003900000 */
[----:B------:R-:W2:Y:S02]  /*eae0*/  @!P0 SYNCS.PHASECHK.TRANS64 P0, [R6+URZ+0x34400], R3 ;  /* 0x03440003060085a7 */ /* 0x000ea4000800007f */
[----:B--2---:R-:W-:Y:S05]  /*eaf0*/  @!P0 BRA `(.L_x_128) ;  /* 0xfffffffc00ec8947 */ /* 0x004fea000383ffff */
[----:B------:R-:W-:Y:S05]  /*eb00*/  BRA `(.L_x_288) ;  /* 0xffffffa4008c7947 */ /* 0x000fea000383ffff */
.L_x_134:
[----:B-1----:R-:W-:-:S04]  /*eb10*/  IMAD.U32 R4, RZ, RZ, UR6 ;  /* 0x00000006ff047e24 */ /* 0x002fc8000f8e00ff */
[----:B------:R1:W3:Y:S03]  /*eb20*/  SYNCS.PHASECHK.TRANS64.TRYWAIT P1, [R4+URZ+0x34500], R3 ;  /* 0x03450003040075a7 */ /* 0x0002e6000802017f */
[----:B---3--:R-:W-:Y:S05]  /*eb30*/  @!P1 NANOSLEEP.SYNCS 0x989680 ;  /* 0x009896800000995d */ /* 0x008fea0003900000 */
[----:B------:R-:W3:Y:S02]  /*eb40*/  @!P1 SYNCS.PHASECHK.TRANS64 P1, [R4+URZ+0x34500], R3 ;  /* 0x03450003040095a7 */ /* 0x000ee4000802007f */
[----:B---3--:R-:W-:Y:S05]  /*eb50*/  @!P1 BRA `(.L_x_134) ;  /* 0xfffffffc00ec9947 */ /* 0x008fea000383ffff */
[----:B------:R-:W-:Y:S05]  /*eb60*/  BRA `(.L_x_289) ;  /* 0xffffffa800387947 */ /* 0x000fea000383ffff */
.L_x_140:
[----:B-1-3--:R-:W-:-:S04]  /*eb70*/  MOV R4, UR6 ;  /* 0x0000000600047c02 */ /* 0x00afc80008000f00 */
[----:B------:R1:W3:Y:S03]  /*eb80*/  SYNCS.PHASECHK.TRANS64.TRYWAIT P1, [R4+URZ+0x34508], R3 ;  /* 0x03450803040075a7 */ /* 0x0002e6000802017f */
[----:B---3--:R-:W-:Y:S05]  /*eb90*/  @!P1 NANOSLEEP.SYNCS 0x989680 ;  /* 0x009896800000995d */ /* 0x008fea0003900000 */
[----:B------:R-:W3:Y:S02]  /*eba0*/  @!P1 SYNCS.PHASECHK.TRANS64 P1, [R4+URZ+0x34508], R3 ;  /* 0x03450803040095a7 */ /* 0x000ee4000802007f */
[----:B---3--:R-:W-:Y:S05]  /*ebb0*/  @!P1 BRA `(.L_x_140) ;  /* 0xfffffffc00ec9947 */ /* 0x008fea000383ffff */
[----:B------:R-:W-:Y:S05]  /*ebc0*/  BRA `(.L_x_290) ;  /* 0xffffffa800747947 */ /* 0x000fea000383ffff */
.L_x_146:
[----:B-1-34-:R-:W-:-:S04]  /*ebd0*/  IMAD.U32 R4, RZ, RZ, UR6 ;  /* 0x00000006ff047e24 */ /* 0x01afc8000f8e00ff */
[----:B------:R1:W3:Y:S03]  /*ebe0*/  SYNCS.PHASECHK.TRANS64.TRYWAIT P1, [R4+URZ+0x34510], R3 ;  /* 0x03451003040075a7 */ /* 0x0002e6000802017f */
[----:B---3--:R-:W-:Y:S05]  /*ebf0*/  @!P1 NANOSLEEP.SYNCS 0x989680 ;  /* 0x009896800000995d */ /* 0x008fea0003900000 */
[----:B------:R-:W3:Y:S02]  /*ec00*/  @!P1 SYNCS.PHASECHK.TRANS64 P1, [R4+URZ+0x34510], R3 ;  /* 0x03451003040095a7 */ /* 0x000ee4000802007f */
[----:B---3--:R-:W-:Y:S05]  /*ec10*/  @!P1 BRA `(.L_x_146) ;  /* 0xfffffffc00ec9947 */ /* 0x008fea000383ffff */
[----:B------:R-:W-:Y:S05]  /*ec20*/  BRA `(.L_x_291) ;  /* 0xffffffa800bc7947 */ /* 0x000fea000383ffff */
.L_x_152:
[----:B-1-34-:R-:W-:-:S04]  /*ec30*/  IMAD.U32 R4, RZ, RZ, UR6 ;  /* 0x00000006ff047e24 */ /* 0x01afc8000f8e00ff */
[----:B------:R1:W3:Y:S03]  /*ec40*/  SYNCS.PHASECHK.TRANS64.TRYWAIT P1, [R4+URZ+0x34518], R3 ;  /* 0x03451803040075a7 */ /* 0x0002e6000802017f */
[----:B---3--:R-:W-:Y:S05]  /*ec50*/  @!P1 NANOSLEEP.SYNCS 0x989680 ;  /* 0x009896800000995d */ /* 0x008fea0003900000 */
[----:B------:R-:W3:Y:S02]  /*ec60*/  @!P1 SYNCS.PHASECHK.TRANS64 P1, [R4+URZ+0x34518], R3 ;  /* 0x03451803040095a7 */ /* 0x000ee4000802007f */
[----:B---3--:R-:W-:Y:S05]  /*ec70*/  @!P1 BRA `(.L_x_152) ;  /* 0xfffffffc00ec9947 */ /* 0x008fea000383ffff */
[----:B------:R-:W-:Y:S05]  /*ec80*/  BRA `(.L_x_292) ;  /* 0xffffffa800fc7947 */ /* 0x000fea000383ffff */
.L_x_158:
[----:B-1----:R-:W-:-:S04]  /*ec90*/  IMAD.U32 R5, RZ, RZ, UR6 ;  /* 0x00000006ff057e24 */ /* 0x002fc8000f8e00ff */
[----:B------:R1:W3:Y:S03]  /*eca0*/  SYNCS.PHASECHK.TRANS64.TRYWAIT P1, [R5+URZ+0x34500], R4 ;  /* 0x03450004050075a7 */ /* 0x0002e6000802017f */
[----:B---3--:R-:W-:Y:S05]  /*ecb0*/  @!P1 NANOSLEEP.SYNCS 0x989680 ;  /* 0x009896800000995d */ /* 0x008fea0003900000 */
[----:B------:R-:W3:Y:S02]  /*ecc0*/  @!P1 SYNCS.PHASECHK.TRANS64 P1, [R5+URZ+0x34500], R4 ;  /* 0x03450004050095a7 */ /* 0x000ee4000802007f */
[----:B---3--:R-:W-:Y:S05]  /*ecd0*/  @!P1 BRA `(.L_x_158) ;  /* 0xfffffffc00ec9947 */ /* 0x008fea000383ffff */
[----:B------:R-:W-:Y:S05]  /*ece0*/  BRA `(.L_x_293) ;  /* 0xffffffac00447947 */ /* 0x000fea000383ffff */
.L_x_164:
[----:B-1-3--:R-:W-:-:S04]  /*ecf0*/  IMAD.U32 R5, RZ, RZ, UR6 ;  /* 0x00000006ff057e24 */ /* 0x00afc8000f8e00ff */
[----:B------:R1:W3:Y:S03]  /*ed00*/  SYNCS.PHASECHK.TRANS64.TRYWAIT P1, [R5+URZ+0x34508], R4 ;  /* 0x03450804050075a7 */ /* 0x0002e6000802017f */
[----:B---3--:R-:W-:Y:S05]  /*ed10*/  @!P1 NANOSLEEP.SYNCS 0x989680 ;  /* 0x009896800000995d */ /* 0x008fea0003900000 */
[----:B------:R-:W3:Y:S02]  /*ed20*/  @!P1 SYNCS.PHASECHK.TRANS64 P1, [R5+URZ+0x34508], R4 ;  /* 0x03450804050095a7 */ /* 0x000ee4000802007f */
[----:B---3--:R-:W-:Y:S05]  /*ed30*/  @!P1 BRA `(.L_x_164) ;  /* 0xfffffffc00ec9947 */ /* 0x008fea000383ffff */
[----:B------:R-:W-:Y:S05]  /*ed40*/  BRA `(.L_x_294) ;  /* 0xffffffac00787947 */ /* 0x000fea000383ffff */
.L_x_170:
[----:B-1-34-:R-:W-:-:S04]  /*ed50*/  IMAD.U32 R5, RZ, RZ, UR6 ;  /* 0x00000006ff057e24 */ /* 0x01afc8000f8e00ff */
[----:B------:R1:W3:Y:S03]  /*ed60*/  SYNCS.PHASECHK.TRANS64.TRYWAIT P1, [R5+URZ+0x34510], R4 ;  /* 0x03451004050075a7 */ /* 0x0002e6000802017f */
[----:B---3--:R-:W-:Y:S05]  /*ed70*/  @!P1 NANOSLEEP.SYNCS 0x989680 ;  /* 0x009896800000995d */ /* 0x008fea0003900000 */
[----:B------:R-:W3:Y:S02]  /*ed80*/  @!P1 SYNCS.PHASECHK.TRANS64 P1, [R5+URZ+0x34510], R4 ;  /* 0x03451004050095a7 */ /* 0x000ee4000802007f */
[----:B---3--:R-:W-:Y:S05]  /*ed90*/  @!P1 BRA `(.L_x_170) ;  /* 0xfffffffc00ec9947 */ /* 0x008fea000383ffff */
[----:B------:R-:W-:Y:S05]  /*eda0*/  BRA `(.L_x_295) ;  /* 0xffffffac00b47947 */ /* 0x000fea000383ffff */
.L_x_176:
[----:B-1-34-:R-:W-:-:S04]  /*edb0*/  IMAD.U32 R5, RZ, RZ, UR6 ;  /* 0x00000006ff057e24 */ /* 0x01afc8000f8e00ff */
[----:B------:R1:W3:Y:S03]  /*edc0*/  SYNCS.PHASECHK.TRANS64.TRYWAIT P1, [R5+URZ+0x34518], R4 ;  /* 0x03451804050075a7 */ /* 0x0002e6000802017f */
[----:B---3--:R-:W-:Y:S05]  /*edd0*/  @!P1 NANOSLEEP.SYNCS 0x989680 ;  /* 0x009896800000995d */ /* 0x008fea0003900000 */
[----:B------:R-:W3:Y:S02]  /*ede0*/  @!P1 SYNCS.PHASECHK.TRANS64 P1, [R5+URZ+0x34518], R4 ;  /* 0x03451804050095a7 */ /* 0x000ee4000802007f */
[----:B---3--:R-:W-:Y:S05]  /*edf0*/  @!P1 BRA `(.L_x_176) ;  /* 0xfffffffc00ec9947 */ /* 0x008fea000383ffff */
[----:B------:R-:W-:Y:S05]  /*ee00*/  BRA `(.L_x_296) ;  /* 0xffffffac00e47947 */ /* 0x000fea000383ffff */
.L_x_191:
[----:B-1----:R-:W-:-:S04]  /*ee10*/  IMAD.U32 R0, RZ, RZ, UR6 ;  /* 0x00000006ff007e24 */ /* 0x002fc8000f8e00ff */
[----:B------:R1:W2:Y:S03]  /*ee20*/  SYNCS.PHASECHK.TRANS64.TRYWAIT P0, [R0+URZ+0x34500], R3 ;  /* 0x03450003000075a7 */ /* 0x0002a6000800017f */
[----:B--2---:R-:W-:Y:S05]  /*ee30*/  @!P0 NANOSLEEP.SYNCS 0x989680 ;  /* 0x009896800000895d */ /* 0x004fea0003900000 */
[----:B------:R-:W2:Y:S02]  /*ee40*/  @!P0 SYNCS.PHASECHK.TRANS64 P0, [R0+URZ+0x34500], R3 ;  /* 0x03450003000085a7 */ /* 0x000ea4000800007f */
[----:B--2---:R-:W-:Y:S05]  /*ee50*/  @!P0 BRA `(.L_x_191) ;  /* 0xfffffffc00ec8947 */ /* 0x004fea000383ffff */
[----:B------:R-:W-:Y:S05]  /*ee60*/  BRA `(.L_x_297) ;  /* 0xffffffb400687947 */ /* 0x000fea000383ffff */
.L_x_193:
[----:B-1----:R-:W-:-:S04]  /*ee70*/  IMAD.U32 R0, RZ, RZ, UR6 ;  /* 0x00000006ff007e24 */ /* 0x002fc8000f8e00ff */
[----:B------:R1:W2:Y:S03]  /*ee80*/  SYNCS.PHASECHK.TRANS64.TRYWAIT P0, [R0+URZ+0x34508], R3 ;  /* 0x03450803000075a7 */ /* 0x0002a6000800017f */
[----:B--2---:R-:W-:Y:S05]  /*ee90*/  @!P0 NANOSLEEP.SYNCS 0x989680 ;  /* 0x009896800000895d */ /* 0x004fea0003900000 */
[----:B------:R-:W2:Y:S02]  /*eea0*/  @!P0 SYNCS.PHASECHK.TRANS64 P0, [R0+URZ+0x34508], R3 ;  /* 0x03450803000085a7 */ /* 0x000ea4000800007f */
[----:B--2---:R-:W-:Y:S05]  /*eeb0*/  @!P0 BRA `(.L_x_193) ;  /* 0xfffffffc00ec8947 */ /* 0x004fea000383ffff */
[----:B------:R-:W-:Y:S05]  /*eec0*/  BRA `(.L_x_298) ;  /* 0xffffffb400607947 */ /* 0x000fea000383ffff */
.L_x_195:
[----:B-1----:R-:W-:-:S04]  /*eed0*/  MOV R0, UR6 ;  /* 0x0000000600007c02 */ /* 0x002fc80008000f00 */
[----:B------:R1:W2:Y:S03]  /*eee0*/  SYNCS.PHASECHK.TRANS64.TRYWAIT P0, [R0+URZ+0x34510], R3 ;  /* 0x03451003000075a7 */ /* 0x0002a6000800017f */
[----:B--2---:R-:W-:Y:S05]  /*eef0*/  @!P0 NANOSLEEP.SYNCS 0x989680 ;  /* 0x009896800000895d */ /* 0x004fea0003900000 */
[----:B------:R-:W2:Y:S02]  /*ef00*/  @!P0 SYNCS.PHASECHK.TRANS64 P0, [R0+URZ+0x34510], R3 ;  /* 0x03451003000085a7 */ /* 0x000ea4000800007f */
[----:B--2---:R-:W-:Y:S05]  /*ef10*/  @!P0 BRA `(.L_x_195) ;  /* 0xfffffffc00ec8947 */ /* 0x004fea000383ffff */
[----:B------:R-:W-:Y:S05]  /*ef20*/  BRA `(.L_x_299) ;  /* 0xffffffb400587947 */ /* 0x000fea000383ffff */
.L_x_207:
[----:B------:R-:W-:Y:S01]  /*ef30*/  BSSY B1, `(.L_x_300) ;  /* 0x0000006000017945 */ /* 0x000fe20003800000 */
[----:B------:R-:W-:-:S07]  /*ef40*/  IMAD.MOV.U32 R15, RZ, RZ, -0x1 ;  /* 0xffffffffff0f7424 */ /* 0x000fce00078e00ff */
[----:B-----5:R-:W-:Y:S05]  /*ef50*/  WARPSYNC.COLLECTIVE R15, `(.L_x_301) ;  /* 0x000000000f0c7348 */ /* 0x020fea0003c00000 */
[----:B-----5:R-:W-:Y:S02]  /*ef60*/  ELECT P6, UR62, PT ;  /* 0x00000000003e782f */ /* 0x020fe400038c0000 */
[----:B------:R-:W-:Y:S01]  /*ef70*/  MOV R14, UR62 ;  /* 0x0000003e000e7c02 */ /* 0x000fe20008000f00 */
[----:B------:R-:W-:Y:S10]  /*ef80*/  ENDCOLLECTIVE ;  /* 0x000000000000791b */ /* 0x000ff40003800000 */
.L_x_301:
[----:B------:R-:W-:Y:S05]  /*ef90*/  BSYNC B1 ;  /* 0x0000000000017941 */ /* 0x000fea0003800000 */
.L_x_300:
[----:B------:R-:W-:Y:S05]  /*efa0*/  BRA `(.L_x_302) ;  /* 0xffffffc000387947 */ /* 0x000fea000383ffff */
.L_x_210:
[----:B--2---:R2:W3:Y:S02]  /*efb0*/  SYNCS.PHASECHK.TRANS64.TRYWAIT P0, [R10+URZ+0x344b0], R7 ;  /* 0x0344b0070a0075a7 */ /* 0x0044e4000800017f */
[----:B---3--:R-:W-:Y:S05]  /*efc0*/  @!P0 NANOSLEEP.SYNCS 0x989680 ;  /* 0x009896800000895d */ /* 0x008fea0003900000 */
[----:B------:R-:W3:Y:S02]  /*efd0*/  @!P0 SYNCS.PHASECHK.TRANS64 P0, [R10+URZ+0x344b0], R7 ;  /* 0x0344b0070a0085a7 */ /* 0x000ee4000800007f */
[----:B---3--:R-:W-:Y:S05]  /*efe0*/  @!P0 BRA `(.L_x_210) ;  /* 0xfffffffc00f08947 */ /* 0x008fea000383ffff */
[----:B------:R-:W-:Y:S05]  /*eff0*/  BRA `(.L_x_303) ;  /* 0xffffffc000607947 */ /* 0x000fea000383ffff */
.L_x_216:
[----:B-1----:R1:W2:Y:S02]  /*f000*/  SYNCS.PHASECHK.TRANS64.TRYWAIT P0, [R5+URZ+0x34400], R4 ;  /* 0x03440004050075a7 */ /* 0x0022a4000800017f */
[----:B--2---:R-:W-:Y:S05]  /*f010*/  @!P0 NANOSLEEP.SYNCS 0x989680 ;  /* 0x009896800000895d */ /* 0x004fea0003900000 */
[----:B------:R-:W2:Y:S02]  /*f020*/  @!P0 SYNCS.PHASECHK.TRANS64 P0, [R5+URZ+0x34400], R4 ;  /* 0x03440004050085a7 */ /* 0x000ea4000800007f */
[----:B--2---:R-:W-:Y:S05]  /*f030*/  @!P0 BRA `(.L_x_216) ;  /* 0xfffffffc00f08947 */ /* 0x004fea000383ffff */
[----:B------:R-:W-:Y:S05]  /*f040*/  BRA `(.L_x_304) ;  /* 0xffffffc400247947 */ /* 0x000fea000383ffff */
.L_x_219:
[----:B------:R-:W-:Y:S01]  /*f050*/  BSSY B1, `(.L_x_305) ;  /* 0x0000006000017945 */ /* 0x000fe20003800000 */
[----:B------:R-:W-:-:S07]  /*f060*/  IMAD.MOV.U32 R15, RZ, RZ, -0x1 ;  /* 0xffffffffff0f7424 */ /* 0x000fce00078e00ff */
[----:B-1---5:R-:W-:Y:S05]  /*f070*/  WARPSYNC.COLLECTIVE R15, `(.L_x_306) ;  /* 0x000000000f0c7348 */ /* 0x022fea0003c00000 */
[----:B------:R-:W-:Y:S02]  /*f080*/  ELECT P6, UR62, PT ;  /* 0x00000000003e782f */ /* 0x000fe400038c0000 */
[----:B------:R-:W-:Y:S01]  /*f090*/  MOV R14, UR62 ;  /* 0x0000003e000e7c02 */ /* 0x000fe20008000f00 */
[----:B-1---5:R-:W-:Y:S10]  /*f0a0*/  ENDCOLLECTIVE ;  /* 0x000000000000791b */ /* 0x022ff40003800000 */
.L_x_306:
[----:B------:R-:W-:Y:S05]  /*f0b0*/  BSYNC B1 ;  /* 0x0000000000017941 */ /* 0x000fea0003800000 */
.L_x_305:
[----:B------:R-:W-:Y:S05]  /*f0c0*/  BRA `(.L_x_307) ;  /* 0xffffffc4006c7947 */ /* 0x000fea000383ffff */
.L_x_222:
[----:B------:R-:W-:Y:S01]  /*f0d0*/  BSSY B1, `(.L_x_308) ;  /* 0x0000005000017945 */ /* 0x000fe20003800000 */
[----:B--2---:R-:W-:-:S07]  /*f0e0*/  IMAD.MOV.U32 R15, RZ, RZ, -0x1 ;  /* 0xffffffffff0f7424 */ /* 0x004fce00078e00ff */
[----:B-1---5:R-:W-:Y:S05]  /*f0f0*/  WARPSYNC.COLLECTIVE R15, `(.L_x_309) ;  /* 0x000000000f087348 */ /* 0x022fea0003c00000 */
[----:B------:R-:W-:Y:S01]  /*f100*/  NOP ;  /* 0x0000000000007918 */ /* 0x000fe20000000000 */
[----:B-1---5:R-:W-:Y:S01]  /*f110*/  ENDCOLLECTIVE ;  /* 0x000000000000791b */ /* 0x022fe20003800000 */
.L_x_309:
[----:B------:R-:W-:Y:S05]  /*f120*/  BSYNC B1 ;  /* 0x0000000000017941 */ /* 0x000fea0003800000 */
.L_x_308:
[----:B------:R-:W-:-:S07]  /*f130*/  IMAD.MOV.U32 R15, RZ, RZ, -0x1 ;  /* 0xffffffffff0f7424 */ /* 0x000fce00078e00ff */
[----:B------:R-:W-:Y:S05]  /*f140*/  WARPSYNC.COLLECTIVE R15, `(.L_x_310) ;  /* 0x000000000f0c7348 */ /* 0x000fea0003c00000 */
[----:B------:R-:W-:Y:S02]  /*f150*/  ELECT P6, UR62, PT ;  /* 0x00000000003e782f */ /* 0x000fe400038c0000 */
[----:B------:R-:W-:Y:S01]  /*f160*/  MOV R14, UR62 ;  /* 0x0000003e000e7c02 */ /* 0x000fe20008000f00 */
[----:B------:R-:W-:Y:S10]  /*f170*/  ENDCOLLECTIVE ;  /* 0x000000000000791b */ /* 0x000ff40003800000 */
.L_x_310:
[----:B------:R-:W-:Y:S05]  /*f180*/  BRA `(.L_x_311) ;  /* 0xffffffc800747947 */ /* 0x000fea000383ffff */
.L_x_225:
[----:B------:R-:W-:Y:S01]  /*f190*/  BSSY B0, `(.L_x_312) ;  /* 0x0000006000007945 */ /* 0x000fe20003800000 */
[----:B------:R-:W-:-:S07]  /*f1a0*/  IMAD.MOV.U32 R15, RZ, RZ, -0x1 ;  /* 0xffffffffff0f7424 */ /* 0x000fce00078e00ff */
[----:B-----5:R-:W-:Y:S05]  /*f1b0*/  WARPSYNC.COLLECTIVE R15, `(.L_x_313) ;  /* 0x000000000f0c7348 */ /* 0x020fea0003c00000 */
[----:B-----5:R-:W-:Y:S02]  /*f1c0*/  ELECT P6, UR62, PT ;  /* 0x00000000003e782f */ /* 0x020fe400038c0000 */
[----:B------:R-:W-:Y:S01]  /*f1d0*/  MOV R14, UR62 ;  /* 0x0000003e000e7c02 */ /* 0x000fe20008000f00 */
[----:B------:R-:W-:Y:S10]  /*f1e0*/  ENDCOLLECTIVE ;  /* 0x000000000000791b */ /* 0x000ff40003800000 */
.L_x_313:
[----:B------:R-:W-:Y:S05]  /*f1f0*/  BSYNC B0 ;  /* 0x0000000000007941 */ /* 0x000fea0003800000 */
.L_x_312:
[----:B------:R-:W-:Y:S05]  /*f200*/  BRA `(.L_x_314) ;  /* 0xffffffc800c47947 */ /* 0x000fea000383ffff */
.L_x_229:
[----:B-1----:R1:W2:Y:S02]  /*f210*/  SYNCS.PHASECHK.TRANS64.TRYWAIT P0, [R7+URZ], R4 ;  /* 0x00000004070075a7 */ /* 0x0022a4000800017f */
[----:B--2---:R-:W-:Y:S05]  /*f220*/  @!P0 NANOSLEEP.SYNCS 0x989680 ;  /* 0x009896800000895d */ /* 0x004fea0003900000 */
[----:B------:R-:W2:Y:S02]  /*f230*/  @!P0 SYNCS.PHASECHK.TRANS64 P0, [R7+URZ], R4 ;  /* 0x00000004070085a7 */ /* 0x000ea4000800007f */
[----:B--2---:R-:W-:Y:S05]  /*f240*/  @!P0 BRA `(.L_x_229) ;  /* 0xfffffffc00f08947 */ /* 0x004fea000383ffff */
[----:B------:R-:W-:Y:S05]  /*f250*/  BRA `(.L_x_315) ;  /* 0xffffffcc00007947 */ /* 0x000fea000383ffff */
.L_x_230:
[----:B-1----:R1:W2:Y:S02]  /*f260*/  SYNCS.PHASECHK.TRANS64.TRYWAIT P0, [R6+URZ], R3 ;  /* 0x00000003060075a7 */ /* 0x0022a4000800017f */
[----:B--2---:R-:W-:Y:S05]  /*f270*/  @!P0 NANOSLEEP.SYNCS 0x989680 ;  /* 0x009896800000895d */ /* 0x004fea0003900000 */
[----:B------:R-:W2:Y:S02]  /*f280*/  @!P0 SYNCS.PHASECHK.TRANS64 P0, [R6+URZ], R3 ;  /* 0x00000003060085a7 */ /* 0x000ea4000800007f */
[----:B--2---:R-:W-:Y:S05]  /*f290*/  @!P0 BRA `(.L_x_230) ;  /* 0xfffffffc00f08947 */ /* 0x004fea000383ffff */
[----:B------:R-:W-:Y:S05]  /*f2a0*/  BRA `(.L_x_316) ;  /* 0xffffffcc00107947 */ /* 0x000fea000383ffff */
.L_x_231:
[----:B-1----:R1:W2:Y:S02]  /*f2b0*/  SYNCS.PHASECHK.TRANS64.TRYWAIT P0, [R7+URZ], R4 ;  /* 0x00000004070075a7 */ /* 0x0022a4000800017f */
[----:B--2---:R-:W-:Y:S05]  /*f2c0*/  @!P0 NANOSLEEP.SYNCS 0x989680 ;  /* 0x009896800000895d */ /* 0x004fea0003900000 */
[----:B------:R-:W2:Y:S02]  /*f2d0*/  @!P0 SYNCS.PHASECHK.TRANS64 P0, [R7+URZ], R4 ;  /* 0x00000004070085a7 */ /* 0x000ea4000800007f */
[----:B--2---:R-:W-:Y:S05]  /*f2e0*/  @!P0 BRA `(.L_x_231) ;  /* 0xfffffffc00f08947 */ /* 0x004fea000383ffff */
[----:B------:R-:W-:Y:S05]  /*f2f0*/  BRA `(.L_x_317) ;  /* 0xffffffcc00207947 */ /* 0x000fea000383ffff */
.L_x_232:
[----:B-1----:R1:W2:Y:S02]  /*f300*/  SYNCS.PHASECHK.TRANS64.TRYWAIT P0, [R6+URZ], R3 ;  /* 0x00000003060075a7 */ /* 0x0022a4000800017f */
[----:B--2---:R-:W-:Y:S05]  /*f310*/  @!P0 NANOSLEEP.SYNCS 0x989680 ;  /* 0x009896800000895d */ /* 0x004fea0003900000 */
[----:B------:R-:W2:Y:S02]  /*f320*/  @!P0 SYNCS.PHASECHK.TRANS64 P0, [R6+URZ], R3 ;  /* 0x00000003060085a7 */ /* 0x000ea4000800007f */
[----:B--2---:R-:W-:Y:S05]  /*f330*/  @!P0 BRA `(.L_x_232) ;  /* 0xfffffffc00f08947 */ /* 0x004fea000383ffff */
[----:B------:R-:W-:Y:S05]  /*f340*/  BRA `(.L_x_318) ;  /* 0xffffffcc00307947 */ /* 0x000fea000383ffff */
.L_x_233:
[----:B--2---:R2:W3:Y:S02]  /*f350*/  SYNCS.PHASECHK.TRANS64.TRYWAIT P0, [R7+URZ], R4 ;  /* 0x00000004070075a7 */ /* 0x0044e4000800017f */
[----:B---3--:R-:W-:Y:S05]  /*f360*/  @!P0 NANOSLEEP.SYNCS 0x989680 ;  /* 0x009896800000895d */ /* 0x008fea0003900000 */
[----:B------:R-:W3:Y:S02]  /*f370*/  @!P0 SYNCS.PHASECHK.TRANS64 P0, [R7+URZ], R4 ;  /* 0x00000004070085a7 */ /* 0x000ee4000800007f */
[----:B---3--:R-:W-:Y:S05]  /*f380*/  @!P0 BRA `(.L_x_233) ;  /* 0xfffffffc00f08947 */ /* 0x008fea000383ffff */
[----:B------:R-:W-:Y:S05]  /*f390*/  BRA `(.L_x_319) ;  /* 0xffffffcc00387947 */ /* 0x000fea000383ffff */
.L_x_251:
[----:B-1----:R1:W3:Y:S02]  /*f3a0*/  SYNCS.PHASECHK.TRANS64.TRYWAIT P2, [R17+URZ+0x34440], R2 ;  /* 0x03444002110075a7 */ /* 0x0022e4000804017f */
[----:B---3--:R-:W-:Y:S05]  /*f3b0*/  @!P2 NANOSLEEP.SYNCS 0x989680 ;  /* 0x009896800000a95d */ /* 0x008fea0003900000 */
[----:B------:R-:W3:Y:S02]  /*f3c0*/  @!P2 SYNCS.PHASECHK.TRANS64 P2, [R17+URZ+0x34440], R2 ;  /* 0x034440021100a5a7 */ /* 0x000ee4000804007f */
[----:B---3--:R-:W-:Y:S05]  /*f3d0*/  @!P2 BRA `(.L_x_251) ;  /* 0xfffffffc00f0a947 */ /* 0x008fea000383ffff */
[----:B------:R-:W-:Y:S05]  /*f3e0*/  BRA `(.L_x_320) ;  /* 0xffffffe800547947 */ /* 0x000fea000383ffff */
.L_x_257:
[----:B-1----:R1:W2:Y:S02]  /*f3f0*/  SYNCS.PHASECHK.TRANS64.TRYWAIT P0, [R5+URZ+0x34440], R2 ;  /* 0x03444002050075a7 */ /* 0x0022a4000800017f */
[----:B--2---:R-:W-:Y:S05]  /*f400*/  @!P0 NANOSLEEP.SYNCS 0x989680 ;  /* 0x009896800000895d */ /* 0x004fea0003900000 */
[----:B------:R-:W2:Y:S02]  /*f410*/  @!P0 SYNCS.PHASECHK.TRANS64 P0, [R5+URZ+0x34440], R2 ;  /* 0x03444002050085a7 */ /* 0x000ea4000800007f */
[----:B--2---:R-:W-:Y:S05]  /*f420*/  @!P0 BRA `(.L_x_257) ;  /* 0xfffffffc00f08947 */ /* 0x004fea000383ffff */
[----:B------:R-:W-:Y:S05]  /*f430*/  BRA `(.L_x_321) ;  /* 0xffffffe800bc7947 */ /* 0x000fea000383ffff */
.L_x_259:
[----:B-1----:R1:W2:Y:S02]  /*f440*/  SYNCS.PHASECHK.TRANS64.TRYWAIT P0, [R7+URZ+0x34440], R0 ;  /* 0x03444000070075a7 */ /* 0x0022a4000800017f */
[----:B--2---:R-:W-:Y:S05]  /*f450*/  @!P0 NANOSLEEP.SYNCS 0x989680 ;  /* 0x009896800000895d */ /* 0x004fea0003900000 */
[----:B------:R-:W2:Y:S02]  /*f460*/  @!P0 SYNCS.PHASECHK.TRANS64 P0, [R7+URZ+0x34440], R0 ;  /* 0x03444000070085a7 */ /* 0x000ea4000800007f */
[----:B--2---:R-:W-:Y:S05]  /*f470*/  @!P0 BRA `(.L_x_259) ;  /* 0xfffffffc00f08947 */ /* 0x004fea000383ffff */
[----:B------:R-:W-:Y:S05]  /*f480*/  BRA `(.L_x_322) ;  /* 0xffffffe800d47947 */ /* 0x000fea000383ffff */
.L_x_261:
[----:B-1----:R1:W2:Y:S02]  /*f490*/  SYNCS.PHASECHK.TRANS64.TRYWAIT P0, [R7+URZ+0x34440], R0 ;  /* 0x03444000070075a7 */ /* 0x0022a4000800017f */
[----:B--2---:R-:W-:Y:S05]  /*f4a0*/  @!P0 NANOSLEEP.SYNCS 0x989680 ;  /* 0x009896800000895d */ /* 0x004fea0003900000 */
[----:B------:R-:W2:Y:S02]  /*f4b0*/  @!P0 SYNCS.PHASECHK.TRANS64 P0, [R7+URZ+0x34440], R0 ;  /* 0x03444000070085a7 */ /* 0x000ea4000800007f */
[----:B--2---:R-:W-:Y:S05]  /*f4c0*/  @!P0 BRA `(.L_x_261) ;  /* 0xfffffffc00f08947 */ /* 0x004fea000383ffff */
[----:B------:R-:W-:Y:S05]  /*f4d0*/  BRA `(.L_x_323) ;  /* 0xffffffe800ec7947 */ /* 0x000fea000383ffff */
.L_x_263:
[----:B-1----:R1:W2:Y:S02]  /*f4e0*/  SYNCS.PHASECHK.TRANS64.TRYWAIT P0, [R7+URZ+0x34440], R0 ;  /* 0x03444000070075a7 */ /* 0x0022a4000800017f */
[----:B--2---:R-:W-:Y:S05]  /*f4f0*/  @!P0 NANOSLEEP.SYNCS 0x989680 ;  /* 0x009896800000895d */ /* 0x004fea0003900000 */
[----:B------:R-:W2:Y:S02]  /*f500*/  @!P0 SYNCS.PHASECHK.TRANS64 P0, [R7+URZ+0x34440], R0 ;  /* 0x03444000070085a7 */ /* 0x000ea4000800007f */
[----:B--2---:R-:W-:Y:S05]  /*f510*/  @!P0 BRA `(.L_x_263) ;  /* 0xfffffffc00f08947 */ /* 0x004fea000383ffff */
[----:B------:R-:W-:Y:S05]  /*f520*/  BRA `(.L_x_324) ;  /* 0xffffffec00047947 */ /* 0x000fea000383ffff */
.L_x_265:
[----:B-1----:R1:W2:Y:S02]  /*f530*/  SYNCS.PHASECHK.TRANS64.TRYWAIT P0, [R7+URZ+0x34440], R0 ;  /* 0x03444000070075a7 */ /* 0x0022a4000800017f */
[----:B--2---:R-:W-:Y:S05]  /*f540*/  @!P0 NANOSLEEP.SYNCS 0x989680 ;  /* 0x009896800000895d */ /* 0x004fea0003900000 */
[----:B------:R-:W2:Y:S02]  /*f550*/  @!P0 SYNCS.PHASECHK.TRANS64 P0, [R7+URZ+0x34440], R0 ;  /* 0x03444000070085a7 */ /* 0x000ea4000800007f */
[----:B--2---:R-:W-:Y:S05]  /*f560*/  @!P0 BRA `(.L_x_265) ;  /* 0xfffffffc00f08947 */ /* 0x004fea000383ffff */
[----:B------:R-:W-:Y:S05]  /*f570*/  BRA `(.L_x_325) ;  /* 0xffffffec001c7947 */ /* 0x000fea000383ffff */
.L_x_267:
[----:B-1----:R1:W2:Y:S02]  /*f580*/  SYNCS.PHASECHK.TRANS64.TRYWAIT P0, [R7+URZ+0x34440], R0 ;  /* 0x03444000070075a7 */ /* 0x0022a4000800017f */
[----:B--2---:R-:W-:Y:S05]  /*f590*/  @!P0 NANOSLEEP.SYNCS 0x989680 ;  /* 0x009896800000895d */ /* 0x004fea0003900000 */
[----:B------:R-:W2:Y:S02]  /*f5a0*/  @!P0 SYNCS.PHASECHK.TRANS64 P0, [R7+URZ+0x34440], R0 ;  /* 0x03444000070085a7 */ /* 0x000ea4000800007f */
[----:B--2---:R-:W-:Y:S05]  /*f5b0*/  @!P0 BRA `(.L_x_267) ;  /* 0xfffffffc00f08947 */ /* 0x004fea000383ffff */
[----:B------:R-:W-:Y:S05]  /*f5c0*/  BRA `(.L_x_326) ;  /* 0xffffffec00347947 */ /* 0x000fea000383ffff */
.L_x_269:
[----:B-1----:R1:W2:Y:S02]  /*f5d0*/  SYNCS.PHASECHK.TRANS64.TRYWAIT P0, [R7+URZ+0x34440], R0 ;  /* 0x03444000070075a7 */ /* 0x0022a4000800017f */
[----:B--2---:R-:W-:Y:S05]  /*f5e0*/  @!P0 NANOSLEEP.SYNCS 0x989680 ;  /* 0x009896800000895d */ /* 0x004fea0003900000 */
[----:B------:R-:W2:Y:S02]  /*f5f0*/  @!P0 SYNCS.PHASECHK.TRANS64 P0, [R7+URZ+0x34440], R0 ;  /* 0x03444000070085a7 */ /* 0x000ea4000800007f */
[----:B--2---:R-:W-:Y:S05]  /*f600*/  @!P0 BRA `(.L_x_269) ;  /* 0xfffffffc00f08947 */ /* 0x004fea000383ffff */
[----:B------:R-:W-:Y:S05]  /*f610*/  BRA `(.L_x_327) ;  /* 0xffffffec004c7947 */ /* 0x000fea000383ffff */
        .weak           $__internal_0_$__cuda_sm20_div_u64
        .type           $__internal_0_$__cuda_sm20_div_u64,@function
        .size           $__internal_0_$__cuda_sm20_div_u64,(.L_x_248 - $__internal_0_$__cuda_sm20_div_u64)
$__internal_0_$__cuda_sm20_div_u64:
[----:B------:R-:W-:-:S04]  /*f620*/  IMAD.MOV.U32 R17, RZ, RZ, R23 ;  /* 0x000000ffff117224 */ /* 0x000fc800078e0017 */
[----:B------:R-:W1:Y:S08]  /*f630*/  I2F.U64.RP R0, R16 ;  /* 0x0000001000007312 */ /* 0x000e700000309000 */
[----:B-1----:R-:W1:Y:S02]  /*f640*/  MUFU.RCP R0, R0 ;  /* 0x0000000000007308 */ /* 0x002e640000001000 */
[----:B-1----:R-:W-:-:S06]  /*f650*/  VIADD R2, R0, 0x1ffffffe ;  /* 0x1ffffffe00027836 */ /* 0x002fcc0000000000 */
[----:B------:R-:W1:Y:S02]  /*f660*/  F2I.U64.TRUNC R2, R2 ;  /* 0x0000000200027311 */ /* 0x000e64000020d800 */
[----:B-1----:R-:W-:-:S04]  /*f670*/  IMAD.WIDE.U32 R14, R2, R16, RZ ;  /* 0x00000010020e7225 */ /* 0x002fc800078e00ff */
[----:B------:R-:W-:Y:S01]  /*f680*/  IMAD R15, R2, R23, R15 ;  /* 0x00000017020f7224 */ /* 0x000fe200078e020f */
[----:B------:R-:W-:-:S03]  /*f690*/  IADD3 R19, P1, RZ, -R14, RZ ;  /* 0x8000000eff137210 */ /* 0x000fc60007f3e0ff */
[----:B------:R-:W-:Y:S02]  /*f6a0*/  IMAD R15, R3, R16, R15 ;  /* 0x00000010030f7224 */ /* 0x000fe400078e020f */
[----:B------:R-:W-:-:S04]  /*f6b0*/  IMAD.HI.U32 R14, R2, R19, RZ ;  /* 0x00000013020e7227 */ /* 0x000fc800078e00ff */
[----:B------:R-:W-:Y:S01]  /*f6c0*/  IMAD.X R21, RZ, RZ, ~R15, P1 ;  /* 0x000000ffff157224 */ /* 0x000fe200008e0e0f */
[----:B------:R-:W-:-:S03]  /*f6d0*/  MOV R15, R2 ;  /* 0x00000002000f7202 */ /* 0x000fc60000000f00 */
[-C--:B------:R-:W-:Y:S02]  /*f6e0*/  IMAD R17, R3, R21.reuse, RZ ;  /* 0x0000001503117224 */ /* 0x080fe400078e02ff */
[----:B------:R-:W-:-:S04]  /*f6f0*/  IMAD.WIDE.U32 R14, P1, R2, R21, R14 ;  /* 0x00000015020e7225 */ /* 0x000fc8000782000e */
[----:B------:R-:W-:-:S04]  /*f700*/  IMAD.HI.U32 R21, R3, R21, RZ ;  /* 0x0000001503157227 */ /* 0x000fc800078e00ff */
[----:B------:R-:W-:-:S04]  /*f710*/  IMAD.HI.U32 R14, P2, R3, R19, R14 ;  /* 0x00000013030e7227 */ /* 0x000fc8000784000e */
[----:B------:R-:W-:Y:S01]  /*f720*/  IMAD.X R0, R21, 0x1, R3, P1 ;  /* 0x0000000115007824 */ /* 0x000fe200008e0603 */
[----:B------:R-:W-:-:S04]  /*f730*/  IADD3 R15, P3, R17, R14, RZ ;  /* 0x0000000e110f7210 */ /* 0x000fc80007f7e0ff */
[----:B------:R-:W-:Y:S01]  /*f740*/  IADD3.X R17, RZ, RZ, R0, P3, P2 ;  /* 0x000000ffff117210 */ /* 0x000fe20001fe4400 */
[----:B------:R-:W-:-:S04]  /*f750*/  IMAD.WIDE.U32 R2, R15, R16, RZ ;  /* 0x000000100f027225 */ /* 0x000fc800078e00ff */
[----:B------:R-:W-:Y:S01]  /*f760*/  IMAD R0, R15, R23, R3 ;  /* 0x000000170f007224 */ /* 0x000fe200078e0203 */
[----:B------:R-:W-:-:S03]  /*f770*/  IADD3 R3, P1, RZ, -R2, RZ ;  /* 0x80000002ff037210 */ /* 0x000fc60007f3e0ff */
[----:B------:R-:W-:Y:S02]  /*f780*/  IMAD R0, R17, R16, R0 ;  /* 0x0000001011007224 */ /* 0x000fe400078e0200 */
[----:B------:R-:W-:-:S04]  /*f790*/  IMAD.HI.U32 R14, R15, R3, RZ ;  /* 0x000000030f0e7227 */ /* 0x000fc800078e00ff */
[----:B------:R-:W-:-:S04]  /*f7a0*/  IMAD.X R0, RZ, RZ, ~R0, P1 ;  /* 0x000000ffff007224 */ /* 0x000fc800008e0e00 */
[----:B------:R-:W-:-:S04]  /*f7b0*/  IMAD.WIDE.U32 R14, P1, R15, R0, R14 ;  /* 0x000000000f0e7225 */ /* 0x000fc8000782000e */
[C---:B------:R-:W-:Y:S02]  /*f7c0*/  IMAD R2, R17.reuse, R0, RZ ;  /* 0x0000000011027224 */ /* 0x040fe400078e02ff */
[----:B------:R-:W-:-:S04]  /*f7d0*/  IMAD.HI.U32 R15, P2, R17, R3, R14 ;  /* 0x00000003110f7227 */ /* 0x000fc8000784000e */
[----:B------:R-:W-:Y:S01]  /*f7e0*/  IMAD.HI.U32 R0, R17, R0, RZ ;  /* 0x0000000011007227 */ /* 0x000fe200078e00ff */
[----:B------:R-:W-:-:S03]  /*f7f0*/  IADD3 R15, P3, R2, R15, RZ ;  /* 0x0000000f020f7210 */ /* 0x000fc60007f7e0ff */
[----:B------:R-:W-:Y:S02]  /*f800*/  IMAD.X R17, R0, 0x1, R17, P1 ;  /* 0x0000000100117824 */ /* 0x000fe400008e0611 */
[----:B------:R-:W-:-:S03]  /*f810*/  IMAD.HI.U32 R2, R15, UR13, RZ ;  /* 0x0000000d0f027c27 */ /* 0x000fc6000f8e00ff */
[----:B------:R-:W-:Y:S01]  /*f820*/  IADD3.X R17, RZ, RZ, R17, P3, P2 ;  /* 0x000000ffff117210 */ /* 0x000fe20001fe4411 */
[----:B------:R-:W-:Y:S02]  /*f830*/  IMAD.MOV.U32 R3, RZ, RZ, RZ ;  /* 0x000000ffff037224 */ /* 0x000fe400078e00ff */
[----:B------:R-:W-:-:S04]  /*f840*/  IMAD.WIDE.U32 R2, R15, UR21, R2 ;  /* 0x000000150f027c25 */ /* 0x000fc8000f8e0002 */
[C---:B------:R-:W-:Y:S02]  /*f850*/  IMAD R15, R17.reuse, UR21, RZ ;  /* 0x00000015110f7c24 */ /* 0x040fe4000f8e02ff */
[----:B------:R-:W-:-:S04]  /*f860*/  IMAD.HI.U32 R2, P1, R17, UR13, R2 ;  /* 0x0000000d11027c27 */ /* 0x000fc8000f820002 */
[----:B------:R-:W-:Y:S01]  /*f870*/  IMAD.HI.U32 R0, R17, UR21, RZ ;  /* 0x0000001511007c27 */ /* 0x000fe2000f8e00ff */
[----:B------:R-:W-:-:S03]  /*f880*/  IADD3 R15, P2, R15, R2, RZ ;  /* 0x000000020f0f7210 */ /* 0x000fc60007f5e0ff */
[----:B------:R-:W-:Y:S02]  /*f890*/  IMAD.X R0, RZ, RZ, R0, P1 ;  /* 0x000000ffff007224 */ /* 0x000fe400008e0600 */
[----:B------:R-:W-:-:S04]  /*f8a0*/  IMAD.WIDE.U32 R2, R15, R16, RZ ;  /* 0x000000100f027225 */ /* 0x000fc800078e00ff */
[----:B------:R-:W-:Y:S01]  /*f8b0*/  IMAD.X R0, RZ, RZ, R0, P2 ;  /* 0x000000ffff007224 */ /* 0x000fe200010e0600 */
[----:B------:R-:W-:Y:S01]  /*f8c0*/  IADD3 R17, P2, -R2, UR13, RZ ;  /* 0x0000000d02117c10 */ /* 0x000fe2000ff5e1ff */
[----:B------:R-:W-:-:S03]  /*f8d0*/  IMAD R3, R15, R23, R3 ;  /* 0x000000170f037224 */ /* 0x000fc600078e0203 */
[-C--:B------:R-:W-:Y:S01]  /*f8e0*/  ISETP.GE.U32.AND P1, PT, R17, R16.reuse, PT ;  /* 0x000000101100720c */ /* 0x080fe20003f26070 */
[----:B------:R-:W-:-:S05]  /*f8f0*/  IMAD R0, R0, R16, R3 ;  /* 0x0000001000007224 */ /* 0x000fca00078e0203 */
[----:B------:R-:W-:Y:S02]  /*f900*/  IADD3.X R14, ~R0, UR21, RZ, P2, !PT ;  /* 0x00000015000e7c10 */ /* 0x000fe400097fe5ff */
[----:B------:R-:W-:Y:S02]  /*f910*/  IADD3 R2, P2, -R16, R17, RZ ;  /* 0x0000001110027210 */ /* 0x000fe40007f5e1ff */
[C---:B------:R-:W-:Y:S02]  /*f920*/  ISETP.GE.U32.AND.EX P1, PT, R14.reuse, R23, PT, P1 ;  /* 0x000000170e00720c */ /* 0x040fe40003f26110 */
[----:B------:R-:W-:Y:S01]  /*f930*/  IADD3 R0, R15, 0x1, RZ ;  /* 0x000000010f007810 */ /* 0x000fe20007ffe0ff */
[----:B------:R-:W-:Y:S01]  /*f940*/  IMAD.X R3, R14, 0x1, ~R23, P2 ;  /* 0x000000010e037824 */ /* 0x000fe200010e0e17 */
[----:B------:R-:W-:Y:S02]  /*f950*/  SEL R2, R2, R17, P1 ;  /* 0x0000001102027207 */ /* 0x000fe40000800000 */
[----:B------:R-:W-:-:S02]  /*f960*/  SEL R15, R0, R15, P1 ;  /* 0x0000000f000f7207 */ /* 0x000fc40000800000 */
[----:B------:R-:W-:Y:S02]  /*f970*/  SEL R3, R3, R14, P1 ;  /* 0x0000000e03037207 */ /* 0x000fe40000800000 */
[----:B------:R-:W-:Y:S01]  /*f980*/  ISETP.GE.U32.AND P1, PT, R2, R16, PT ;  /* 0x000000100200720c */ /* 0x000fe20003f26070 */
[----:B------:R-:W-:Y:S01]  /*f990*/  VIADD R0, R15, 0x1 ;  /* 0x000000010f007836 */ /* 0x000fe20000000000 */
[----:B------:R-:W-:Y:S01]  /*f9a0*/  ISETP.NE.U32.AND P2, PT, R16, RZ, PT ;  /* 0x000000ff1000720c */ /* 0x000fe20003f45070 */
[----:B------:R-:W-:Y:S01]  /*f9b0*/  IMAD.MOV.U32 R2, RZ, RZ, R12 ;  /* 0x000000ffff027224 */ /* 0x000fe200078e000c */
[----:B------:R-:W-:Y:S01]  /*f9c0*/  ISETP.GE.U32.AND.EX P1, PT, R3, R23, PT, P1 ;  /* 0x000000170300720c */ /* 0x000fe20003f26110 */
[----:B------:R-:W-:Y:S01]  /*f9d0*/  IMAD.MOV.U32 R3, RZ, RZ, 0x0 ;  /* 0x00000000ff037424 */ /* 0x000fe200078e00ff */
[----:B------:R-:W-:Y:S02]  /*f9e0*/  ISETP.NE.AND.EX P2, PT, R23, RZ, PT, P2 ;  /* 0x000000ff1700720c */ /* 0x000fe40003f45320 */
[----:B------:R-:W-:-:S04]  /*f9f0*/  SEL R0, R0, R15, P1 ;  /* 0x0000000f00007207 */ /* 0x000fc80000800000 */
[----:B------:R-:W-:Y:S01]  /*fa00*/  SEL R0, R0, 0xffffffff, P2 ;  /* 0xffffffff00007807 */ /* 0x000fe20001000000 */
[----:B------:R-:W-:Y:S06]  /*fa10*/  RET.REL.NODEC R2 `(_ZN7cutlass13device_kernelINS_4gemm6kernel13GemmUniversalINS1_17GroupProblemShapeIN4cute5tupleIJiiiEEEEENS1_10collective13CollectiveMmaINS1_39MainloopSm90ArrayTmaGmmaWarpSpecializedILi6ENS6_IJNS5_1CILi1EEESD_SD_EEENS1_52KernelPtrArrayTmaWarpSpecializedPingpongFP8FastAccumEEENS6_IJNSC_ILi128EEESH_SH_EEENS_12float_e4m3_tEPNS6_IJlSD_NSC_ILi0EEEEEESJ_SM_NS5_8TiledMMAINS5_8MMA_AtomIJNS5_4SM904GMMA31MMA_64x128x32_F32E4M3E4M3_SS_TNILNSQ_7ScaleInE1ELSS_1EEEEEENS5_6LayoutISE_NS6_IJSK_SK_SK_EEEEENS6_IJNS5_10UnderscoreESY_SY_EEEEENS5_13SM90_TMA_LOADENS5_14ComposedLayoutINS5_7SwizzleILi3ELi4ELi3EEENS5_18smem_ptr_flag_bitsILi8EEENSV_INS6_IJNSC_ILi8EEESH_EEENS6_IJSH_SD_EEEEEEEvNS5_8identityES11_S1B_vS1C_EENS_8epilogue10collective18CollectiveEpilogueINS1E_30Sm90PtrArrayTmaWarpSpecializedILi4ELi2ELi16ELb1ELb0ELi2EEEJSI_NS6_IJNSC_ILi64EEENSC_ILi32EEEEEENS_6half_tEPNS6_IJSD_lSK_EEES1M_S1O_NS1E_6fusion15FusionCallbacksIS1I_NS1P_17LinearCombinationIS1M_fS1M_fLNS_15FloatRoundStyleE2EEESI_S1L_JEEES11_NS12_IS14_NS15_ILi16EEENSV_INS6_IJS1J_S17_EEENS6_IJSD_S1J_EEEEEEENS5_17SM75_U16x8_LDSM_TENS5_14SM90_TMA_STOREES1Z_NS5_17SM90_U16x8_STSM_TENS5_9Copy_AtomIJNS5_17SM90_U32x4_STSM_NES1M_EEEvEEEvvEEEEvNT_6ParamsE) ;  /* 0xffffff0402787950 */ /* 0x000fec0003c3ffff */
.L_x_248:
[----:B------:R-:W-:Y:S01]  /*fa20*/  UMOV UR28, UR23 ;  /* 0x00000017001c7c82 */ /* 0x000fe20008000000 */
[----:B------:R-:W-:Y:S02]  /*fa30*/  UMOV UR29, UR34 ;  /* 0x00000022001d7c82 */ /* 0x000fe40008000000 */
[----:B------:R-:W1:Y:S08]  /*fa40*/  I2F.U64.RP R13, UR28 ;  /* 0x0000001c000d7d12 */ /* 0x000e700008309000 */
[----:B-1----:R-:W1:Y:S02]  /*fa50*/  MUFU.RCP R13, R13 ;  /* 0x0000000d000d7308 */ /* 0x002e640000001000 */
[----:B-1----:R-:W-:-:S06]  /*fa60*/  VIADD R2, R13, 0x1ffffffe ;  /* 0x1ffffffe0d027836 */ /* 0x002fcc0000000000 */
[----:B------:R-:W1:Y:S02]  /*fa70*/  F2I.U64.TRUNC R2, R2 ;  /* 0x0000000200027311 */ /* 0x000e64000020d800 */
[----:B-1----:R-:W-:Y:S01]  /*fa80*/  R2UR UR28, R2 ;  /* 0x00000000021c72ca */ /* 0x002fe200000e0000 */
[----:B------:R-:W-:Y:S01]  /*fa90*/  IMAD.MOV.U32 R2, RZ, RZ, R12 ;  /* 0x000000ffff027224 */ /* 0x000fe200078e000c */
[----:B------:R-:W-:Y:S01]  /*faa0*/  R2UR UR29, R3 ;  /* 0x00000000031d72ca */ /* 0x000fe200000e0000 */
[----:B------:R-:W-:-:S10]  /*fab0*/  IMAD.MOV.U32 R3, RZ, RZ, 0x0 ;  /* 0x00000000ff037424 */ /* 0x000fd400078e00ff */
[----:B------:R-:W-:-:S04]  /*fac0*/  UIMAD.WIDE.U32 UR30, UR28, UR23, URZ ;  /* 0x000000171c1e72a5 */ /* 0x000fc8000f8e003f */
[----:B------:R-:W-:Y:S02]  /*fad0*/  UIMAD UR31, UR28, UR34, UR31 ;  /* 0x000000221c1f72a4 */ /* 0x000fe4000f8e021f */
[----:B------:R-:W-:Y:S02]  /*fae0*/  UIADD3 UR36, UP1, URZ, -UR30, URZ ;  /* 0x8000001e3f247290 */ /* 0x000fe4000ff3e03f */
[----:B------:R-:W-:Y:S02]  /*faf0*/  UIMAD UR32, UR29, UR23, UR31 ;  /* 0x000000171d2072a4 */ /* 0x000fe4000f8e021f */
[----:B------:R-:W-:Y:S02]  /*fb00*/  UIMAD.WIDE.U32 UR30, UR28, UR36, URZ ;  /* 0x000000241c1e72a5 */ /* 0x000fe4000f8e003f */
[----:B------:R-:W-:-:S05]  /*fb10*/  UIADD3.X UR37, URZ, ~UR32, URZ, UP1, !UPT ;  /* 0x800000203f257290 */ /* 0x000fca0008ffe43f */
[----:B------:R-:W-:Y:S01]  /*fb20*/  UMOV UR30, UR31 ;  /* 0x0000001f001e7c82 */ /* 0x000fe20008000000 */
[----:B------:R-:W-:Y:S02]  /*fb30*/  UMOV UR31, UR28 ;  /* 0x0000001c001f7c82 */ /* 0x000fe40008000000 */
[----:B------:R-:W-:Y:S02]  /*fb40*/  UIMAD.WIDE.U32 UR32, UP1, UR28, UR37, UR30 ;  /* 0x000000251c2072a5 */ /* 0x000fe4000f82001e */
[----:B------:R-:W-:Y:S02]  /*fb50*/  UIMAD.WIDE.U32 UR30, UR29, UR37, URZ ;  /* 0x000000251d1e72a5 */ /* 0x000fe4000f8e003f */
[----:B------:R-:W-:Y:S02]  /*fb60*/  UIMAD.WIDE.U32 UR32, UP2, UR29, UR36, UR32 ;  /* 0x000000241d2072a5 */ /* 0x000fe4000f840020 */
[----:B------:R-:W-:Y:S02]  /*fb70*/  UIMAD UR37, UR29, UR37, URZ ;  /* 0x000000251d2572a4 */ /* 0x000fe4000f8e023f */
[----:B------:R-:W-:-:S02]  /*fb80*/  UIADD3.X UR30, UR31, UR29, URZ, UP1, !UPT ;  /* 0x0000001d1f1e7290 */ /* 0x000fc40008ffe43f */
[----:B------:R-:W-:-:S04]  /*fb90*/  UIADD3 UR33, UP4, UR37, UR33, URZ ;  /* 0x0000002125217290 */ /* 0x000fc8000ff9e03f */
[----:B------:R-:W-:Y:S02]  /*fba0*/  UIMAD.WIDE.U32 UR28, UR33, UR23, URZ ;  /* 0x00000017211c72a5 */ /* 0x000fe4000f8e003f */
[----:B------:R-:W-:Y:S02]  /*fbb0*/  UIADD3.X UR36, URZ, URZ, UR30, UP4, UP2 ;  /* 0x0000003f3f247290 */ /* 0x000fe4000a7e441e */
[----:B------:R-:W-:Y:S02]  /*fbc0*/  UIMAD UR29, UR33, UR34, UR29 ;  /* 0x00000022211d72a4 */ /* 0x000fe4000f8e021d */
[----:B------:R-:W-:Y:S02]  /*fbd0*/  UIADD3 UR37, UP1, URZ, -UR28, URZ ;  /* 0x8000001c3f257290 */ /* 0x000fe4000ff3e03f */
[----:B------:R-:W-:Y:S02]  /*fbe0*/  UIMAD UR30, UR36, UR23, UR29 ;  /* 0x00000017241e72a4 */ /* 0x000fe4000f8e021d */
[----:B------:R-:W-:-:S02]  /*fbf0*/  UIMAD.WIDE.U32 UR28, UR33, UR37, URZ ;  /* 0x00000025211c72a5 */ /* 0x000fc4000f8e003f */
[----:B------:R-:W-:-:S05]  /*fc00*/  UIADD3.X UR40, URZ, ~UR30, URZ, UP1, !UPT ;  /* 0x8000001e3f287290 */ /* 0x000fca0008ffe43f */
[----:B------:R-:W-:Y:S01]  /*fc10*/  UMOV UR32, UR29 ;  /* 0x0000001d00207c82 */ /* 0x000fe20008000000 */
[----:B------:R-:W-:Y:S02]  /*fc20*/  UIMAD.WIDE.U32 UR28, UR36, UR40, URZ ;  /* 0x00000028241c72a5 */ /* 0x000fe4000f8e003f */
[----:B------:R-:W-:Y:S02]  /*fc30*/  UIMAD.WIDE.U32 UR30, UP1, UR33, UR40, UR32 ;  /* 0x00000028211e72a5 */ /* 0x000fe4000f820020 */
[----:B------:R-:W-:Y:S02]  /*fc40*/  UIMAD UR32, UR36, UR40, URZ ;  /* 0x00000028242072a4 */ /* 0x000fe4000f8e023f */
[----:B------:R-:W-:Y:S02]  /*fc50*/  UIMAD.WIDE.U32 UR30, UP2, UR36, UR37, UR30 ;  /* 0x00000025241e72a5 */ /* 0x000fe4000f84001e */
[----:B------:R-:W-:Y:S02]  /*fc60*/  UIADD3.X UR36, UR29, UR36, URZ, UP1, !UPT ;  /* 0x000000241d247290 */ /* 0x000fe40008ffe43f */
[----:B------:R-:W-:-:S04]  /*fc70*/  UIADD3 UR32, UP4, UR32, UR31, URZ ;  /* 0x0000001f20207290 */ /* 0x000fc8000ff9e03f */
[----:B------:R-:W-:Y:S02]  /*fc80*/  UIMAD.WIDE.U32 UR30, UR32, UR24, URZ ;  /* 0x00000018201e72a5 */ /* 0x000fe4000f8e003f */
[----:B------:R-:W-:-:S05]  /*fc90*/  UIADD3.X UR36, URZ, URZ, UR36, UP4, UP2 ;  /* 0x0000003f3f247290 */ /* 0x000fca000a7e4424 */
[----:B------:R-:W-:Y:S01]  /*fca0*/  UMOV UR30, UR31 ;  /* 0x0000001f001e7c82 */ /* 0x000fe20008000000 */
[----:B------:R-:W-:Y:S02]  /*fcb0*/  UMOV UR31, URZ ;  /* 0x0000003f001f7c82 */ /* 0x000fe40008000000 */
[----:B------:R-:W-:Y:S02]  /*fcc0*/  UIMAD.WIDE.U32 UR28, UR32, UR25, UR30 ;  /* 0x00000019201c72a5 */ /* 0x000fe4000f8e001e */
[----:B------:R-:W-:Y:S02]  /*fcd0*/  UIMAD UR32, UR36, UR25, URZ ;  /* 0x00000019242072a4 */ /* 0x000fe4000f8e023f */
[----:B------:R-:W-:Y:S02]  /*fce0*/  UIMAD.WIDE.U32 UR28, UP1, UR36, UR24, UR28 ;  /* 0x00000018241c72a5 */ /* 0x000fe4000f82001c */
[----:B------:R-:W-:Y:S02]  /*fcf0*/  UIMAD.WIDE.U32 UR30, UR36, UR25, URZ ;  /* 0x00000019241e72a5 */ /* 0x000fe4000f8e003f */
[----:B------:R-:W-:-:S02]  /*fd00*/  UIADD3 UR32, UP2, UR32, UR29, URZ ;  /* 0x0000001d20207290 */ /* 0x000fc4000ff5e03f */
[----:B------:R-:W-:Y:S02]  /*fd10*/  UIADD3.X UR30, UR31, URZ, URZ, UP1, !UPT ;  /* 0x0000003f1f1e7290 */ /* 0x000fe40008ffe43f */
[----:B------:R-:W-:Y:S02]  /*fd20*/  UIMAD.WIDE.U32 UR28, UR32, UR23, URZ ;  /* 0x00000017201c72a5 */ /* 0x000fe4000f8e003f */
[----:B------:R-:W-:Y:S02]  /*fd30*/  UIADD3.X UR30, URZ, UR30, URZ, UP2, !UPT ;  /* 0x0000001e3f1e7290 */ /* 0x000fe400097fe43f */
[----:B------:R-:W-:Y:S02]  /*fd40*/  UIMAD UR29, UR32, UR34, UR29 ;  /* 0x00000022201d72a4 */ /* 0x000fe4000f8e021d */
[----:B------:R-:W-:Y:S02]  /*fd50*/  UIADD3 UR31, UP2, -UR28, UR24, URZ ;  /* 0x000000181c1f7290 */ /* 0x000fe4000ff5e13f */
[----:B------:R-:W-:-:S02]  /*fd60*/  UIMAD UR29, UR30, UR23, UR29 ;  /* 0x000000171e1d72a4 */ /* 0x000fc4000f8e021d */
[----:B------:R-:W-:Y:S02]  /*fd70*/  UISETP.GE.U32.AND UP1, UPT, UR31, UR23, UPT ;  /* 0x000000171f00728c */ /* 0x000fe4000bf26070 */
[----:B------:R-:W-:Y:S02]  /*fd80*/  UIADD3.X UR30, ~UR29, UR25, URZ, UP2, !UPT ;  /* 0x000000191d1e7290 */ /* 0x000fe400097fe53f */
[----:B------:R-:W-:Y:S02]  /*fd90*/  UIADD3 UR25, UP2, -UR23, UR31, URZ ;  /* 0x0000001f17197290 */ /* 0x000fe4000ff5e13f */
[----:B------:R-:W-:Y:S02]  /*fda0*/  UISETP.GE.U32.AND.EX UP1, UPT, UR30, UR34, UPT, UP1 ;  /* 0x000000221e00728c */ /* 0x000fe4000bf26110 */
[----:B------:R-:W-:Y:S02]  /*fdb0*/  UIADD3 UR28, UR32, 0x1, URZ ;  /* 0x00000001201c7890 */ /* 0x000fe4000fffe03f */
[----:B------:R-:W-:-:S02]  /*fdc0*/  UIADD3.X UR29, ~UR34, UR30, URZ, UP2, !UPT ;  /* 0x0000001e221d7290 */ /* 0x000fc400097fe53f */
[----:B------:R-:W-:Y:S02]  /*fdd0*/  USEL UR25, UR25, UR31, UP1 ;  /* 0x0000001f19197287 */ /* 0x000fe40008800000 */
[----:B------:R-:W-:Y:S02]  /*fde0*/  USEL UR29, UR29, UR30, UP1 ;  /* 0x0000001e1d1d7287 */ /* 0x000fe40008800000 */
[----:B------:R-:W-:Y:S02]  /*fdf0*/  USEL UR32, UR28, UR32, UP1 ;  /* 0x000000201c207287 */ /* 0x000fe40008800000 */
[----:B------:R-:W-:Y:S02]  /*fe00*/  UISETP.GE.U32.AND UP1, UPT, UR25, UR23, UPT ;  /* 0x000000171900728c */ /* 0x000fe4000bf26070 */
[----:B------:R-:W-:Y:S02]  /*fe10*/  UISETP.NE.U32.AND UP2, UPT, UR23, URZ, UPT ;  /* 0x0000003f1700728c */ /* 0x000fe4000bf45070 */
[----:B------:R-:W-:-:S02]  /*fe20*/  UIADD3 UR25, UR32, 0x1, URZ ;  /* 0x0000000120197890 */ /* 0x000fc4000fffe03f */
[----:B------:R-:W-:Y:S02]  /*fe30*/  UISETP.GE.U32.AND.EX UP1, UPT, UR29, UR34, UPT, UP1 ;  /* 0x000000221d00728c */ /* 0x000fe4000bf26110 */
[----:B------:R-:W-:Y:S02]  /*fe40*/  UISETP.NE.AND.EX UP2, UPT, UR34, URZ, UPT, UP2 ;  /* 0x0000003f2200728c */ /* 0x000fe4000bf45320 */
[----:B------:R-:W-:-:S04]  /*fe50*/  USEL UR25, UR25, UR32, UP1 ;  /* 0x0000002019197287 */ /* 0x000fc80008800000 */
[----:B------:R-:W-:Y:S01]  /*fe60*/  USEL UR28, UR25, 0xffffffff, UP2 ;  /* 0xffffffff191c7887 */ /* 0x000fe20009000000 */
[----:B------:R-:W-:Y:S11]  /*fe70*/  RET.REL.NODEC R2 `(_ZN7cutlass13device_kernelINS_4gemm6kernel13GemmUniversalINS1_17GroupProblemShapeIN4cute5tupleIJiiiEEEEENS1_10collective13CollectiveMmaINS1_39MainloopSm90ArrayTmaGmmaWarpSpecializedILi6ENS6_IJNS5_1CILi1EEESD_SD_EEENS1_52KernelPtrArrayTmaWarpSpecializedPingpongFP8FastAccumEEENS6_IJNSC_ILi128EEESH_SH_EEENS_12float_e4m3_tEPNS6_IJlSD_NSC_ILi0EEEEEESJ_SM_NS5_8TiledMMAINS5_8MMA_AtomIJNS5_4SM904GMMA31MMA_64x128x32_F32E4M3E4M3_SS_TNILNSQ_7ScaleInE1ELSS_1EEEEEENS5_6LayoutISE_NS6_IJSK_SK_SK_EEEEENS6_IJNS5_10UnderscoreESY_SY_EEEEENS5_13SM90_TMA_LOADENS5_14ComposedLayoutINS5_7SwizzleILi3ELi4ELi3EEENS5_18smem_ptr_flag_bitsILi8EEENSV_INS6_IJNSC_ILi8EEESH_EEENS6_IJSH_SD_EEEEEEEvNS5_8identityES11_S1B_vS1C_EENS_8epilogue10collective18CollectiveEpilogueINS1E_30Sm90PtrArrayTmaWarpSpecializedILi4ELi2ELi16ELb1ELb0ELi2EEEJSI_NS6_IJNSC_ILi64EEENSC_ILi32EEEEEENS_6half_tEPNS6_IJSD_lSK_EEES1M_S1O_NS1E_6fusion15FusionCallbacksIS1I_NS1P_17LinearCombinationIS1M_fS1M_fLNS_15FloatRoundStyleE2EEESI_S1L_JEEES11_NS12_IS14_NS15_ILi16EEENSV_INS6_IJS1J_S17_EEENS6_IJSD_S1J_EEEEEEENS5_17SM75_U16x8_LDSM_TENS5_14SM90_TMA_STOREES1Z_NS5_17SM90_U16x8_STSM_TENS5_9Copy_AtomIJNS5_17SM90_U32x4_STSM_NES1M_EEEvEEEvvEEEEvNT_6ParamsE) ;  /* 0xffffff0002607950 */ /* 0x000ff60003c3ffff */
.L_x_328:
[----:B------:R-:W-:-:S00]  /*fe80*/  BRA `(.L_x_328) ;  /* 0xfffffffc00fc7947 */ /* 0x000fc0000383ffff */
[----:B------:R-:W-:-:S00]  /*fe90*/  NOP ;  /* 0x0000000000007918 */ /* 0x000fc00000000000 */
        /* <DEDUP_REMOVED lines=14> */
.L_x_329:


//--------------------- .nv.global.init           --------------------------
	.section	.nv.global.init,"aw",@progbits
.nv.global.init:
	.type		$str$24,@object
	.size		$str$24,($str$25 - $str$24)
$str$24:
        /*0000*/ 	.byte	0x28, 0x61, 0x64, 0x64, 0x72, 0x65, 0x73, 0x73, 0x20, 0x26, 0x20, 0x6d, 0x61, 0x73, 0x6b, 0x29
        /*0010*/ 	.byte	0x20, 0x3d, 0x3d, 0x20, 0x30, 0x00
	.type		$str$25,@object
	.size		$str$25,(__unnamed_1 - $str$25)
$str$25:
        /*0016*/ 	.byte	0x2f, 0x74, 0x6d, 0x70, 0x2f, 0x63, 0x75, 0x74, 0x6c, 0x61, 0x73, 0x73, 0x5f, 0x73, 0x77, 0x65
        /*0026*/ 	.byte	0x65, 0x70, 0x5f, 0x73, 0x72, 0x63, 0x2f, 0x69, 0x6e, 0x63, 0x6c, 0x75, 0x64, 0x65, 0x2f, 0x63
        /*0036*/ 	.byte	0x75, 0x74, 0x65, 0x2f, 0x70, 0x6f, 0x69, 0x6e, 0x74, 0x65, 0x72, 0x5f, 0x66, 0x6c, 0x61, 0x67
        /*0046*/ 	.byte	0x67, 0x65, 0x64, 0x2e, 0x68, 0x70, 0x70, 0x00
	.type		__unnamed_1,@object
	.size		__unnamed_1,(.L_0 - __unnamed_1)
__unnamed_1:
        /*004e*/ 	.byte	0x61, 0x75, 0x74, 0x6f, 0x20, 0x63, 0x75, 0x74, 0x65, 0x3a, 0x3a, 0x61, 0x73, 0x5f, 0x70, 0x6f
        /* <DEDUP_REMOVED lines=27> */
        /*020e*/ 	.byte	0x3e, 0x3e, 0x3e, 0x3e, 0x3e, 0x5d, 0x00
.L_0:


//--------------------- .nv.shared._ZN7cutlass13device_kernelINS_4gemm6kernel13GemmUniversalINS1_17GroupProblemShapeIN4cute5tupleIJiiiEEEEENS1_10collective13CollectiveMmaINS1_39MainloopSm90ArrayTmaGmmaWarpSpecializedILi6ENS6_IJNS5_1CILi1EEESD_SD_EEENS1_52KernelPtrArrayTmaWarpSpecializedPingpongFP8FastAccumEEENS6_IJNSC_ILi128EEESH_SH_EEENS_12float_e4m3_tEPNS6_IJlSD_NSC_ILi0EEEEEESJ_SM_NS5_8TiledMMAINS5_8MMA_AtomIJNS5_4SM904GMMA31MMA_64x128x32_F32E4M3E4M3_SS_TNILNSQ_7ScaleInE1ELSS_1EEEEEENS5_6LayoutISE_NS6_IJSK_SK_SK_EEEEENS6_IJNS5_10UnderscoreESY_SY_EEEEENS5_13SM90_TMA_LOADENS5_14ComposedLayoutINS5_7SwizzleILi3ELi4ELi3EEENS5_18smem_ptr_flag_bitsILi8EEENSV_INS6_IJNSC_ILi8EEESH_EEENS6_IJSH_SD_EEEEEEEvNS5_8identityES11_S1B_vS1C_EENS_8epilogue10collective18CollectiveEpilogueINS1E_30Sm90PtrArrayTmaWarpSpecializedILi4ELi2ELi16ELb1ELb0ELi2EEEJSI_NS6_IJNSC_ILi64EEENSC_ILi32EEEEEENS_6half_tEPNS6_IJSD_lSK_EEES1M_S1O_NS1E_6fusion15FusionCallbacksIS1I_NS1P_17LinearCombinationIS1M_fS1M_fLNS_15FloatRoundStyleE2EEESI_S1L_JEEES11_NS12_IS14_NS15_ILi16EEENSV_INS6_IJS1J_S17_EEENS6_IJSD_S1J_EEEEEEENS5_17SM75_U16x8_LDSM_TENS5_14SM90_TMA_STOREES1Z_NS5_17SM90_U16x8_STSM_TENS5_9Copy_AtomIJNS5_17SM90_U32x4_STSM_NES1M_EEEvEEEvvEEEEvNT_6ParamsE --------------------------
	.section	.nv.shared._ZN7cutlass13device_kernelINS_4gemm6kernel13GemmUniversalINS1_17GroupProblemShapeIN4cute5tupleIJiiiEEEEENS1_10collective13CollectiveMmaINS1_39MainloopSm90ArrayTmaGmmaWarpSpecializedILi6ENS6_IJNS5_1CILi1EEESD_SD_EEENS1_52KernelPtrArrayTmaWarpSpecializedPingpongFP8FastAccumEEENS6_IJNSC_ILi128EEESH_SH_EEENS_12float_e4m3_tEPNS6_IJlSD_NSC_ILi0EEEEEESJ_SM_NS5_8TiledMMAINS5_8MMA_AtomIJNS5_4SM904GMMA31MMA_64x128x32_F32E4M3E4M3_SS_TNILNSQ_7ScaleInE1ELSS_1EEEEEENS5_6LayoutISE_NS6_IJSK_SK_SK_EEEEENS6_IJNS5_10UnderscoreESY_SY_EEEEENS5_13SM90_TMA_LOADENS5_14ComposedLayoutINS5_7SwizzleILi3ELi4ELi3EEENS5_18smem_ptr_flag_bitsILi8EEENSV_INS6_IJNSC_ILi8EEESH_EEENS6_IJSH_SD_EEEEEEEvNS5_8identityES11_S1B_vS1C_EENS_8epilogue10collective18CollectiveEpilogueINS1E_30Sm90PtrArrayTmaWarpSpecializedILi4ELi2ELi16ELb1ELb0ELi2EEEJSI_NS6_IJNSC_ILi64EEENSC_ILi32EEEEEENS_6half_tEPNS6_IJSD_lSK_EEES1M_S1O_NS1E_6fusion15FusionCallbacksIS1I_NS1P_17LinearCombinationIS1M_fS1M_fLNS_15FloatRoundStyleE2EEESI_S1L_JEEES11_NS12_IS14_NS15_ILi16EEENSV_INS6_IJS1J_S17_EEENS6_IJSD_S1J_EEEEEEENS5_17SM75_U16x8_LDSM_TENS5_14SM90_TMA_STOREES1Z_NS5_17SM90_U16x8_STSM_TENS5_9Copy_AtomIJNS5_17SM90_U32x4_STSM_NES1M_EEEvEEEvvEEEEvNT_6ParamsE,"aw",@nobits
	.sectionflags	@""
	.align	16
	.zero		1024


//--------------------- .nv.shared.reserved.0     --------------------------
	.section	.nv.shared.reserved.0,"aw",@nobits
	.weak		__nv_reservedSMEM_offset_0_alias
	.size		__nv_reservedSMEM_offset_0_alias, 0, 0
	.other		__nv_reservedSMEM_offset_0_alias,@"STO_CUDA_RESERVED_SHARED STV_DEFAULT"
__nv_reservedSMEM_offset_0_alias:
	.zero		0


//--------------------- .nv.global                --------------------------
	.section	.nv.global,"aw",@nobits
.nv.global:
	.type		_ZN39_INTERNAL_7489a73a_4_k_cu_fdee54a9_27834cute1_E,@object
	.size		_ZN39_INTERNAL_7489a73a_4_k_cu_fdee54a9_27834cute1_E,(_ZN39_INTERNAL_7489a73a_4_k_cu_fdee54a9_27834cuda3std3__45__cpo6cbeginE - _ZN39_INTERNAL_7489a73a_4_k_cu_fdee54a9_27834cute1_E)
_ZN39_INTERNAL_7489a73a_4_k_cu_fdee54a9_27834cute1_E:
	.zero		1
	.type		_ZN39_INTERNAL_7489a73a_4_k_cu_fdee54a9_27834cuda3std3__45__cpo6cbeginE,@object
	.size		_ZN39_INTERNAL_7489a73a_4_k_cu_fdee54a9_27834cuda3std3__45__cpo6cbeginE,(_ZN39_INTERNAL_7489a73a_4_k_cu_fdee54a9_27834cuda3std3__48in_placeE - _ZN39_INTERNAL_7489a73a_4_k_cu_fdee54a9_27834cuda3std3__45__cpo6cbeginE)
_ZN39_INTERNAL_7489a73a_4_k_cu_fdee54a9_27834cuda3std3__45__cpo6cbeginE:
	.zero		1
	.type		_ZN39_INTERNAL_7489a73a_4_k_cu_fdee54a9_27834cuda3std3__48in_placeE,@object
	.size		_ZN39_INTERNAL_7489a73a_4_k_cu_fdee54a9_27834cuda3std3__48in_placeE,(_ZN39_INTERNAL_7489a73a_4_k_cu_fdee54a9_27834cuda3std6ranges3__45__cpo9iter_moveE - _ZN39_INTERNAL_7489a73a_4_k_cu_fdee54a9_27834cuda3std3__48in_placeE)
_ZN39_INTERNAL_7489a73a_4_k_cu_fdee54a9_27834cuda3std3__48in_placeE:
	.zero		1
	.type		_ZN39_INTERNAL_7489a73a_4_k_cu_fdee54a9_27834cuda3std6ranges3__45__cpo9iter_moveE,@object
	.size		_ZN39_INTERNAL_7489a73a_4_k_cu_fdee54a9_27834cuda3std6ranges3__45__cpo9iter_moveE,(_ZN39_INTERNAL_7489a73a_4_k_cu_fdee54a9_27834cuda3std3__45__cpo5beginE - _ZN39_INTERNAL_7489a73a_4_k_cu_fdee54a9_27834cuda3std6ranges3__45__cpo9iter_moveE)
_ZN39_INTERNAL_7489a73a_4_k_cu_fdee54a9_27834cuda3std6ranges3__45__cpo9iter_moveE:
	.zero		1
	.type		_ZN39_INTERNAL_7489a73a_4_k_cu_fdee54a9_27834cuda3std3__45__cpo5beginE,@object
	.size		_ZN39_INTERNAL_7489a73a_4_k_cu_fdee54a9_27834cuda3std3__45__cpo5beginE,(_ZN39_INTERNAL_7489a73a_4_k_cu_fdee54a9_27834cuda3std3__441_GLOBAL__N__7489a73a_4_k_cu_fdee54a9_27836ignoreE - _ZN39_INTERNAL_7489a73a_4_k_cu_fdee54a9_27834cuda3std3__45__cpo5beginE)
_ZN39_INTERNAL_7489a73a_4_k_cu_fdee54a9_27834cuda3std3__45__cpo5beginE:
	.zero		1
	.type		_ZN39_INTERNAL_7489a73a_4_k_cu_fdee54a9_27834cuda3std3__441_GLOBAL__N__7489a73a_4_k_cu_fdee54a9_27836ignoreE,@object
	.size		_ZN39_INTERNAL_7489a73a_4_k_cu_fdee54a9_27834cuda3std3__441_GLOBAL__N__7489a73a_4_k_cu_fdee54a9_27836ignoreE,(_ZN39_INTERNAL_7489a73a_4_k_cu_fdee54a9_27834cute7productE - _ZN39_INTERNAL_7489a73a_4_k_cu_fdee54a9_27834cuda3std3__441_GLOBAL__N__7489a73a_4_k_cu_fdee54a9_27836ignoreE)
_ZN39_INTERNAL_7489a73a_4_k_cu_fdee54a9_27834cuda3std3__441_GLOBAL__N__7489a73a_4_k_cu_fdee54a9_27836ignoreE:
	.zero		1
	.type		_ZN39_INTERNAL_7489a73a_4_k_cu_fdee54a9_27834cute7productE,@object
	.size		_ZN39_INTERNAL_7489a73a_4_k_cu_fdee54a9_27834cute7productE,(_ZN39_INTERNAL_7489a73a_4_k_cu_fdee54a9_27834cuda3std3__45__cpo3endE - _ZN39_INTERNAL_7489a73a_4_k_cu_fdee54a9_27834cute7productE)
_ZN39_INTERNAL_7489a73a_4_k_cu_fdee54a9_27834cute7productE:
	.zero		1
	.type		_ZN39_INTERNAL_7489a73a_4_k_cu_fdee54a9_27834cuda3std3__45__cpo3endE,@object
	.size		_ZN39_INTERNAL_7489a73a_4_k_cu_fdee54a9_27834cuda3std3__45__cpo3endE,(_ZN39_INTERNAL_7489a73a_4_k_cu_fdee54a9_27834cuda3std3__419piecewise_constructE - _ZN39_INTERNAL_7489a73a_4_k_cu_fdee54a9_27834cuda3std3__45__cpo3endE)
_ZN39_INTERNAL_7489a73a_4_k_cu_fdee54a9_27834cuda3std3__45__cpo3endE:
	.zero		1
	.type		_ZN39_INTERNAL_7489a73a_4_k_cu_fdee54a9_27834cuda3std3__419piecewise_constructE,@object
	.size		_ZN39_INTERNAL_7489a73a_4_k_cu_fdee54a9_27834cuda3std3__419piecewise_constructE,(_ZN39_INTERNAL_7489a73a_4_k_cu_fdee54a9_27834cuda3std3__45__cpo4cendE - _ZN39_INTERNAL_7489a73a_4_k_cu_fdee54a9_27834cuda3std3__419piecewise_constructE)
_ZN39_INTERNAL_7489a73a_4_k_cu_fdee54a9_27834cuda3std3__419piecewise_constructE:
	.zero		1
	.type		_ZN39_INTERNAL_7489a73a_4_k_cu_fdee54a9_27834cuda3std3__45__cpo4cendE,@object
	.size		_ZN39_INTERNAL_7489a73a_4_k_cu_fdee54a9_27834cuda3std3__45__cpo4cendE,(_ZN39_INTERNAL_7489a73a_4_k_cu_fdee54a9_27834cuda3std6ranges3__45__cpo4swapE - _ZN39_INTERNAL_7489a73a_4_k_cu_fdee54a9_27834cuda3std3__45__cpo4cendE)
_ZN39_INTERNAL_7489a73a_4_k_cu_fdee54a9_27834cuda3std3__45__cpo4cendE:
	.zero		1
	.type		_ZN39_INTERNAL_7489a73a_4_k_cu_fdee54a9_27834cuda3std6ranges3__45__cpo4swapE,@object
	.size		_ZN39_INTERNAL_7489a73a_4_k_cu_fdee54a9_27834cuda3std6ranges3__45__cpo4swapE,(.L_8 - _ZN39_INTERNAL_7489a73a_4_k_cu_fdee54a9_27834cuda3std6ranges3__45__cpo4swapE)
_ZN39_INTERNAL_7489a73a_4_k_cu_fdee54a9_27834cuda3std6ranges3__45__cpo4swapE:
	.zero		1
.L_8:


//--------------------- .nv.constant0._ZN7cutlass13device_kernelINS_4gemm6kernel13GemmUniversalINS1_17GroupProblemShapeIN4cute5tupleIJiiiEEEEENS1_10collective13CollectiveMmaINS1_39MainloopSm90ArrayTmaGmmaWarpSpecializedILi6ENS6_IJNS5_1CILi1EEESD_SD_EEENS1_52KernelPtrArrayTmaWarpSpecializedPingpongFP8FastAccumEEENS6_IJNSC_ILi128EEESH_SH_EEENS_12float_e4m3_tEPNS6_IJlSD_NSC_ILi0EEEEEESJ_SM_NS5_8TiledMMAINS5_8MMA_AtomIJNS5_4SM904GMMA31MMA_64x128x32_F32E4M3E4M3_SS_TNILNSQ_7ScaleInE1ELSS_1EEEEEENS5_6LayoutISE_NS6_IJSK_SK_SK_EEEEENS6_IJNS5_10UnderscoreESY_SY_EEEEENS5_13SM90_TMA_LOADENS5_14ComposedLayoutINS5_7SwizzleILi3ELi4ELi3EEENS5_18smem_ptr_flag_bitsILi8EEENSV_INS6_IJNSC_ILi8EEESH_EEENS6_IJSH_SD_EEEEEEEvNS5_8identityES11_S1B_vS1C_EENS_8epilogue10collective18CollectiveEpilogueINS1E_30Sm90PtrArrayTmaWarpSpecializedILi4ELi2ELi16ELb1ELb0ELi2EEEJSI_NS6_IJNSC_ILi64EEENSC_ILi32EEEEEENS_6half_tEPNS6_IJSD_lSK_EEES1M_S1O_NS1E_6fusion15FusionCallbacksIS1I_NS1P_17LinearCombinationIS1M_fS1M_fLNS_15FloatRoundStyleE2EEESI_S1L_JEEES11_NS12_IS14_NS15_ILi16EEENSV_INS6_IJS1J_S17_EEENS6_IJSD_S1J_EEEEEEENS5_17SM75_U16x8_LDSM_TENS5_14SM90_TMA_STOREES1Z_NS5_17SM90_U16x8_STSM_TENS5_9Copy_AtomIJNS5_17SM90_U32x4_STSM_NES1M_EEEvEEEvvEEEEvNT_6ParamsE --------------------------
	.section	.nv.constant0._ZN7cutlass13device_kernelINS_4gemm6kernel13GemmUniversalINS1_17GroupProblemShapeIN4cute5tupleIJiiiEEEEENS1_10collective13CollectiveMmaINS1_39MainloopSm90ArrayTmaGmmaWarpSpecializedILi6ENS6_IJNS5_1CILi1EEESD_SD_EEENS1_52KernelPtrArrayTmaWarpSpecializedPingpongFP8FastAccumEEENS6_IJNSC_ILi128EEESH_SH_EEENS_12float_e4m3_tEPNS6_IJlSD_NSC_ILi0EEEEEESJ_SM_NS5_8TiledMMAINS5_8MMA_AtomIJNS5_4SM904GMMA31MMA_64x128x32_F32E4M3E4M3_SS_TNILNSQ_7ScaleInE1ELSS_1EEEEEENS5_6LayoutISE_NS6_IJSK_SK_SK_EEEEENS6_IJNS5_10UnderscoreESY_SY_EEEEENS5_13SM90_TMA_LOADENS5_14ComposedLayoutINS5_7SwizzleILi3ELi4ELi3EEENS5_18smem_ptr_flag_bitsILi8EEENSV_INS6_IJNSC_ILi8EEESH_EEENS6_IJSH_SD_EEEEEEEvNS5_8identityES11_S1B_vS1C_EENS_8epilogue10collective18CollectiveEpilogueINS1E_30Sm90PtrArrayTmaWarpSpecializedILi4ELi2ELi16ELb1ELb0ELi2EEEJSI_NS6_IJNSC_ILi64EEENSC_ILi32EEEEEENS_6half_tEPNS6_IJSD_lSK_EEES1M_S1O_NS1E_6fusion15FusionCallbacksIS1I_NS1P_17LinearCombinationIS1M_fS1M_fLNS_15FloatRoundStyleE2EEESI_S1L_JEEES11_NS12_IS14_NS15_ILi16EEENSV_INS6_IJS1J_S17_EEENS6_IJSD_S1J_EEEEEEENS5_17SM75_U16x8_LDSM_TENS5_14SM90_TMA_STOREES1Z_NS5_17SM90_U16x8_STSM_TENS5_9Copy_AtomIJNS5_17SM90_U32x4_STSM_NES1M_EEEvEEEvvEEEEvNT_6ParamsE,"a",@progbits
	.sectionflags	@""
	.align	4
.nv.constant0._ZN7cutlass13device_kernelINS_4gemm6kernel13GemmUniversalINS1_17GroupProblemShapeIN4cute5tupleIJiiiEEEEENS1_10collective13CollectiveMmaINS1_39MainloopSm90ArrayTmaGmmaWarpSpecializedILi6ENS6_IJNS5_1CILi1EEESD_SD_EEENS1_52KernelPtrArrayTmaWarpSpecializedPingpongFP8FastAccumEEENS6_IJNSC_ILi128EEESH_SH_EEENS_12float_e4m3_tEPNS6_IJlSD_NSC_ILi0EEEEEESJ_SM_NS5_8TiledMMAINS5_8MMA_AtomIJNS5_4SM904GMMA31MMA_64x128x32_F32E4M3E4M3_SS_TNILNSQ_7ScaleInE1ELSS_1EEEEEENS5_6LayoutISE_NS6_IJSK_SK_SK_EEEEENS6_IJNS5_10UnderscoreESY_SY_EEEEENS5_13SM90_TMA_LOADENS5_14ComposedLayoutINS5_7SwizzleILi3ELi4ELi3EEENS5_18smem_ptr_flag_bitsILi8EEENSV_INS6_IJNSC_ILi8EEESH_EEENS6_IJSH_SD_EEEEEEEvNS5_8identityES11_S1B_vS1C_EENS_8epilogue10collective18CollectiveEpilogueINS1E_30Sm90PtrArrayTmaWarpSpecializedILi4ELi2ELi16ELb1ELb0ELi2EEEJSI_NS6_IJNSC_ILi64EEENSC_ILi32EEEEEENS_6half_tEPNS6_IJSD_lSK_EEES1M_S1O_NS1E_6fusion15FusionCallbacksIS1I_NS1P_17LinearCombinationIS1M_fS1M_fLNS_15FloatRoundStyleE2EEESI_S1L_JEEES11_NS12_IS14_NS15_ILi16EEENSV_INS6_IJS1J_S17_EEENS6_IJSD_S1J_EEEEEEENS5_17SM75_U16x8_LDSM_TENS5_14SM90_TMA_STOREES1Z_NS5_17SM90_U16x8_STSM_TENS5_9Copy_AtomIJNS5_17SM90_U32x4_STSM_NES1M_EEEvEEEvvEEEEvNT_6ParamsE:
	.zero		2432


//--------------------- SYMBOLS --------------------------

	.type		.nv.reservedSmem.offset0,@object
	.size		.nv.reservedSmem.offset0,0x4
	.type		__assertfail,@function
